	.headerflags	@"EF_CUDA_TEXMODE_UNIFIED EF_CUDA_64BIT_ADDRESS EF_CUDA_SM86 EF_CUDA_VIRTUAL_SM(EF_CUDA_SM86)"
	.elftype	@"ET_EXEC"


//--------------------- .nv.info                  --------------------------
	.section	.nv.info,"",@"SHT_CUDA_INFO"
	.align	4


	//----- nvinfo : EIATTR_REGCOUNT
	.align		4
        /*0000*/ 	.byte	0x04, 0x2f
        /*0002*/ 	.short	(.L_1 - .L_0)
	.align		4
.L_0:
        /*0004*/ 	.word	index@(triton_mm)
        /*0008*/ 	.word	0x000000ff


	//----- nvinfo : EIATTR_MAX_STACK_SIZE
	.align		4
.L_1:
        /*000c*/ 	.byte	0x04, 0x23
        /*000e*/ 	.short	(.L_3 - .L_2)
	.align		4
.L_2:
        /*0010*/ 	.word	index@(triton_mm)
        /*0014*/ 	.word	0x00000000


	//----- nvinfo : EIATTR_MIN_STACK_SIZE
	.align		4
.L_3:
        /*0018*/ 	.byte	0x04, 0x12
        /*001a*/ 	.short	(.L_5 - .L_4)
	.align		4
.L_4:
        /*001c*/ 	.word	index@(triton_mm)
        /*0020*/ 	.word	0x00000350


	//----- nvinfo : EIATTR_FRAME_SIZE
	.align		4
.L_5:
        /*0024*/ 	.byte	0x04, 0x11
        /*0026*/ 	.short	(.L_7 - .L_6)
	.align		4
.L_6:
        /*0028*/ 	.word	index@(triton_mm)
        /*002c*/ 	.word	0x00000350
.L_7:


//--------------------- .nv.info.triton_mm        --------------------------
	.section	.nv.info.triton_mm,"",@"SHT_CUDA_INFO"
	.align	4


	//----- nvinfo : EIATTR_CUDA_API_VERSION
	.align		4
        /*0000*/ 	.byte	0x04, 0x37
        /*0002*/ 	.short	(.L_9 - .L_8)
.L_8:
        /*0004*/ 	.word	0x0000007b


	//----- nvinfo : EIATTR_SW2861232_WAR
	.align		4
.L_9:
        /*0008*/ 	.byte	0x01, 0x35
	.zero		2


	//----- nvinfo : EIATTR_PARAM_CBANK
	.align		4
        /*000c*/ 	.byte	0x04, 0x0a
        /*000e*/ 	.short	(.L_11 - .L_10)
	.align		4
.L_10:
        /*0010*/ 	.word	index@(.nv.constant0.triton_mm)
        /*0014*/ 	.short	0x0160
        /*0016*/ 	.short	0x0024


	//----- nvinfo : EIATTR_CBANK_PARAM_SIZE
	.align		4
.L_11:
        /*0018*/ 	.byte	0x03, 0x19
        /*001a*/ 	.short	0x0024


	//----- nvinfo : EIATTR_KPARAM_INFO
	.align		4
        /*001c*/ 	.byte	0x04, 0x17
        /*001e*/ 	.short	(.L_13 - .L_12)
.L_12:
        /*0020*/ 	.word	0x00000000
        /*0024*/ 	.short	0x0004
        /*0026*/ 	.short	0x0020
        /*0028*/ 	.byte	0x00, 0xf0, 0x11, 0x00


	//----- nvinfo : EIATTR_KPARAM_INFO
	.align		4
.L_13:
        /*002c*/ 	.byte	0x04, 0x17
        /*002e*/ 	.short	(.L_15 - .L_14)
.L_14:
        /*0030*/ 	.word	0x00000000
        /*0034*/ 	.short	0x0003
        /*0036*/ 	.short	0x0018
        /*0038*/ 	.byte	0x00, 0xf0, 0x21, 0x00


	//----- nvinfo : EIATTR_KPARAM_INFO
	.align		4
.L_15:
        /*003c*/ 	.byte	0x04, 0x17
        /*003e*/ 	.short	(.L_17 - .L_16)
.L_16:
        /*0040*/ 	.word	0x00000000
        /*0044*/ 	.short	0x0002
        /*0046*/ 	.short	0x0010
        /*0048*/ 	.byte	0x00, 0xf0, 0x21, 0x00


	//----- nvinfo : EIATTR_KPARAM_INFO
	.align		4
.L_17:
        /*004c*/ 	.byte	0x04, 0x17
        /*004e*/ 	.short	(.L_19 - .L_18)
.L_18:
        /*0050*/ 	.word	0x00000000
        /*0054*/ 	.short	0x0001
        /*0056*/ 	.short	0x0008
        /*0058*/ 	.byte	0x00, 0xf0, 0x21, 0x00


	//----- nvinfo : EIATTR_KPARAM_INFO
	.align		4
.L_19:
        /*005c*/ 	.byte	0x04, 0x17
        /*005e*/ 	.short	(.L_21 - .L_20)
.L_20:
        /*0060*/ 	.word	0x00000000
        /*0064*/ 	.short	0x0000
        /*0066*/ 	.short	0x0000
        /*0068*/ 	.byte	0x00, 0xf0, 0x21, 0x00


	//----- nvinfo : EIATTR_MAXREG_COUNT
	.align		4
.L_21:
        /*006c*/ 	.byte	0x03, 0x1b
        /*006e*/ 	.short	0x00ff


	//----- nvinfo : EIATTR_EXIT_INSTR_OFFSETS
	.align		4
        /*0070*/ 	.byte	0x04, 0x1c
        /*0072*/ 	.short	(.L_23 - .L_22)


	//   ....[0]....
.L_22:
        /*0074*/ 	.word	0x00000050


	//   ....[1]....
        /*0078*/ 	.word	0x0002ad40


	//   ....[2]....
        /*007c*/ 	.word	0x0002ad60


	//----- nvinfo : EIATTR_MAX_THREADS
	.align		4
.L_23:
        /*0080*/ 	.byte	0x04, 0x05
        /*0082*/ 	.short	(.L_25 - .L_24)
.L_24:
        /*0084*/ 	.word	0x00000080
        /*0088*/ 	.word	0x00000001
        /*008c*/ 	.word	0x00000001
.L_25:


//--------------------- .nv.rel.action            --------------------------
	.section	.nv.rel.action,"",@"SHT_CUDA_RELOCINFO"
	.align	8
	.sectionentsize	8
        /*0000*/ 	.byte	0x73, 0x00, 0x00, 0x00, 0x00, 0x00, 0x00, 0x00, 0x00, 0x00, 0x00, 0x11, 0x25, 0x00, 0x05, 0x36


//--------------------- .nv.constant0.triton_mm   --------------------------
	.section	.nv.constant0.triton_mm,"a",@progbits
	.align	4
.nv.constant0.triton_mm:
	.zero		388


//--------------------- .text.triton_mm           --------------------------
	.section	.text.triton_mm,"ax",@progbits
	.sectionflags	@"SHF_BARRIERS=1"
	.sectioninfo	@"SHI_REGISTERS=255"
	.align	128
        .global         triton_mm
        .type           triton_mm,@function
        .size           triton_mm,(.L_x_3 - triton_mm)
        .other          triton_mm,@"STO_CUDA_ENTRY STV_DEFAULT"
triton_mm:
.text.triton_mm:
[----:B------:R-:W-:-:S02]  /*0000*/  MOV R1, c[0x0][0x28] ;  /* 0x00000a0000017a02 */ /* 0x000fc40000000f00 */
[----:B------:R-:W-:Y:S02]  /*0010*/  MOV R0, c[0x0][0x180] ;  /* 0x0000600000007a02 */ /* 0x000fe40000000f00 */
[----:B------:R-:W-:-:S03]  /*0020*/  IADD3 R1, R1, -0x350, RZ ;  /* 0xfffffcb001017810 */ /* 0x000fc60007ffe0ff */
[----:B------:R-:W-:-:S05]  /*0030*/  IMAD R2, R0, 0x1900, RZ ;  /* 0x0000190000027824 */ /* 0x000fca00078e02ff */
[----:B------:R-:W-:-:S13]  /*0040*/  ISETP.NE.AND P0, PT, R2, RZ, PT ;  /* 0x000000ff0200720c */ /* 0x000fda0003f05270 */
[----:B------:R-:W-:Y:S05]  /*0050*/  @!P0 EXIT ;  /* 0x000000000000894d */ /* 0x000fea0003800000 */
[----:B------:R-:W1:Y:S01]  /*0060*/  S2R R9, SR_CTAID.X ;  /* 0x0000000000097919 */ /* 0x000e620000002500 */
[----:B------:R-:W-:Y:S01]  /*0070*/  IMAD R0, R0, 0x32, RZ ;  /* 0x0000003200007824 */ /* 0x000fe200078e02ff */
[----:B------:R-:W-:Y:S01]  /*0080*/  MOV R53, 0x4 ;  /* 0x0000000400357802 */ /* 0x000fe20000000f00 */
[----:B------:R-:W-:Y:S01]  /*0090*/  ULDC.64 UR8, c[0x0][0x118] ;  /* 0x0000460000087ab9 */ /* 0x000fe20000000a00 */
[----:B------:R-:W-:Y:S01]  /*00a0*/  CS2R R216, SRZ ;  /* 0x0000000000d87805 */ /* 0x000fe2000001ff00 */
[----:B------:R-:W-:Y:S01]  /*00b0*/  CS2R R218, SRZ ;  /* 0x0000000000da7805 */ /* 0x000fe2000001ff00 */
[----:B------:R-:W-:Y:S01]  /*00c0*/  IADD3 R2, R0, 0x7f, RZ ;  /* 0x0000007f00027810 */ /* 0x000fe20007ffe0ff */
[----:B------:R-:W-:Y:S01]  /*00d0*/  CS2R R212, SRZ ;  /* 0x0000000000d47805 */ /* 0x000fe2000001ff00 */
[----:B------:R-:W-:Y:S01]  /*00e0*/  IABS R54, R0 ;  /* 0x0000000000367213 */ /* 0x000fe20000000000 */
[----:B------:R-:W-:Y:S01]  /*00f0*/  CS2R R214, SRZ ;  /* 0x0000000000d67805 */ /* 0x000fe2000001ff00 */
[----:B------:R-:W-:Y:S01]  /*0100*/  SHF.R.S32.HI R3, RZ, 0x1f, R2 ;  /* 0x0000001fff037819 */ /* 0x000fe20000011402 */
[----:B------:R-:W-:Y:S01]  /*0110*/  CS2R R208, SRZ ;  /* 0x0000000000d07805 */ /* 0x000fe2000001ff00 */
[----:B------:R-:W-:Y:S01]  /*0120*/  CS2R R210, SRZ ;  /* 0x0000000000d27805 */ /* 0x000fe2000001ff00 */
[----:B------:R-:W-:Y:S01]  /*0130*/  CS2R R204, SRZ ;  /* 0x0000000000cc7805 */ /* 0x000fe2000001ff00 */
[----:B------:R-:W-:Y:S01]  /*0140*/  LEA.HI R3, R3, R2, RZ, 0x7 ;  /* 0x0000000203037211 */ /* 0x000fe200078f38ff */
[----:B------:R-:W-:Y:S01]  /*0150*/  CS2R R206, SRZ ;  /* 0x0000000000ce7805 */ /* 0x000fe2000001ff00 */
        /* <DEDUP_REMOVED lines=8> */
[----:B-1----:R-:W-:Y:S01]  /*01e0*/  SHF.R.S32.HI R4, RZ, 0x1f, R9 ;  /* 0x0000001fff047819 */ /* 0x002fe20000011409 */
[----:B------:R-:W-:Y:S01]  /*01f0*/  CS2R R184, SRZ ;  /* 0x0000000000b87805 */ /* 0x000fe2000001ff00 */
[----:B------:R-:W-:Y:S01]  /*0200*/  ISETP.GE.AND P1, PT, R9, RZ, PT ;  /* 0x000000ff0900720c */ /* 0x000fe20003f26270 */
[----:B------:R-:W-:Y:S01]  /*0210*/  CS2R R186, SRZ ;  /* 0x0000000000ba7805 */ /* 0x000fe2000001ff00 */
[-C--:B------:R-:W-:Y:S01]  /*0220*/  LEA.HI R4, R4, R9.reuse, RZ, 0x3 ;  /* 0x0000000904047211 */ /* 0x080fe200078f18ff */
[----:B------:R-:W-:Y:S01]  /*0230*/  CS2R R180, SRZ ;  /* 0x0000000000b47805 */ /* 0x000fe2000001ff00 */
[----:B------:R-:W-:Y:S01]  /*0240*/  CS2R R182, SRZ ;  /* 0x0000000000b67805 */ /* 0x000fe2000001ff00 */
[----:B------:R-:W-:Y:S01]  /*0250*/  CS2R R176, SRZ ;  /* 0x0000000000b07805 */ /* 0x000fe2000001ff00 */
[----:B------:R-:W-:Y:S01]  /*0260*/  LOP3.LUT R4, R4, 0xfffffff8, RZ, 0xc0, !PT ;  /* 0xfffffff804047812 */ /* 0x000fe200078ec0ff */
[----:B------:R-:W-:Y:S01]  /*0270*/  CS2R R178, SRZ ;  /* 0x0000000000b27805 */ /* 0x000fe2000001ff00 */
[----:B------:R-:W-:Y:S01]  /*0280*/  CS2R R172, SRZ ;  /* 0x0000000000ac7805 */ /* 0x000fe2000001ff00 */
[----:B------:R-:W-:Y:S01]  /*0290*/  CS2R R174, SRZ ;  /* 0x0000000000ae7805 */ /* 0x000fe2000001ff00 */
[----:B------:R-:W-:Y:S01]  /*02a0*/  LEA.HI.SX32 R3, R3, -R4, 0x19 ;  /* 0x8000000403037211 */ /* 0x000fe200078fcaff */
[----:B------:R-:W-:Y:S01]  /*02b0*/  UMOV UR4, URZ ;  /* 0x0000003f00047c82 */ /* 0x000fe20008000000 */
[----:B------:R-:W-:Y:S01]  /*02c0*/  IADD3 R11, -R4, R9, RZ ;  /* 0x00000009040b7210 */ /* 0x000fe20007ffe1ff */
[----:B------:R-:W-:Y:S01]  /*02d0*/  UMOV UR6, URZ ;  /* 0x0000003f00067c82 */ /* 0x000fe20008000000 */
[----:B------:R-:W-:Y:S01]  /*02e0*/  IMNMX R6, R3, 0x8, PT ;  /* 0x0000000803067817 */ /* 0x000fe20003800200 */
[----:B------:R-:W-:-:S02]  /*02f0*/  UMOV UR7, URZ ;  /* 0x0000003f00077c82 */ /* 0x000fc40008000000 */
[----:B------:R-:W-:Y:S01]  /*0300*/  UMOV UR5, URZ ;  /* 0x0000003f00057c82 */ /* 0x000fe20008000000 */
[-C--:B------:R-:W-:Y:S02]  /*0310*/  IABS R13, R6.reuse ;  /* 0x00000006000d7213 */ /* 0x080fe40000000000 */
[----:B------:R-:W-:Y:S02]  /*0320*/  IABS R10, R6 ;  /* 0x00000006000a7213 */ /* 0x000fe40000000000 */
[----:B------:R-:W1:Y:S02]  /*0330*/  I2F.RP R5, R13 ;  /* 0x0000000d00057306 */ /* 0x000e640000209400 */
[----:B------:R-:W-:Y:S02]  /*0340*/  IADD3 R15, RZ, -R10, RZ ;  /* 0x8000000aff0f7210 */ /* 0x000fe40007ffe0ff */
[----:B------:R-:W-:-:S04]  /*0350*/  IABS R10, R11 ;  /* 0x0000000b000a7213 */ /* 0x000fc80000000000 */
[----:B-1----:R-:W1:Y:S02]  /*0360*/  MUFU.RCP R5, R5 ;  /* 0x0000000500057308 */ /* 0x002e640000001000 */
[----:B-1----:R-:W-:-:S06]  /*0370*/  IADD3 R2, R5, 0xffffffe, RZ ;  /* 0x0ffffffe05027810 */ /* 0x002fcc0007ffe0ff */
[----:B------:R-:W1:Y:S08]  /*0380*/  I2F.RP R5, R54 ;  /* 0x0000003600057306 */ /* 0x000e700000209400 */
[----:B------:R2:W3:Y:S08]  /*0390*/  F2I.FTZ.U32.TRUNC.NTZ R3, R2 ;  /* 0x0000000200037305 */ /* 0x0004f0000021f000 */
[----:B-1----:R-:W1:Y:S01]  /*03a0*/  MUFU.RCP R5, R5 ;  /* 0x0000000500057308 */ /* 0x002e620000001000 */
[----:B--2---:R-:W-:-:S02]  /*03b0*/  MOV R2, RZ ;  /* 0x000000ff00027202 */ /* 0x004fc40000000f00 */
[----:B---3--:R-:W-:-:S05]  /*03c0*/  IADD3 R8, RZ, -R3, RZ ;  /* 0x80000003ff087210 */ /* 0x008fca0007ffe0ff */
[----:B------:R-:W-:Y:S01]  /*03d0*/  IMAD R7, R8, R13, RZ ;  /* 0x0000000d08077224 */ /* 0x000fe200078e02ff */
[----:B------:R-:W-:Y:S02]  /*03e0*/  IABS R8, R9 ;  /* 0x0000000900087213 */ /* 0x000fe40000000000 */
[----:B-1----:R-:W-:Y:S01]  /*03f0*/  IADD3 R12, R5, 0xffffffe, RZ ;  /* 0x0ffffffe050c7810 */ /* 0x002fe20007ffe0ff */
[----:B------:R-:W-:Y:S01]  /*0400*/  IMAD.HI.U32 R7, R3, R7, R2 ;  /* 0x0000000703077227 */ /* 0x000fe200078e0002 */
[----:B------:R-:W-:Y:S02]  /*0410*/  MOV R3, R8 ;  /* 0x0000000800037202 */ /* 0x000fe40000000f00 */
[----:B------:R1:W2:Y:S03]  /*0420*/  F2I.FTZ.U32.TRUNC.NTZ R5, R12 ;  /* 0x0000000c00057305 */ /* 0x0002a6000021f000 */
[----:B------:R-:W-:-:S04]  /*0430*/  IMAD.HI.U32 R2, R7, R3, RZ ;  /* 0x0000000307027227 */ /* 0x000fc800078e00ff */
[-C--:B------:R-:W-:Y:S02]  /*0440*/  IMAD R2, R2, R15.reuse, R3 ;  /* 0x0000000f02027224 */ /* 0x080fe400078e0203 */
[----:B------:R-:W3:Y:S01]  /*0450*/  S2R R3, SR_TID.X ;  /* 0x0000000000037919 */ /* 0x000ee20000002100 */
[----:B------:R-:W-:Y:S01]  /*0460*/  IMAD.HI.U32 R8, R7, R10, RZ ;  /* 0x0000000a07087227 */ /* 0x000fe200078e00ff */
[----:B------:R-:W-:Y:S02]  /*0470*/  LOP3.LUT R7, RZ, R6, RZ, 0x33, !PT ;  /* 0x00000006ff077212 */ /* 0x000fe400078e33ff */
[----:B------:R-:W-:Y:S01]  /*0480*/  ISETP.GT.U32.AND P0, PT, R13, R2, PT ;  /* 0x000000020d00720c */ /* 0x000fe20003f04070 */
[----:B------:R-:W-:Y:S01]  /*0490*/  IMAD R10, R8, R15, R10 ;  /* 0x0000000f080a7224 */ /* 0x000fe200078e020a */
[----:B-1----:R-:W-:Y:S02]  /*04a0*/  IABS R12, R0 ;  /* 0x00000000000c7213 */ /* 0x002fe40000000000 */
[----:B--2---:R-:W-:-:S02]  /*04b0*/  IADD3 R15, RZ, -R5, RZ ;  /* 0x80000005ff0f7210 */ /* 0x004fc40007ffe0ff */
[----:B------:R-:W-:Y:S02]  /*04c0*/  ISETP.GT.U32.AND P2, PT, R13, R10, PT ;  /* 0x0000000a0d00720c */ /* 0x000fe40003f44070 */
[----:B------:R-:W-:-:S05]  /*04d0*/  IADD3 R25, RZ, -R12, RZ ;  /* 0x8000000cff197210 */ /* 0x000fca0007ffe0ff */
[----:B------:R-:W-:-:S04]  /*04e0*/  @!P0 IADD3 R2, R2, -R13, RZ ;  /* 0x8000000d02028210 */ /* 0x000fc80007ffe0ff */
[----:B------:R-:W-:Y:S02]  /*04f0*/  ISETP.GT.U32.AND P0, PT, R13, R2, PT ;  /* 0x000000020d00720c */ /* 0x000fe40003f04070 */
[----:B------:R-:W-:Y:S02]  /*0500*/  @!P2 IADD3 R10, R10, -R13, RZ ;  /* 0x8000000d0a0aa210 */ /* 0x000fe40007ffe0ff */
[----:B---3--:R-:W-:Y:S02]  /*0510*/  SHF.R.U32.HI R14, RZ, 0x4, R3 ;  /* 0x00000004ff0e7819 */ /* 0x008fe40000011603 */
[----:B------:R-:W-:-:S07]  /*0520*/  @!P2 IADD3 R8, R8, 0x1, RZ ;  /* 0x000000010808a810 */ /* 0x000fce0007ffe0ff */
[-C--:B------:R-:W-:Y:S02]  /*0530*/  @!P0 IADD3 R2, R2, -R13.reuse, RZ ;  /* 0x8000000d02028210 */ /* 0x080fe40007ffe0ff */
[----:B------:R-:W-:Y:S02]  /*0540*/  ISETP.NE.AND P0, PT, R6, RZ, PT ;  /* 0x000000ff0600720c */ /* 0x000fe40003f05270 */
[----:B------:R-:W-:Y:S02]  /*0550*/  @!P1 IADD3 R2, -R2, RZ, RZ ;  /* 0x000000ff02029210 */ /* 0x000fe40007ffe1ff */
[----:B------:R-:W-:Y:S01]  /*0560*/  LOP3.LUT R6, R11, R6, RZ, 0x3c, !PT ;  /* 0x000000060b067212 */ /* 0x000fe200078e3cff */
[----:B------:R-:W-:Y:S01]  /*0570*/  IMAD R11, R15, R54, RZ ;  /* 0x000000360f0b7224 */ /* 0x000fe200078e02ff */
[----:B------:R-:W-:Y:S02]  /*0580*/  SEL R9, R7, R2, !P0 ;  /* 0x0000000207097207 */ /* 0x000fe40004000000 */
[----:B------:R-:W-:-:S02]  /*0590*/  ISETP.GE.U32.AND P1, PT, R10, R13, PT ;  /* 0x0000000d0a00720c */ /* 0x000fc40003f26070 */
[----:B------:R-:W-:Y:S02]  /*05a0*/  IADD3 R2, R4, R9, RZ ;  /* 0x0000000904027210 */ /* 0x000fe40007ffe0ff */
[----:B------:R-:W-:Y:S02]  /*05b0*/  SGXT.U32 R9, R14, 0x3 ;  /* 0x000000030e09781a */ /* 0x000fe40000000000 */
[----:B------:R-:W-:Y:S02]  /*05c0*/  SHF.L.U32 R2, R2, 0x7, RZ ;  /* 0x0000000702027819 */ /* 0x000fe400000006ff */
[----:B------:R-:W-:Y:S02]  /*05d0*/  MOV R4, RZ ;  /* 0x000000ff00047202 */ /* 0x000fe40000000f00 */
[C---:B------:R-:W-:Y:S02]  /*05e0*/  LOP3.LUT R13, R2.reuse, R9, RZ, 0xfc, !PT ;  /* 0x00000009020d7212 */ /* 0x040fe400078efcff */
[----:B------:R-:W-:Y:S01]  /*05f0*/  LOP3.LUT R14, R2, 0x8, R9, 0xfe, !PT ;  /* 0x00000008020e7812 */ /* 0x000fe200078efe09 */
[----:B------:R-:W-:Y:S01]  /*0600*/  IMAD.HI.U32 R4, R5, R11, R4 ;  /* 0x0000000b05047227 */ /* 0x000fe200078e0004 */
[----:B------:R-:W-:-:S02]  /*0610*/  IABS R10, R13 ;  /* 0x0000000d000a7213 */ /* 0x000fc40000000000 */
[----:B------:R-:W-:Y:S02]  /*0620*/  ISETP.GE.AND P3, PT, R6, RZ, PT ;  /* 0x000000ff0600720c */ /* 0x000fe40003f66270 */
[----:B------:R-:W-:Y:S01]  /*0630*/  @P1 IADD3 R8, R8, 0x1, RZ ;  /* 0x0000000108081810 */ /* 0x000fe20007ffe0ff */
[----:B------:R-:W-:Y:S01]  /*0640*/  IMAD.HI.U32 R5, R4, R10, RZ ;  /* 0x0000000a04057227 */ /* 0x000fe200078e00ff */
[----:B------:R-:W-:Y:S02]  /*0650*/  IABS R11, R14 ;  /* 0x0000000e000b7213 */ /* 0x000fe40000000000 */
[--C-:B------:R-:W-:Y:S01]  /*0660*/  LOP3.LUT R12, R2, 0x18, R9.reuse, 0xfe, !PT ;  /* 0x00000018020c7812 */ /* 0x100fe200078efe09 */
[----:B------:R-:W-:Y:S01]  /*0670*/  IMAD R5, R5, R25, R10 ;  /* 0x0000001905057224 */ /* 0x000fe200078e020a */
[----:B------:R-:W-:Y:S01]  /*0680*/  ISETP.GE.AND P6, PT, R14, RZ, PT ;  /* 0x000000ff0e00720c */ /* 0x000fe20003fc6270 */
[----:B------:R-:W-:Y:S01]  /*0690*/  IMAD.HI.U32 R6, R4, R11, RZ ;  /* 0x0000000b04067227 */ /* 0x000fe200078e00ff */
[----:B------:R-:W-:-:S02]  /*06a0*/  LOP3.LUT R14, R2, 0x20, R9, 0xfe, !PT ;  /* 0x00000020020e7812 */ /* 0x000fc400078efe09 */
[----:B------:R-:W-:Y:S01]  /*06b0*/  ISETP.GT.U32.AND P1, PT, R54, R5, PT ;  /* 0x000000053600720c */ /* 0x000fe20003f24070 */
[----:B------:R-:W-:Y:S01]  /*06c0*/  IMAD R10, R6, R25, R11 ;  /* 0x00000019060a7224 */ /* 0x000fe200078e020b */
[----:B------:R-:W-:Y:S02]  /*06d0*/  @!P3 IADD3 R8, -R8, RZ, RZ ;  /* 0x000000ff0808b210 */ /* 0x000fe40007ffe1ff */
[----:B------:R-:W-:Y:S02]  /*06e0*/  LOP3.LUT R6, R2, 0x10, R9, 0xfe, !PT ;  /* 0x0000001002067812 */ /* 0x000fe400078efe09 */
[----:B------:R-:W-:Y:S02]  /*06f0*/  SEL R21, R7, R8, !P0 ;  /* 0x0000000807157207 */ /* 0x000fe40004000000 */
[----:B------:R-:W-:Y:S02]  /*0700*/  IABS R7, R6 ;  /* 0x0000000600077213 */ /* 0x000fe40000000000 */
[----:B------:R-:W-:-:S02]  /*0710*/  ISETP.GT.U32.AND P2, PT, R54, R10, PT ;  /* 0x0000000a3600720c */ /* 0x000fc40003f44070 */
[----:B------:R-:W-:Y:S02]  /*0720*/  IABS R11, R12 ;  /* 0x0000000c000b7213 */ /* 0x000fe40000000000 */
[----:B------:R-:W-:Y:S02]  /*0730*/  @!P1 IADD3 R5, R5, -R54, RZ ;  /* 0x8000003605059210 */ /* 0x000fe40007ffe0ff */
[----:B------:R-:W-:Y:S01]  /*0740*/  ISETP.GE.AND P1, PT, R6, RZ, PT ;  /* 0x000000ff0600720c */ /* 0x000fe20003f26270 */
[----:B------:R-:W-:Y:S01]  /*0750*/  IMAD.HI.U32 R6, R4, R7, RZ ;  /* 0x0000000704067227 */ /* 0x000fe200078e00ff */
[----:B------:R-:W-:Y:S02]  /*0760*/  ISETP.GT.U32.AND P3, PT, R54, R5, PT ;  /* 0x000000053600720c */ /* 0x000fe40003f64070 */
[----:B------:R-:W-:Y:S01]  /*0770*/  ISETP.GE.AND P5, PT, R13, RZ, PT ;  /* 0x000000ff0d00720c */ /* 0x000fe20003fa6270 */
[----:B------:R-:W-:Y:S01]  /*0780*/  IMAD R7, R6, R25, R7 ;  /* 0x0000001906077224 */ /* 0x000fe200078e0207 */
[----:B------:R-:W-:Y:S01]  /*0790*/  IABS R13, R14 ;  /* 0x0000000e000d7213 */ /* 0x000fe20000000000 */
[----:B------:R-:W-:Y:S01]  /*07a0*/  IMAD.HI.U32 R8, R4, R11, RZ ;  /* 0x0000000b04087227 */ /* 0x000fe200078e00ff */
[----:B------:R-:W-:-:S02]  /*07b0*/  @!P2 IADD3 R10, R10, -R54, RZ ;  /* 0x800000360a0aa210 */ /* 0x000fc40007ffe0ff */
[----:B------:R-:W-:Y:S01]  /*07c0*/  ISETP.GE.AND P4, PT, R14, RZ, PT ;  /* 0x000000ff0e00720c */ /* 0x000fe20003f86270 */
[----:B------:R-:W-:Y:S01]  /*07d0*/  IMAD.HI.U32 R6, R4, R13, RZ ;  /* 0x0000000d04067227 */ /* 0x000fe200078e00ff */
[----:B------:R-:W-:Y:S02]  /*07e0*/  ISETP.GT.U32.AND P0, PT, R54, R10, PT ;  /* 0x0000000a3600720c */ /* 0x000fe40003f04070 */
[----:B------:R-:W-:Y:S01]  /*07f0*/  LOP3.LUT R14, R2, 0x28, R9, 0xfe, !PT ;  /* 0x00000028020e7812 */ /* 0x000fe200078efe09 */
[-C--:B------:R-:W-:Y:S01]  /*0800*/  IMAD R8, R8, R25.reuse, R11 ;  /* 0x0000001908087224 */ /* 0x080fe200078e020b */
[----:B------:R-:W-:Y:S01]  /*0810*/  @!P3 IADD3 R5, R5, -R54, RZ ;  /* 0x800000360505b210 */ /* 0x000fe20007ffe0ff */
[----:B------:R-:W-:Y:S01]  /*0820*/  IMAD R11, R6, R25, R13 ;  /* 0x00000019060b7224 */ /* 0x000fe200078e020d */
[----:B------:R-:W-:Y:S02]  /*0830*/  ISETP.GT.U32.AND P3, PT, R54, R7, PT ;  /* 0x000000073600720c */ /* 0x000fe40003f64070 */
[----:B------:R-:W-:-:S02]  /*0840*/  ISETP.GE.AND P2, PT, R12, RZ, PT ;  /* 0x000000ff0c00720c */ /* 0x000fc40003f46270 */
[----:B------:R-:W-:Y:S02]  /*0850*/  IABS R12, R14 ;  /* 0x0000000e000c7213 */ /* 0x000fe40000000000 */
[----:B------:R-:W-:Y:S02]  /*0860*/  MOV R6, R5 ;  /* 0x0000000500067202 */ /* 0x000fe40000000f00 */
[----:B------:R-:W-:Y:S01]  /*0870*/  @!P0 IADD3 R10, R10, -R54, RZ ;  /* 0x800000360a0a8210 */ /* 0x000fe20007ffe0ff */
[----:B------:R-:W-:Y:S01]  /*0880*/  IMAD.HI.U32 R5, R4, R12, RZ ;  /* 0x0000000c04057227 */ /* 0x000fe200078e00ff */
[----:B------:R-:W-:Y:S02]  /*0890*/  ISETP.GT.U32.AND P0, PT, R54, R8, PT ;  /* 0x000000083600720c */ /* 0x000fe40003f04070 */
[----:B------:R-:W-:Y:S01]  /*08a0*/  @!P6 IADD3 R10, -R10, RZ, RZ ;  /* 0x000000ff0a0ae210 */ /* 0x000fe20007ffe1ff */
[----:B------:R-:W-:Y:S01]  /*08b0*/  IMAD R5, R5, R25, R12 ;  /* 0x0000001905057224 */ /* 0x000fe200078e020c */
[----:B------:R-:W-:-:S02]  /*08c0*/  @!P3 IADD3 R7, R7, -R54, RZ ;  /* 0x800000360707b210 */ /* 0x000fc40007ffe0ff */
[C---:B------:R-:W-:Y:S02]  /*08d0*/  ISETP.GT.U32.AND P6, PT, R54.reuse, R11, PT ;  /* 0x0000000b3600720c */ /* 0x040fe40003fc4070 */
[----:B------:R-:W-:Y:S02]  /*08e0*/  ISETP.GT.U32.AND P3, PT, R54, R7, PT ;  /* 0x000000073600720c */ /* 0x000fe40003f64070 */
[C-C-:B------:R-:W-:Y:S02]  /*08f0*/  LOP3.LUT R18, R2.reuse, 0x30, R9.reuse, 0xfe, !PT ;  /* 0x0000003002127812 */ /* 0x140fe400078efe09 */
[----:B------:R-:W-:Y:S02]  /*0900*/  LOP3.LUT R19, R2, 0x38, R9, 0xfe, !PT ;  /* 0x0000003802137812 */ /* 0x000fe400078efe09 */
[----:B------:R-:W-:Y:S02]  /*0910*/  @!P0 IADD3 R8, R8, -R54, RZ ;  /* 0x8000003608088210 */ /* 0x000fe40007ffe0ff */
[----:B------:R-:W-:-:S02]  /*0920*/  IABS R13, R18 ;  /* 0x00000012000d7213 */ /* 0x000fc40000000000 */
[----:B------:R-:W-:Y:S02]  /*0930*/  ISETP.GT.U32.AND P0, PT, R54, R8, PT ;  /* 0x000000083600720c */ /* 0x000fe40003f04070 */
[-C--:B------:R-:W-:Y:S01]  /*0940*/  @!P6 IADD3 R11, R11, -R54.reuse, RZ ;  /* 0x800000360b0be210 */ /* 0x080fe20007ffe0ff */
[----:B------:R-:W-:Y:S01]  /*0950*/  IMAD.HI.U32 R12, R4, R13, RZ ;  /* 0x0000000d040c7227 */ /* 0x000fe200078e00ff */
[----:B------:R-:W-:Y:S02]  /*0960*/  @!P3 IADD3 R7, R7, -R54, RZ ;  /* 0x800000360707b210 */ /* 0x000fe40007ffe0ff */
[----:B------:R-:W-:Y:S01]  /*0970*/  ISETP.GT.U32.AND P3, PT, R54, R5, PT ;  /* 0x000000053600720c */ /* 0x000fe20003f64070 */
[----:B------:R-:W-:Y:S01]  /*0980*/  IMAD R13, R12, R25, R13 ;  /* 0x000000190c0d7224 */ /* 0x000fe200078e020d */
[----:B------:R-:W-:Y:S02]  /*0990*/  IABS R15, R19 ;  /* 0x00000013000f7213 */ /* 0x000fe40000000000 */
[----:B------:R-:W-:-:S02]  /*09a0*/  ISETP.GT.U32.AND P6, PT, R54, R11, PT ;  /* 0x0000000b3600720c */ /* 0x000fc40003fc4070 */
[----:B------:R-:W-:Y:S01]  /*09b0*/  @!P5 IADD3 R6, -R6, RZ, RZ ;  /* 0x000000ff0606d210 */ /* 0x000fe20007ffe1ff */
[----:B------:R-:W-:Y:S01]  /*09c0*/  IMAD.HI.U32 R12, R4, R15, RZ ;  /* 0x0000000f040c7227 */ /* 0x000fe200078e00ff */
[----:B------:R-:W-:Y:S02]  /*09d0*/  LOP3.LUT R22, R2, 0x40, R9, 0xfe, !PT ;  /* 0x0000004002167812 */ /* 0x000fe400078efe09 */
[----:B------:R-:W-:Y:S01]  /*09e0*/  ISETP.GE.AND P5, PT, R14, RZ, PT ;  /* 0x000000ff0e00720c */ /* 0x000fe20003fa6270 */
[----:B------:R-:W-:Y:S01]  /*09f0*/  IMAD R14, R12, R25, R15 ;  /* 0x000000190c0e7224 */ /* 0x000fe200078e020f */
[----:B------:R-:W-:Y:S02]  /*0a00*/  IABS R16, R22 ;  /* 0x0000001600107213 */ /* 0x000fe40000000000 */
[-C--:B------:R-:W-:Y:S02]  /*0a10*/  @!P3 IADD3 R5, R5, -R54.reuse, RZ ;  /* 0x800000360505b210 */ /* 0x080fe40007ffe0ff */
[----:B------:R-:W-:-:S02]  /*0a20*/  @!P0 IADD3 R8, R8, -R54, RZ ;  /* 0x8000003608088210 */ /* 0x000fc40007ffe0ff */
[----:B------:R-:W-:Y:S02]  /*0a30*/  ISETP.GT.U32.AND P3, PT, R54, R5, PT ;  /* 0x000000053600720c */ /* 0x000fe40003f64070 */
[----:B------:R-:W-:Y:S02]  /*0a40*/  LOP3.LUT R23, R2, 0x48, R9, 0xfe, !PT ;  /* 0x0000004802177812 */ /* 0x000fe400078efe09 */
[C---:B------:R-:W-:Y:S02]  /*0a50*/  ISETP.GT.U32.AND P0, PT, R54.reuse, R13, PT ;  /* 0x0000000d3600720c */ /* 0x040fe40003f04070 */
[----:B------:R-:W-:Y:S02]  /*0a60*/  @!P6 IADD3 R11, R11, -R54, RZ ;  /* 0x800000360b0be210 */ /* 0x000fe40007ffe0ff */
[----:B------:R-:W-:Y:S02]  /*0a70*/  ISETP.GT.U32.AND P6, PT, R54, R14, PT ;  /* 0x0000000e3600720c */ /* 0x000fe40003fc4070 */
[----:B------:R-:W-:-:S02]  /*0a80*/  MOV R15, R16 ;  /* 0x00000010000f7202 */ /* 0x000fc40000000f00 */
[----:B------:R-:W-:Y:S02]  /*0a90*/  IABS R17, R23 ;  /* 0x0000001700117213 */ /* 0x000fe40000000000 */
[-C--:B------:R-:W-:Y:S01]  /*0aa0*/  @!P3 IADD3 R5, R5, -R54.reuse, RZ ;  /* 0x800000360505b210 */ /* 0x080fe20007ffe0ff */
[----:B------:R-:W-:Y:S01]  /*0ab0*/  IMAD.HI.U32 R12, R4, R15, RZ ;  /* 0x0000000f040c7227 */ /* 0x000fe200078e00ff */
[----:B------:R-:W-:Y:S02]  /*0ac0*/  @!P2 IADD3 R8, -R8, RZ, RZ ;  /* 0x000000ff0808a210 */ /* 0x000fe40007ffe1ff */
[-C--:B------:R-:W-:Y:S01]  /*0ad0*/  @!P0 IADD3 R13, R13, -R54.reuse, RZ ;  /* 0x800000360d0d8210 */ /* 0x080fe20007ffe0ff */
[----:B------:R-:W-:Y:S01]  /*0ae0*/  IMAD.HI.U32 R16, R4, R17, RZ ;  /* 0x0000001104107227 */ /* 0x000fe200078e00ff */
[----:B------:R-:W-:Y:S02]  /*0af0*/  @!P1 IADD3 R7, -R7, RZ, RZ ;  /* 0x000000ff07079210 */ /* 0x000fe40007ffe1ff */
[----:B------:R-:W-:Y:S01]  /*0b00*/  @!P6 IADD3 R14, R14, -R54, RZ ;  /* 0x800000360e0ee210 */ /* 0x000fe20007ffe0ff */
[----:B------:R-:W-:Y:S01]  /*0b10*/  IMAD R15, R12, R25, R15 ;  /* 0x000000190c0f7224 */ /* 0x000fe200078e020f */
[----:B------:R-:W-:Y:S01]  /*0b20*/  MOV R12, R5 ;  /* 0x00000005000c7202 */ /* 0x000fe20000000f00 */
[----:B------:R-:W-:Y:S01]  /*0b30*/  IMAD R16, R16, R25, R17 ;  /* 0x0000001910107224 */ /* 0x000fe200078e0211 */
[----:B------:R-:W-:-:S02]  /*0b40*/  ISETP.GT.U32.AND P6, PT, R54, R13, PT ;  /* 0x0000000d3600720c */ /* 0x000fc40003fc4070 */
[----:B------:R-:W-:Y:S02]  /*0b50*/  ISETP.GT.U32.AND P3, PT, R54, R15, PT ;  /* 0x0000000f3600720c */ /* 0x000fe40003f64070 */
[----:B------:R-:W-:Y:S02]  /*0b60*/  @!P5 IADD3 R12, -R12, RZ, RZ ;  /* 0x000000ff0c0cd210 */ /* 0x000fe40007ffe1ff */
[C---:B------:R-:W-:Y:S02]  /*0b70*/  ISETP.GT.U32.AND P5, PT, R54.reuse, R16, PT ;  /* 0x000000103600720c */ /* 0x040fe40003fa4070 */
[----:B------:R-:W-:Y:S02]  /*0b80*/  ISETP.GT.U32.AND P2, PT, R54, R14, PT ;  /* 0x0000000e3600720c */ /* 0x000fe40003f44070 */
[----:B------:R-:W-:Y:S02]  /*0b90*/  ISETP.GE.AND P1, PT, R18, RZ, PT ;  /* 0x000000ff1200720c */ /* 0x000fe40003f26270 */
[----:B------:R-:W-:-:S02]  /*0ba0*/  LOP3.LUT R17, R2, 0x50, R9, 0xfe, !PT ;  /* 0x0000005002117812 */ /* 0x000fc400078efe09 */
[----:B------:R-:W-:Y:S02]  /*0bb0*/  ISETP.GE.AND P0, PT, R19, RZ, PT ;  /* 0x000000ff1300720c */ /* 0x000fe40003f06270 */
[----:B------:R-:W-:Y:S02]  /*0bc0*/  IABS R20, R17 ;  /* 0x0000001100147213 */ /* 0x000fe40000000000 */
[----:B------:R-:W-:Y:S02]  /*0bd0*/  LOP3.LUT R24, R2, 0x58, R9, 0xfe, !PT ;  /* 0x0000005802187812 */ /* 0x000fe400078efe09 */
[----:B------:R-:W-:Y:S01]  /*0be0*/  @!P6 IADD3 R13, R13, -R54, RZ ;  /* 0x800000360d0de210 */ /* 0x000fe20007ffe0ff */
[----:B------:R-:W-:Y:S01]  /*0bf0*/  IMAD.HI.U32 R5, R4, R20, RZ ;  /* 0x0000001404057227 */ /* 0x000fe200078e00ff */
[-C--:B------:R-:W-:Y:S02]  /*0c00*/  @!P3 IADD3 R15, R15, -R54.reuse, RZ ;  /* 0x800000360f0fb210 */ /* 0x080fe40007ffe0ff */
[----:B------:R-:W-:-:S02]  /*0c10*/  @!P5 IADD3 R16, R16, -R54, RZ ;  /* 0x800000361010d210 */ /* 0x000fc40007ffe0ff */
[----:B------:R-:W-:Y:S02]  /*0c20*/  @!P2 IADD3 R14, R14, -R54, RZ ;  /* 0x800000360e0ea210 */ /* 0x000fe40007ffe0ff */
[----:B------:R-:W-:Y:S01]  /*0c30*/  ISETP.GE.AND P2, PT, R17, RZ, PT ;  /* 0x000000ff1100720c */ /* 0x000fe20003f46270 */
[----:B------:R-:W-:Y:S01]  /*0c40*/  IMAD R17, R5, R25, R20 ;  /* 0x0000001905117224 */ /* 0x000fe200078e0214 */
[----:B------:R-:W-:Y:S02]  /*0c50*/  IABS R19, R24 ;  /* 0x0000001800137213 */ /* 0x000fe40000000000 */
[----:B------:R-:W-:Y:S02]  /*0c60*/  @!P1 IADD3 R13, -R13, RZ, RZ ;  /* 0x000000ff0d0d9210 */ /* 0x000fe40007ffe1ff */
[----:B------:R-:W-:Y:S01]  /*0c70*/  ISETP.GT.U32.AND P5, PT, R54, R15, PT ;  /* 0x0000000f3600720c */ /* 0x000fe20003fa4070 */
[----:B------:R-:W-:Y:S01]  /*0c80*/  IMAD.HI.U32 R18, R4, R19, RZ ;  /* 0x0000001304127227 */ /* 0x000fe200078e00ff */
[----:B------:R-:W-:-:S02]  /*0c90*/  ISETP.GT.U32.AND P1, PT, R54, R16, PT ;  /* 0x000000103600720c */ /* 0x000fc40003f24070 */
[----:B------:R-:W-:Y:S01]  /*0ca0*/  @!P0 IADD3 R14, -R14, RZ, RZ ;  /* 0x000000ff0e0e8210 */ /* 0x000fe20007ffe1ff */
[----:B------:R-:W-:Y:S01]  /*0cb0*/  IMAD R18, R18, R25, R19 ;  /* 0x0000001912127224 */ /* 0x000fe200078e0213 */
[----:B------:R-:W-:Y:S02]  /*0cc0*/  ISETP.GT.U32.AND P0, PT, R54, R17, PT ;  /* 0x000000113600720c */ /* 0x000fe40003f04070 */
[----:B------:R-:W-:Y:S02]  /*0cd0*/  LOP3.LUT R5, R2, 0x60, R9, 0xfe, !PT ;  /* 0x0000006002057812 */ /* 0x000fe400078efe09 */
[----:B------:R-:W-:Y:S02]  /*0ce0*/  ISETP.GE.AND P3, PT, R24, RZ, PT ;  /* 0x000000ff1800720c */ /* 0x000fe40003f66270 */
[----:B------:R-:W-:Y:S02]  /*0cf0*/  ISETP.GE.AND P6, PT, R23, RZ, PT ;  /* 0x000000ff1700720c */ /* 0x000fe40003fc6270 */
[----:B------:R-:W-:-:S02]  /*0d00*/  IABS R24, R5 ;  /* 0x0000000500187213 */ /* 0x000fc40000000000 */
[----:B------:R-:W-:Y:S02]  /*0d10*/  @!P5 IADD3 R15, R15, -R54, RZ ;  /* 0x800000360f0fd210 */ /* 0x000fe40007ffe0ff */
[----:B------:R-:W-:Y:S02]  /*0d20*/  ISETP.GT.U32.AND P5, PT, R54, R18, PT ;  /* 0x000000123600720c */ /* 0x000fe40003fa4070 */
[----:B------:R-:W-:Y:S02]  /*0d30*/  @!P1 IADD3 R16, R16, -R54, RZ ;  /* 0x8000003610109210 */ /* 0x000fe40007ffe0ff */
[----:B------:R-:W-:Y:S02]  /*0d40*/  LOP3.LUT R19, R2, 0x68, R9, 0xfe, !PT ;  /* 0x0000006802137812 */ /* 0x000fe400078efe09 */
[----:B------:R-:W-:Y:S01]  /*0d50*/  ISETP.GE.AND P1, PT, R5, RZ, PT ;  /* 0x000000ff0500720c */ /* 0x000fe20003f26270 */
[----:B------:R-:W-:Y:S01]  /*0d60*/  IMAD.HI.U32 R5, R4, R24, RZ ;  /* 0x0000001804057227 */ /* 0x000fe200078e00ff */
[----:B------:R-:W-:-:S02]  /*0d70*/  @!P4 IADD3 R11, -R11, RZ, RZ ;  /* 0x000000ff0b0bc210 */ /* 0x000fc40007ffe1ff */
[----:B------:R-:W-:Y:S02]  /*0d80*/  ISETP.GE.AND P4, PT, R22, RZ, PT ;  /* 0x000000ff1600720c */ /* 0x000fe40003f86270 */
[----:B------:R-:W-:Y:S02]  /*0d90*/  @!P0 IADD3 R17, R17, -R54, RZ ;  /* 0x8000003611118210 */ /* 0x000fe40007ffe0ff */
[----:B------:R-:W-:Y:S02]  /*0da0*/  IABS R26, R19 ;  /* 0x00000013001a7213 */ /* 0x000fe40000000000 */
[----:B------:R-:W-:Y:S01]  /*0db0*/  ISETP.GE.AND P0, PT, R19, RZ, PT ;  /* 0x000000ff1300720c */ /* 0x000fe20003f06270 */
[----:B------:R-:W-:Y:S01]  /*0dc0*/  IMAD R19, R5, R25, R24 ;  /* 0x0000001905137224 */ /* 0x000fe200078e0218 */
[----:B------:R-:W-:Y:S01]  /*0dd0*/  SHF.L.U32 R31, R21, 0x7, RZ ;  /* 0x00000007151f7819 */ /* 0x000fe200000006ff */
[----:B------:R-:W-:Y:S01]  /*0de0*/  IMAD.HI.U32 R5, R4, R26, RZ ;  /* 0x0000001a04057227 */ /* 0x000fe200078e00ff */
[----:B------:R-:W-:-:S02]  /*0df0*/  SHF.R.S32.HI R22, RZ, 0x18, R21 ;  /* 0x00000018ff167819 */ /* 0x000fc40000011415 */
[----:B------:R-:W-:Y:S01]  /*0e00*/  LOP3.LUT R21, R31, R9, RZ, 0xfc, !PT ;  /* 0x000000091f157212 */ /* 0x000fe200078efcff */
[----:B------:R-:W-:Y:S01]  /*0e10*/  STL [R1+0x1cc], R31 ;  /* 0x0001cc1f01007387 */ /* 0x000fe20000100800 */
[----:B------:R-:W-:Y:S02]  /*0e20*/  SGXT R22, R22, 0x1 ;  /* 0x000000011616781a */ /* 0x000fe40000000200 */
[----:B------:R-:W-:Y:S02]  /*0e30*/  @!P6 IADD3 R16, -R16, RZ, RZ ;  /* 0x000000ff1010e210 */ /* 0x000fe40007ffe1ff */
[----:B------:R-:W-:Y:S02]  /*0e40*/  ISETP.GT.U32.AND P6, PT, R54, R19, PT ;  /* 0x000000133600720c */ /* 0x000fe40003fc4070 */
[----:B------:R-:W-:Y:S02]  /*0e50*/  @!P5 IADD3 R18, R18, -R54, RZ ;  /* 0x800000361212d210 */ /* 0x000fe40007ffe0ff */
[----:B------:R-:W-:-:S02]  /*0e60*/  LEA.HI R20, R22, R21, RZ, 0x7 ;  /* 0x0000001516147211 */ /* 0x000fc400078f38ff */
[----:B------:R-:W-:Y:S02]  /*0e70*/  @!P4 IADD3 R15, -R15, RZ, RZ ;  /* 0x000000ff0f0fc210 */ /* 0x000fe40007ffe1ff */
[----:B------:R-:W-:Y:S02]  /*0e80*/  ISETP.GT.U32.AND P4, PT, R54, R18, PT ;  /* 0x000000123600720c */ /* 0x000fe40003f84070 */
[----:B------:R-:W-:Y:S02]  /*0e90*/  LOP3.LUT R20, R20, 0xffffff80, RZ, 0xc0, !PT ;  /* 0xffffff8014147812 */ /* 0x000fe400078ec0ff */
[--C-:B------:R-:W-:Y:S02]  /*0ea0*/  LOP3.LUT R27, R31, 0x8, R9.reuse, 0xfe, !PT ;  /* 0x000000081f1b7812 */ /* 0x100fe400078efe09 */
[----:B------:R-:W-:Y:S01]  /*0eb0*/  IADD3 R24, R21, -R20, RZ ;  /* 0x8000001415187210 */ /* 0x000fe20007ffe0ff */
[----:B------:R-:W-:Y:S01]  /*0ec0*/  IMAD R20, R5, R25, R26 ;  /* 0x0000001905147224 */ /* 0x000fe200078e021a */
[----:B------:R-:W-:-:S02]  /*0ed0*/  LOP3.LUT R28, R31, 0x10, R9, 0xfe, !PT ;  /* 0x000000101f1c7812 */ /* 0x000fc400078efe09 */
[----:B------:R-:W-:Y:S02]  /*0ee0*/  LOP3.LUT R26, R2, 0x70, R9, 0xfe, !PT ;  /* 0x00000070021a7812 */ /* 0x000fe400078efe09 */
[C---:B------:R-:W-:Y:S02]  /*0ef0*/  LEA.HI R5, R22.reuse, R27, RZ, 0x7 ;  /* 0x0000001b16057211 */ /* 0x040fe400078f38ff */
[----:B------:R-:W-:Y:S02]  /*0f00*/  @!P6 IADD3 R19, R19, -R54, RZ ;  /* 0x800000361313e210 */ /* 0x000fe40007ffe0ff */
[----:B------:R-:W-:Y:S02]  /*0f10*/  LEA.HI R21, R22, R28, RZ, 0x7 ;  /* 0x0000001c16157211 */ /* 0x000fe400078f38ff */
[----:B------:R-:W-:Y:S02]  /*0f20*/  IABS R32, R26 ;  /* 0x0000001a00207213 */ /* 0x000fe40000000000 */
[----:B------:R-:W-:-:S02]  /*0f30*/  LOP3.LUT R5, R5, 0xffffff80, RZ, 0xc0, !PT ;  /* 0xffffff8005057812 */ /* 0x000fc400078ec0ff */
[----:B------:R-:W-:Y:S02]  /*0f40*/  ISETP.GT.U32.AND P6, PT, R54, R19, PT ;  /* 0x000000133600720c */ /* 0x000fe40003fc4070 */
[----:B------:R-:W-:Y:S02]  /*0f50*/  @!P4 IADD3 R18, R18, -R54, RZ ;  /* 0x800000361212c210 */ /* 0x000fe40007ffe0ff */
[----:B------:R-:W-:Y:S02]  /*0f60*/  ISETP.GE.AND P4, PT, R26, RZ, PT ;  /* 0x000000ff1a00720c */ /* 0x000fe40003f86270 */
[----:B------:R-:W-:Y:S02]  /*0f70*/  ISETP.GT.U32.AND P5, PT, R54, R17, PT ;  /* 0x000000113600720c */ /* 0x000fe40003fa4070 */
[----:B------:R-:W-:Y:S02]  /*0f80*/  LOP3.LUT R30, R31, 0x18, R9, 0xfe, !PT ;  /* 0x000000181f1e7812 */ /* 0x000fe400078efe09 */
[----:B------:R-:W-:-:S02]  /*0f90*/  LOP3.LUT R21, R21, 0xffffff80, RZ, 0xc0, !PT ;  /* 0xffffff8015157812 */ /* 0x000fc400078ec0ff */
[----:B------:R-:W-:Y:S01]  /*0fa0*/  IADD3 R26, R27, -R5, RZ ;  /* 0x800000051b1a7210 */ /* 0x000fe20007ffe0ff */
[----:B------:R-:W-:Y:S01]  /*0fb0*/  IMAD.HI.U32 R5, R4, R32, RZ ;  /* 0x0000002004057227 */ /* 0x000fe200078e00ff */
[----:B------:R-:W-:Y:S02]  /*0fc0*/  LEA.HI R23, R22, R30, RZ, 0x7 ;  /* 0x0000001e16177211 */ /* 0x000fe400078f38ff */
[----:B------:R-:W-:Y:S01]  /*0fd0*/  IADD3 R28, R28, -R21, RZ ;  /* 0x800000151c1c7210 */ /* 0x000fe20007ffe0ff */
[----:B------:R-:W-:Y:S01]  /*0fe0*/  IMAD R21, R5, R25, R32 ;  /* 0x0000001905157224 */ /* 0x000fe200078e0220 */
[----:B------:R-:W-:Y:S02]  /*0ff0*/  LOP3.LUT R23, R23, 0xffffff80, RZ, 0xc0, !PT ;  /* 0xffffff8017177812 */ /* 0x000fe400078ec0ff */
[----:B------:R-:W-:Y:S02]  /*1000*/  LOP3.LUT R27, R31, 0x20, R9, 0xfe, !PT ;  /* 0x000000201f1b7812 */ /* 0x000fe400078efe09 */
[----:B------:R-:W-:-:S02]  /*1010*/  @!P6 IADD3 R19, R19, -R54, RZ ;  /* 0x800000361313e210 */ /* 0x000fc40007ffe0ff */
[----:B------:R-:W-:Y:S02]  /*1020*/  ISETP.GT.U32.AND P6, PT, R54, R21, PT ;  /* 0x000000153600720c */ /* 0x000fe40003fc4070 */
[----:B------:R-:W-:Y:S02]  /*1030*/  IADD3 R30, R30, -R23, RZ ;  /* 0x800000171e1e7210 */ /* 0x000fe40007ffe0ff */
[----:B------:R-:W-:Y:S02]  /*1040*/  @!P5 IADD3 R17, R17, -R54, RZ ;  /* 0x800000361111d210 */ /* 0x000fe40007ffe0ff */
[----:B------:R-:W-:Y:S02]  /*1050*/  LEA.HI R23, R22, R27, RZ, 0x7 ;  /* 0x0000001b16177211 */ /* 0x000fe400078f38ff */
[----:B------:R-:W-:Y:S02]  /*1060*/  ISETP.GT.U32.AND P5, PT, R54, R20, PT ;  /* 0x000000143600720c */ /* 0x000fe40003fa4070 */
[----:B------:R-:W-:-:S02]  /*1070*/  SHF.R.U32.HI R5, RZ, 0x5, R3 ;  /* 0x00000005ff057819 */ /* 0x000fc40000011603 */
[----:B------:R-:W-:Y:S02]  /*1080*/  LOP3.LUT R23, R23, 0xffffff80, RZ, 0xc0, !PT ;  /* 0xffffff8017177812 */ /* 0x000fe400078ec0ff */
[----:B------:R-:W-:Y:S02]  /*1090*/  SGXT.U32 R5, R5, 0x2 ;  /* 0x000000020505781a */ /* 0x000fe40000000000 */
[----:B------:R-:W-:Y:S02]  /*10a0*/  IADD3 R32, R27, -R23, RZ ;  /* 0x800000171b207210 */ /* 0x000fe40007ffe0ff */
[C---:B------:R-:W-:Y:S02]  /*10b0*/  LOP3.LUT R23, R2.reuse, R5, RZ, 0xfc, !PT ;  /* 0x0000000502177212 */ /* 0x040fe400078efcff */
[----:B------:R-:W-:Y:S02]  /*10c0*/  LOP3.LUT R5, R2, 0x78, R9, 0xfe, !PT ;  /* 0x0000007802057812 */ /* 0x000fe400078efe09 */
[-C--:B------:R-:W-:Y:S01]  /*10d0*/  @!P6 IADD3 R21, R21, -R54.reuse, RZ ;  /* 0x800000361515e210 */ /* 0x080fe20007ffe0ff */
[----:B------:R1:W-:Y:S01]  /*10e0*/  STL [R1+0x188], R23 ;  /* 0x0001881701007387 */ /* 0x0003e20000100800 */
[----:B------:R-:W-:-:S02]  /*10f0*/  @!P5 IADD3 R20, R20, -R54, RZ ;  /* 0x800000361414d210 */ /* 0x000fc40007ffe0ff */
[----:B------:R-:W-:Y:S02]  /*1100*/  IABS R27, R5 ;  /* 0x00000005001b7213 */ /* 0x000fe40000000000 */
[C---:B------:R-:W-:Y:S02]  /*1110*/  ISETP.GT.U32.AND P6, PT, R54.reuse, R21, PT ;  /* 0x000000153600720c */ /* 0x040fe40003fc4070 */
[----:B------:R-:W-:Y:S01]  /*1120*/  ISETP.GT.U32.AND P5, PT, R54, R20, PT ;  /* 0x000000143600720c */ /* 0x000fe20003fa4070 */
[----:B------:R-:W-:Y:S01]  /*1130*/  IMAD.HI.U32 R4, R4, R27, RZ ;  /* 0x0000001b04047227 */ /* 0x000fe200078e00ff */
[C-C-:B------:R-:W-:Y:S02]  /*1140*/  LOP3.LUT R36, R31.reuse, 0x30, R9.reuse, 0xfe, !PT ;  /* 0x000000301f247812 */ /* 0x140fe400078efe09 */
[C---:B------:R-:W-:Y:S01]  /*1150*/  LOP3.LUT R29, R31.reuse, 0x28, R9, 0xfe, !PT ;  /* 0x000000281f1d7812 */ /* 0x040fe200078efe09 */
[----:B------:R-:W-:Y:S01]  /*1160*/  IMAD R4, R4, R25, R27 ;  /* 0x0000001904047224 */ /* 0x000fe200078e021b */
[----:B------:R-:W-:-:S02]  /*1170*/  LOP3.LUT R38, R31, 0x38, R9, 0xfe, !PT ;  /* 0x000000381f267812 */ /* 0x000fc400078efe09 */
[----:B------:R-:W-:Y:S02]  /*1180*/  LEA.HI R2, R22, R29, RZ, 0x7 ;  /* 0x0000001d16027211 */ /* 0x000fe400078f38ff */
[----:B------:R-:W-:Y:S02]  /*1190*/  LOP3.LUT R42, R31, 0x48, R9, 0xfe, !PT ;  /* 0x000000481f2a7812 */ /* 0x000fe400078efe09 */
[----:B------:R-:W-:Y:S02]  /*11a0*/  @!P6 IADD3 R21, R21, -R54, RZ ;  /* 0x800000361515e210 */ /* 0x000fe40007ffe0ff */
[----:B------:R-:W-:Y:S02]  /*11b0*/  ISETP.GT.U32.AND P6, PT, R54, R4, PT ;  /* 0x000000043600720c */ /* 0x000fe40003fc4070 */
[----:B------:R-:W-:Y:S02]  /*11c0*/  @!P5 IADD3 R20, R20, -R54, RZ ;  /* 0x800000361414d210 */ /* 0x000fe40007ffe0ff */
[----:B------:R-:W-:-:S02]  /*11d0*/  ISETP.GE.AND P5, PT, R5, RZ, PT ;  /* 0x000000ff0500720c */ /* 0x000fc40003fa6270 */
[----:B------:R-:W-:Y:S02]  /*11e0*/  LEA.HI R5, R22, R36, RZ, 0x7 ;  /* 0x0000002416057211 */ /* 0x000fe400078f38ff */
[----:B------:R-:W-:Y:S02]  /*11f0*/  LOP3.LUT R2, R2, 0xffffff80, RZ, 0xc0, !PT ;  /* 0xffffff8002027812 */ /* 0x000fe400078ec0ff */
[----:B------:R-:W-:Y:S02]  /*1200*/  LOP3.LUT R5, R5, 0xffffff80, RZ, 0xc0, !PT ;  /* 0xffffff8005057812 */ /* 0x000fe400078ec0ff */
[----:B------:R-:W-:Y:S02]  /*1210*/  LOP3.LUT R27, R31, 0x40, R9, 0xfe, !PT ;  /* 0x000000401f1b7812 */ /* 0x000fe400078efe09 */
[----:B-1----:R-:W-:Y:S02]  /*1220*/  LEA.HI R23, R22, R38, RZ, 0x7 ;  /* 0x0000002616177211 */ /* 0x002fe400078f38ff */
[----:B------:R-:W-:-:S02]  /*1230*/  IADD3 R36, R36, -R5, RZ ;  /* 0x8000000524247210 */ /* 0x000fc40007ffe0ff */
[----:B------:R-:W-:Y:S02]  /*1240*/  @!P6 IADD3 R4, R4, -R54, RZ ;  /* 0x800000360404e210 */ /* 0x000fe40007ffe0ff */
[C---:B------:R-:W-:Y:S02]  /*1250*/  LEA.HI R5, R22.reuse, R42, RZ, 0x7 ;  /* 0x0000002a16057211 */ /* 0x040fe400078f38ff */
[----:B------:R-:W-:Y:S02]  /*1260*/  IADD3 R34, R29, -R2, RZ ;  /* 0x800000021d227210 */ /* 0x000fe40007ffe0ff */
[----:B------:R-:W-:Y:S02]  /*1270*/  LEA.HI R2, R22, R27, RZ, 0x7 ;  /* 0x0000001b16027211 */ /* 0x000fe400078f38ff */
[----:B------:R-:W-:Y:S02]  /*1280*/  LOP3.LUT R23, R23, 0xffffff80, RZ, 0xc0, !PT ;  /* 0xffffff8017177812 */ /* 0x000fe400078ec0ff */
[----:B------:R-:W-:-:S02]  /*1290*/  ISETP.GT.U32.AND P6, PT, R54, R4, PT ;  /* 0x000000043600720c */ /* 0x000fc40003fc4070 */
[--C-:B------:R-:W-:Y:S02]  /*12a0*/  LOP3.LUT R44, R31, 0x50, R9.reuse, 0xfe, !PT ;  /* 0x000000501f2c7812 */ /* 0x100fe400078efe09 */
[----:B------:R-:W-:Y:S02]  /*12b0*/  LOP3.LUT R5, R5, 0xffffff80, RZ, 0xc0, !PT ;  /* 0xffffff8005057812 */ /* 0x000fe400078ec0ff */
[----:B------:R-:W-:Y:S02]  /*12c0*/  LOP3.LUT R48, R31, 0x68, R9, 0xfe, !PT ;  /* 0x000000681f307812 */ /* 0x000fe400078efe09 */
[----:B------:R-:W-:Y:S02]  /*12d0*/  LOP3.LUT R2, R2, 0xffffff80, RZ, 0xc0, !PT ;  /* 0xffffff8002027812 */ /* 0x000fe400078ec0ff */
[----:B------:R-:W-:Y:S02]  /*12e0*/  IADD3 R38, R38, -R23, RZ ;  /* 0x8000001726267210 */ /* 0x000fe40007ffe0ff */
[----:B------:R-:W-:-:S02]  /*12f0*/  LEA.HI R23, R22, R44, RZ, 0x7 ;  /* 0x0000002c16177211 */ /* 0x000fc400078f38ff */
[----:B------:R-:W-:Y:S02]  /*1300*/  IADD3 R42, R42, -R5, RZ ;  /* 0x800000052a2a7210 */ /* 0x000fe40007ffe0ff */
[--C-:B------:R-:W-:Y:S02]  /*1310*/  LOP3.LUT R46, R31, 0x58, R9.reuse, 0xfe, !PT ;  /* 0x000000581f2e7812 */ /* 0x100fe400078efe09 */
[----:B------:R-:W-:Y:S02]  /*1320*/  LEA.HI R5, R22, R48, RZ, 0x7 ;  /* 0x0000003016057211 */ /* 0x000fe400078f38ff */
[----:B------:R-:W-:Y:S02]  /*1330*/  IADD3 R40, R27, -R2, RZ ;  /* 0x800000021b287210 */ /* 0x000fe40007ffe0ff */
[----:B------:R-:W-:Y:S02]  /*1340*/  LOP3.LUT R27, R31, 0x60, R9, 0xfe, !PT ;  /* 0x000000601f1b7812 */ /* 0x000fe400078efe09 */
[----:B------:R-:W-:-:S02]  /*1350*/  LOP3.LUT R23, R23, 0xffffff80, RZ, 0xc0, !PT ;  /* 0xffffff8017177812 */ /* 0x000fc400078ec0ff */
[C---:B------:R-:W-:Y:S02]  /*1360*/  LEA.HI R25, R22.reuse, R46, RZ, 0x7 ;  /* 0x0000002e16197211 */ /* 0x040fe400078f38ff */
[--C-:B------:R-:W-:Y:S02]  /*1370*/  LOP3.LUT R50, R31, 0x70, R9.reuse, 0xfe, !PT ;  /* 0x000000701f327812 */ /* 0x100fe400078efe09 */
[----:B------:R-:W-:Y:S02]  /*1380*/  LOP3.LUT R5, R5, 0xffffff80, RZ, 0xc0, !PT ;  /* 0xffffff8005057812 */ /* 0x000fe400078ec0ff */
[----:B------:R-:W-:Y:S02]  /*1390*/  LOP3.LUT R52, R31, 0x78, R9, 0xfe, !PT ;  /* 0x000000781f347812 */ /* 0x000fe400078efe09 */
[----:B------:R-:W-:Y:S02]  /*13a0*/  LEA.HI R2, R22, R27, RZ, 0x7 ;  /* 0x0000001b16027211 */ /* 0x000fe400078f38ff */
[----:B------:R-:W-:-:S02]  /*13b0*/  IADD3 R44, R44, -R23, RZ ;  /* 0x800000172c2c7210 */ /* 0x000fc40007ffe0ff */
[----:B------:R-:W-:Y:S02]  /*13c0*/  @!P6 IADD3 R4, R4, -R54, RZ ;  /* 0x800000360404e210 */ /* 0x000fe40007ffe0ff */
[----:B------:R-:W-:Y:S02]  /*13d0*/  LOP3.LUT R25, R25, 0xffffff80, RZ, 0xc0, !PT ;  /* 0xffffff8019197812 */ /* 0x000fe400078ec0ff */
[----:B------:R-:W-:Y:S02]  /*13e0*/  LEA.HI R23, R22, R50, RZ, 0x7 ;  /* 0x0000003216177211 */ /* 0x000fe400078f38ff */
[----:B------:R-:W-:Y:S02]  /*13f0*/  IADD3 R48, R48, -R5, RZ ;  /* 0x8000000530307210 */ /* 0x000fe40007ffe0ff */
[----:B------:R-:W-:Y:S02]  /*1400*/  LEA.HI R22, R22, R52, RZ, 0x7 ;  /* 0x0000003416167211 */ /* 0x000fe400078f38ff */
[----:B------:R-:W-:-:S02]  /*1410*/  ISETP.NE.AND P6, PT, R0, RZ, PT ;  /* 0x000000ff0000720c */ /* 0x000fc40003fc5270 */
[----:B------:R-:W-:Y:S02]  /*1420*/  LOP3.LUT R5, RZ, R0, RZ, 0x33, !PT ;  /* 0x00000000ff057212 */ /* 0x000fe400078e33ff */
[----:B------:R-:W-:Y:S02]  /*1430*/  @!P1 IADD3 R19, -R19, RZ, RZ ;  /* 0x000000ff13139210 */ /* 0x000fe40007ffe1ff */
[----:B------:R-:W-:Y:S02]  /*1440*/  LOP3.LUT R2, R2, 0xffffff80, RZ, 0xc0, !PT ;  /* 0xffffff8002027812 */ /* 0x000fe400078ec0ff */
[----:B------:R-:W-:Y:S02]  /*1450*/  SHF.L.U32 R0, R3, 0x2, RZ ;  /* 0x0000000203007819 */ /* 0x000fe400000006ff */
[----:B------:R-:W-:Y:S02]  /*1460*/  @!P0 IADD3 R20, -R20, RZ, RZ ;  /* 0x000000ff14148210 */ /* 0x000fe40007ffe1ff */
[----:B------:R-:W-:-:S02]  /*1470*/  @!P5 IADD3 R4, -R4, RZ, RZ ;  /* 0x000000ff0404d210 */ /* 0x000fc40007ffe1ff */
[----:B------:R-:W-:Y:S02]  /*1480*/  IADD3 R46, R46, -R25, RZ ;  /* 0x800000192e2e7210 */ /* 0x000fe40007ffe0ff */
[----:B------:R-:W-:Y:S02]  /*1490*/  @!P2 IADD3 R17, -R17, RZ, RZ ;  /* 0x000000ff1111a210 */ /* 0x000fe40007ffe1ff */
[----:B------:R-:W-:Y:S02]  /*14a0*/  @!P3 IADD3 R18, -R18, RZ, RZ ;  /* 0x000000ff1212b210 */ /* 0x000fe40007ffe1ff */
[----:B------:R-:W-:Y:S02]  /*14b0*/  @!P4 IADD3 R21, -R21, RZ, RZ ;  /* 0x000000ff1515c210 */ /* 0x000fe40007ffe1ff */
[----:B------:R-:W-:Y:S02]  /*14c0*/  LOP3.LUT R25, R22, 0xffffff80, RZ, 0xc0, !PT ;  /* 0xffffff8016197812 */ /* 0x000fe400078ec0ff */
[----:B------:R-:W-:-:S02]  /*14d0*/  SEL R92, R5, R19, !P6 ;  /* 0x00000013055c7207 */ /* 0x000fc40007000000 */
[----:B------:R-:W-:Y:S02]  /*14e0*/  IADD3 R22, R27, -R2, RZ ;  /* 0x800000021b167210 */ /* 0x000fe40007ffe0ff */
[----:B------:R-:W-:Y:S02]  /*14f0*/  SEL R94, R5, R20, !P6 ;  /* 0x00000014055e7207 */ /* 0x000fe40007000000 */
[----:B------:R-:W-:Y:S02]  /*1500*/  LOP3.LUT R19, R0, 0x3c, RZ, 0xc0, !PT ;  /* 0x0000003c00137812 */ /* 0x000fe400078ec0ff */
[----:B------:R-:W-:Y:S02]  /*1510*/  LOP3.LUT R23, R23, 0xffffff80, RZ, 0xc0, !PT ;  /* 0xffffff8017177812 */ /* 0x000fe400078ec0ff */
[----:B------:R-:W-:Y:S01]  /*1520*/  SEL R20, R5, R4, !P6 ;  /* 0x0000000405147207 */ /* 0x000fe20007000000 */
[--C-:B------:R-:W-:Y:S01]  /*1530*/  IMAD R54, R24, 0xb0, R19.reuse ;  /* 0x000000b018367824 */ /* 0x100fe200078e0213 */
[----:B------:R-:W-:Y:S01]  /*1540*/  LOP3.LUT R2, R9, 0x8, RZ, 0xfc, !PT ;  /* 0x0000000809027812 */ /* 0x000fe200078efcff */
[--C-:B------:R-:W-:Y:S01]  /*1550*/  IMAD R56, R26, 0xb0, R19.reuse ;  /* 0x000000b01a387824 */ /* 0x100fe200078e0213 */
[C---:B------:R-:W-:Y:S01]  /*1560*/  SEL R68, R5.reuse, R6, !P6 ;  /* 0x0000000605447207 */ /* 0x040fe20007000000 */
        /* <DEDUP_REMOVED lines=23> */
[----:B------:R-:W-:Y:S01]  /*16e0*/  SEL R96, R5, R21, !P6 ;  /* 0x0000001505607207 */ /* 0x000fe20007000000 */
[--C-:B------:R-:W-:Y:S01]  /*16f0*/  IMAD R21, R38, 0xb0, R19.reuse ;  /* 0x000000b026157824 */ /* 0x100fe200078e0213 */
[C---:B------:R-:W-:Y:S01]  /*1700*/  LOP3.LUT R4, R9.reuse, 0x10, RZ, 0xfc, !PT ;  /* 0x0000001009047812 */ /* 0x040fe200078efcff */
[----:B------:R-:W-:Y:S01]  /*1710*/  IMAD R38, R84, 0xb0, R19 ;  /* 0x000000b054267824 */ /* 0x000fe200078e0213 */
[C---:B------:R-:W-:Y:S01]  /*1720*/  LOP3.LUT R5, R9.reuse, 0x18, RZ, 0xfc, !PT ;  /* 0x0000001809057812 */ /* 0x040fe200078efcff */
[----:B------:R-:W-:Y:S01]  /*1730*/  IMAD.WIDE R54, R54, R53, c[0x0][0x170] ;  /* 0x00005c0036367625 */ /* 0x000fe200078e0235 */
[----:B------:R-:W-:-:S02]  /*1740*/  LOP3.LUT R6, R9, 0x20, RZ, 0xfc, !PT ;  /* 0x0000002009067812 */ /* 0x000fc400078efcff */
[C---:B------:R-:W-:Y:S01]  /*1750*/  LOP3.LUT R7, R9.reuse, 0x28, RZ, 0xfc, !PT ;  /* 0x0000002809077812 */ /* 0x040fe200078efcff */
[-C--:B------:R-:W-:Y:S01]  /*1760*/  IMAD.WIDE R38, R38, R53.reuse, c[0x0][0x168] ;  /* 0x00005a0026267625 */ /* 0x080fe200078e0235 */
[C---:B------:R-:W-:Y:S02]  /*1770*/  LOP3.LUT R8, R9.reuse, 0x30, RZ, 0xfc, !PT ;  /* 0x0000003009087812 */ /* 0x040fe400078efcff */
[C---:B------:R-:W-:Y:S01]  /*1780*/  LOP3.LUT R10, R9.reuse, 0x38, RZ, 0xfc, !PT ;  /* 0x00000038090a7812 */ /* 0x040fe200078efcff */
[-C--:B------:R-:W-:Y:S01]  /*1790*/  IMAD.WIDE R56, R56, R53.reuse, c[0x0][0x170] ;  /* 0x00005c0038387625 */ /* 0x080fe200078e0235 */
[C---:B------:R-:W-:Y:S02]  /*17a0*/  LOP3.LUT R11, R9.reuse, 0x40, RZ, 0xfc, !PT ;  /* 0x00000040090b7812 */ /* 0x040fe400078efcff */
        /* <DEDUP_REMOVED lines=11> */
[----:B------:R-:W-:-:S02]  /*1860*/  LEA R9, R9, R19, 0x6 ;  /* 0x0000001309097211 */ /* 0x000fc400078e30ff */
[----:B------:R-:W-:Y:S01]  /*1870*/  IADD3 R50, R50, -R23, RZ ;  /* 0x8000001732327210 */ /* 0x000fe20007ffe0ff */
[----:B------:R-:W-:Y:S01]  /*1880*/  IMAD.WIDE R66, R66, R53, c[0x0][0x170] ;  /* 0x00005c0042427625 */ /* 0x000fe200078e0235 */
[-C--:B------:R-:W-:Y:S02]  /*1890*/  LEA R2, R2, R19.reuse, 0x6 ;  /* 0x0000001302027211 */ /* 0x080fe400078e30ff */
[----:B------:R-:W-:Y:S02]  /*18a0*/  LEA R23, R4, R19, 0x6 ;  /* 0x0000001304177211 */ /* 0x000fe400078e30ff */
[----:B------:R-:W-:Y:S02]  /*18b0*/  IADD3 R52, R52, -R25, RZ ;  /* 0x8000001934347210 */ /* 0x000fe40007ffe0ff */
[-C--:B------:R-:W-:Y:S02]  /*18c0*/  LEA R5, R5, R19.reuse, 0x6 ;  /* 0x0000001305057211 */ /* 0x080fe400078e30ff */
[-C--:B------:R-:W-:Y:S01]  /*18d0*/  LEA R25, R6, R19.reuse, 0x6 ;  /* 0x0000001306197211 */ /* 0x080fe200078e30ff */
[--C-:B------:R-:W-:Y:S01]  /*18e0*/  IMAD R6, R50, 0xb0, R19.reuse ;  /* 0x000000b032067824 */ /* 0x100fe200078e0213 */
[----:B------:R-:W-:Y:S01]  /*18f0*/  SHF.L.U32 R98, R9, 0x2, RZ ;  /* 0x0000000209627819 */ /* 0x000fe200000006ff */
[--C-:B------:R-:W-:Y:S01]  /*1900*/  IMAD R50, R96, 0xb0, R19.reuse ;  /* 0x000000b060327824 */ /* 0x100fe200078e0213 */
[-C--:B------:R-:W-:Y:S01]  /*1910*/  LEA R7, R7, R19.reuse, 0x6 ;  /* 0x0000001307077211 */ /* 0x080fe200078e30ff */
[--C-:B------:R-:W-:Y:S01]  /*1920*/  IMAD R4, R52, 0xb0, R19.reuse ;  /* 0x000000b034047824 */ /* 0x100fe200078e0213 */
[----:B------:R-:W-:Y:S01]  /*1930*/  SHF.L.U32 R97, R2, 0x2, RZ ;  /* 0x0000000202617819 */ /* 0x000fe200000006ff */
[----:B------:R-:W-:Y:S01]  /*1940*/  STL [R1+0x1c8], R98 ;  /* 0x0001c86201007387 */ /* 0x000fe20000100800 */
[-C--:B------:R-:W-:Y:S01]  /*1950*/  LEA R27, R8, R19.reuse, 0x6 ;  /* 0x00000013081b7211 */ /* 0x080fe200078e30ff */
[--C-:B------:R-:W-:Y:S01]  /*1960*/  IMAD R8, R48, 0xb0, R19.reuse ;  /* 0x000000b030087824 */ /* 0x100fe200078e0213 */
[----:B------:R-:W-:Y:S01]  /*1970*/  SHF.L.U32 R95, R23, 0x2, RZ ;  /* 0x00000002175f7819 */ /* 0x000fe200000006ff */
[----:B------:R-:W-:Y:S01]  /*1980*/  STL [R1+0x1c4], R97 ;  /* 0x0001c46101007387 */ /* 0x000fe20000100800 */
[-C--:B------:R-:W-:Y:S01]  /*1990*/  LEA R29, R10, R19.reuse, 0x6 ;  /* 0x000000130a1d7211 */ /* 0x080fe200078e30ff */
[--C-:B------:R-:W-:Y:S01]  /*19a0*/  IMAD R10, R22, 0xb0, R19.reuse ;  /* 0x000000b0160a7824 */ /* 0x100fe200078e0213 */
[----:B------:R-:W-:Y:S01]  /*19b0*/  SHF.L.U32 R93, R5, 0x2, RZ ;  /* 0x00000002055d7819 */ /* 0x000fe200000006ff */
[--C-:B------:R-:W-:Y:S01]  /*19c0*/  IMAD R22, R68, 0xb0, R19.reuse ;  /* 0x000000b044167824 */ /* 0x100fe200078e0213 */
[----:B------:R-:W-:Y:S01]  /*19d0*/  LEA R11, R11, R19, 0x6 ;  /* 0x000000130b0b7211 */ /* 0x000fe200078e30ff */
[----:B------:R-:W-:Y:S01]  /*19e0*/  STL [R1+0x1c0], R95 ;  /* 0x0001c05f01007387 */ /* 0x000fe20000100800 */
[----:B------:R-:W-:Y:S01]  /*19f0*/  SHF.L.U32 R91, R25, 0x2, RZ ;  /* 0x00000002195b7819 */ /* 0x000fe200000006ff */
[----:B------:R-:W-:Y:S01]  /*1a00*/  IMAD.WIDE R22, R22, R53, c[0x0][0x168] ;  /* 0x00005a0016167625 */ /* 0x000fe200078e0235 */
        /* <DEDUP_REMOVED lines=12> */
[-C--:B------:R-:W-:Y:S01]  /*1ad0*/  LEA R15, R15, R19.reuse, 0x6 ;  /* 0x000000130f0f7211 */ /* 0x080fe200078e30ff */
[----:B------:R-:W-:Y:S01]  /*1ae0*/  STL [R1+0x1b0], R87 ;  /* 0x0001b05701007387 */ /* 0x000fe20000100800 */
[----:B------:R-:W-:Y:S01]  /*1af0*/  SHF.L.U32 R83, R11, 0x2, RZ ;  /* 0x000000020b537819 */ /* 0x000fe200000006ff */
[--C-:B------:R-:W-:Y:S01]  /*1b00*/  IMAD R14, R44, 0xb0, R19.reuse ;  /* 0x000000b02c0e7824 */ /* 0x100fe200078e0213 */
        /* <DEDUP_REMOVED lines=11> */
[-C--:B------:R-:W-:Y:S01]  /*1bc0*/  IMAD.WIDE R32, R32, R53.reuse, c[0x0][0x168] ;  /* 0x00005a0020207625 */ /* 0x080fe200078e0235 */
[----:B------:R-:W-:Y:S01]  /*1bd0*/  SHF.L.U32 R75, R15, 0x2, RZ ;  /* 0x000000020f4b7819 */ /* 0x000fe200000006ff */
[----:B------:R-:W-:Y:S01]  /*1be0*/  STL [R1+0x1a0], R79 ;  /* 0x0001a04f01007387 */ /* 0x000fe20000100800 */
[----:B------:R-:W-:Y:S01]  /*1bf0*/  SHF.L.U32 R73, R35, 0x2, RZ ;  /* 0x0000000223497819 */ /* 0x000fe200000006ff */
[-C--:B------:R-:W-:Y:S01]  /*1c00*/  IMAD.WIDE R34, R34, R53.reuse, c[0x0][0x168] ;  /* 0x00005a0022227625 */ /* 0x080fe200078e0235 */
[----:B------:R-:W-:Y:S01]  /*1c10*/  SHF.L.U32 R71, R17, 0x2, RZ ;  /* 0x0000000211477819 */ /* 0x000fe200000006ff */
[----:B------:R-:W-:Y:S01]  /*1c20*/  STL [R1+0x19c], R77 ;  /* 0x00019c4d01007387 */ /* 0x000fe20000100800 */
[----:B------:R-:W-:Y:S01]  /*1c30*/  SHF.L.U32 R69, R37, 0x2, RZ ;  /* 0x0000000225457819 */ /* 0x000fe200000006ff */
[----:B------:R-:W-:Y:S01]  /*1c40*/  IMAD.WIDE R36, R36, R53, c[0x0][0x168] ;  /* 0x00005a0024247625 */ /* 0x000fe200078e0235 */
[----:B------:R-:W-:Y:S01]  /*1c50*/  IADD3 R0, P1, R22, 0x200, RZ ;  /* 0x0000020016007810 */ /* 0x000fe20007f3e0ff */
[----:B------:R-:W-:Y:S01]  /*1c60*/  STL [R1+0x198], R75 ;  /* 0x0001984b01007387 */ /* 0x000fe20000100800 */
[----:B------:R-:W-:Y:S01]  /*1c70*/  IADD3 R2, P0, R24, 0x200, RZ ;  /* 0x0000020018027810 */ /* 0x000fe20007f1e0ff */
[--C-:B------:R-:W-:Y:S01]  /*1c80*/  IMAD R18, R40, 0xb0, R19.reuse ;  /* 0x000000b028127824 */ /* 0x100fe200078e0213 */
[----:B------:R-:W-:Y:S01]  /*1c90*/  SHF.L.U32 R3, R3, 0x3, RZ ;  /* 0x0000000303037819 */ /* 0x000fe200000006ff */
[----:B------:R-:W-:Y:S01]  /*1ca0*/  STL [R1+0x194], R73 ;  /* 0x0001944901007387 */ /* 0x000fe20000100800 */
[----:B------:R-:W-:-:S02]  /*1cb0*/  IMAD R40, R86, 0xb0, R19 ;  /* 0x000000b056287824 */ /* 0x000fc400078e0213 */
[----:B------:R-:W-:Y:S01]  /*1cc0*/  IMAD R42, R88, 0xb0, R19 ;  /* 0x000000b0582a7824 */ /* 0x000fe200078e0213 */
[----:B------:R-:W-:Y:S01]  /*1cd0*/  STL [R1+0x190], R71 ;  /* 0x0001904701007387 */ /* 0x000fe20000100800 */
[----:B------:R-:W-:-:S03]  /*1ce0*/  IMAD.WIDE R40, R40, R53, c[0x0][0x168] ;  /* 0x00005a0028287625 */ /* 0x000fc600078e0235 */
[----:B------:R-:W-:Y:S01]  /*1cf0*/  STL [R1+0x18c], R69 ;  /* 0x00018c4501007387 */ /* 0x000fe20000100800 */
[----:B------:R-:W-:-:S03]  /*1d00*/  IMAD.WIDE R42, R42, R53, c[0x0][0x168] ;  /* 0x00005a002a2a7625 */ /* 0x000fc600078e0235 */
[----:B------:R1:W-:Y:S01]  /*1d10*/  STL [R1+0x1d4], R0 ;  /* 0x0001d40001007387 */ /* 0x0003e20000100800 */
[--C-:B------:R-:W-:Y:S02]  /*1d20*/  IMAD R44, R90, 0xb0, R19.reuse ;  /* 0x000000b05a2c7824 */ /* 0x100fe400078e0213 */
[----:B------:R-:W-:Y:S01]  /*1d30*/  IMAD R12, R46, 0xb0, R19 ;  /* 0x000000b02e0c7824 */ /* 0x000fe200078e0213 */
[----:B------:R2:W-:Y:S01]  /*1d40*/  STL [R1+0x1dc], R2 ;  /* 0x0001dc0201007387 */ /* 0x0005e20000100800 */
[----:B------:R-:W-:-:S03]  /*1d50*/  IMAD.WIDE R44, R44, R53, c[0x0][0x168] ;  /* 0x00005a002c2c7625 */ /* 0x000fc600078e0235 */
[----:B------:R3:W-:Y:S01]  /*1d60*/  LDGSTS.E.BYPASS.128 [R98], [R22.64] ;  /* 0x0000000016627fae */ /* 0x0007e2000b901c48 */
[--C-:B------:R-:W-:Y:S01]  /*1d70*/  IMAD R46, R92, 0xb0, R19.reuse ;  /* 0x000000b05c2e7824 */ /* 0x100fe200078e0213 */
[----:B-1----:R-:W-:Y:S01]  /*1d80*/  IADD3.X R0, RZ, R23, RZ, P1, !PT ;  /* 0x00000017ff007210 */ /* 0x002fe20000ffe4ff */
[----:B------:R-:W-:Y:S01]  /*1d90*/  IMAD R48, R94, 0xb0, R19 ;  /* 0x000000b05e307824 */ /* 0x000fe200078e0213 */
[----:B------:R3:W-:Y:S01]  /*1da0*/  LDGSTS.E.BYPASS.128 [R97], [R24.64] ;  /* 0x0000000018617fae */ /* 0x0007e2000b901c48 */
[-C--:B------:R-:W-:Y:S01]  /*1db0*/  IMAD.WIDE R46, R46, R53.reuse, c[0x0][0x168] ;  /* 0x00005a002e2e7625 */ /* 0x080fe200078e0235 */
[----:B--2---:R-:W-:Y:S02]  /*1dc0*/  IADD3 R2, P1, R26, 0x200, RZ ;  /* 0x000002001a027810 */ /* 0x004fe40007f3e0ff */
[----:B------:R1:W-:Y:S01]  /*1dd0*/  STL [R1+0x1d0], R0 ;  /* 0x0001d00001007387 */ /* 0x0003e20000100800 */
[----:B------:R-:W-:-:S03]  /*1de0*/  IMAD.WIDE R48, R48, R53, c[0x0][0x168] ;  /* 0x00005a0030307625 */ /* 0x000fc600078e0235 */
[----:B------:R2:W-:Y:S01]  /*1df0*/  STL [R1+0x1e4], R2 ;  /* 0x0001e40201007387 */ /* 0x0005e20000100800 */
[----:B------:R-:W-:-:S03]  /*1e00*/  IMAD.WIDE R50, R50, R53, c[0x0][0x168] ;  /* 0x00005a0032327625 */ /* 0x000fc600078e0235 */
[----:B------:R3:W-:Y:S01]  /*1e10*/  LDGSTS.E.BYPASS.128 [R95], [R26.64] ;  /* 0x000000001a5f7fae */ /* 0x0007e2000b901c48 */
[----:B------:R-:W-:Y:S01]  /*1e20*/  IMAD R52, R20, 0xb0, R19 ;  /* 0x000000b014347824 */ /* 0x000fe200078e0213 */
[----:B-1----:R-:W-:Y:S01]  /*1e30*/  IADD3.X R0, RZ, R25, RZ, P0, !PT ;  /* 0x00000019ff007210 */ /* 0x002fe200007fe4ff */
[-C--:B------:R-:W-:Y:S01]  /*1e40*/  IMAD.WIDE R20, R21, R53.reuse, c[0x0][0x170] ;  /* 0x00005c0015147625 */ /* 0x080fe200078e0235 */
[----:B------:R3:W-:Y:S01]  /*1e50*/  LDGSTS.E.BYPASS.128 [R93], [R28.64] ;  /* 0x000000001c5d7fae */ /* 0x0007e2000b901c48 */
[----:B--2---:R-:W-:Y:S02]  /*1e60*/  IADD3 R2, P0, R28, 0x200, RZ ;  /* 0x000002001c027810 */ /* 0x004fe40007f1e0ff */
[-C--:B------:R-:W-:Y:S01]  /*1e70*/  IMAD.WIDE R18, R18, R53.reuse, c[0x0][0x170] ;  /* 0x00005c0012127625 */ /* 0x080fe200078e0235 */
[----:B------:R1:W-:Y:S03]  /*1e80*/  STL [R1+0x1d8], R0 ;  /* 0x0001d80001007387 */ /* 0x0003e60000100800 */
[-C--:B------:R-:W-:Y:S01]  /*1e90*/  IMAD.WIDE R16, R16, R53.reuse, c[0x0][0x170] ;  /* 0x00005c0010107625 */ /* 0x080fe200078e0235 */
[----:B------:R2:W-:Y:S03]  /*1ea0*/  STL [R1+0x1ec], R2 ;  /* 0x0001ec0201007387 */ /* 0x0005e60000100800 */
[----:B------:R-:W-:Y:S01]  /*1eb0*/  IMAD.WIDE R14, R14, R53, c[0x0][0x170] ;  /* 0x00005c000e0e7625 */ /* 0x000fe200078e0235 */
[----:B------:R3:W-:Y:S01]  /*1ec0*/  LDGSTS.E.BYPASS.128 [R91], [R30.64] ;  /* 0x000000001e5b7fae */ /* 0x0007e2000b901c48 */
[----:B-1----:R-:W-:-:S02]  /*1ed0*/  IADD3.X R0, RZ, R27, RZ, P1, !PT ;  /* 0x0000001bff007210 */ /* 0x002fc40000ffe4ff */
        /* <DEDUP_REMOVED lines=13> */
[----:B------:R-:W-:Y:S01]  /*1fb0*/  IMAD.WIDE R52, R52, R53, c[0x0][0x168] ;  /* 0x00005a0034347625 */ /* 0x000fe200078e0235 */
[----:B------:R2:W-:Y:S04]  /*1fc0*/  STL [R1+0x1e8], R0 ;  /* 0x0001e80001007387 */ /* 0x0005e80000100800 */
[----:B------:R4:W-:Y:S04]  /*1fd0*/  STL [R1+0x1fc], R2 ;  /* 0x0001fc0201007387 */ /* 0x0009e80000100800 */
[----:B------:R5:W-:Y:S01]  /*1fe0*/  LDGSTS.E.BYPASS.128 [R83], [R38.64] ;  /* 0x0000000026537fae */ /* 0x000be2000b901c48 */
[----:B--2---:R-:W-:-:S03]  /*1ff0*/  IADD3.X R0, RZ, R31, RZ, P1, !PT ;  /* 0x0000001fff007210 */ /* 0x004fc60000ffe4ff */
[----:B------:R2:W-:Y:S01]  /*2000*/  LDGSTS.E.BYPASS.128 [R81], [R40.64] ;  /* 0x0000000028517fae */ /* 0x0005e2000b901c48 */
[----:B----4-:R-:W-:-:S03]  /*2010*/  IADD3 R2, P1, R34, 0x200, RZ ;  /* 0x0000020022027810 */ /* 0x010fc60007f3e0ff */
[----:B------:R4:W-:Y:S04]  /*2020*/  STL [R1+0x1f0], R0 ;  /* 0x0001f00001007387 */ /* 0x0009e80000100800 */
[----:B------:R1:W-:Y:S04]  /*2030*/  STL [R1+0x204], R2 ;  /* 0x0002040201007387 */ /* 0x0003e80000100800 */
[----:B------:R2:W-:Y:S01]  /*2040*/  LDGSTS.E.BYPASS.128 [R79], [R42.64] ;  /* 0x000000002a4f7fae */ /* 0x0005e2000b901c48 */
[----:B----4-:R-:W-:-:S03]  /*2050*/  IADD3.X R0, RZ, R33, RZ, P0, !PT ;  /* 0x00000021ff007210 */ /* 0x010fc600007fe4ff */
[----:B------:R4:W-:Y:S01]  /*2060*/  LDGSTS.E.BYPASS.128 [R77], [R44.64] ;  /* 0x000000002c4d7fae */ /* 0x0009e2000b901c48 */
[----:B-1----:R-:W-:-:S03]  /*2070*/  IADD3 R2, P0, R36, 0x200, RZ ;  /* 0x0000020024027810 */ /* 0x002fc60007f1e0ff */
[----:B------:R1:W-:Y:S04]  /*2080*/  STL [R1+0x1f8], R0 ;  /* 0x0001f80001007387 */ /* 0x0003e80000100800 */
[----:B------:R2:W-:Y:S04]  /*2090*/  STL [R1+0x20c], R2 ;  /* 0x00020c0201007387 */ /* 0x0005e80000100800 */
[----:B------:R3:W-:Y:S01]  /*20a0*/  LDGSTS.E.BYPASS.128 [R75], [R46.64] ;  /* 0x000000002e4b7fae */ /* 0x0007e2000b901c48 */
[----:B-1----:R-:W-:-:S03]  /*20b0*/  IADD3.X R0, RZ, R35, RZ, P1, !PT ;  /* 0x00000023ff007210 */ /* 0x002fc60000ffe4ff */
[----:B------:R1:W-:Y:S01]  /*20c0*/  LDGSTS.E.BYPASS.128 [R73], [R48.64] ;  /* 0x0000000030497fae */ /* 0x0003e2000b901c48 */
[----:B--2---:R-:W-:-:S03]  /*20d0*/  IADD3 R2, P1, R38, 0x200, RZ ;  /* 0x0000020026027810 */ /* 0x004fc60007f3e0ff */
[----:B------:R2:W-:Y:S04]  /*20e0*/  STL [R1+0x200], R0 ;  /* 0x0002000001007387 */ /* 0x0005e80000100800 */
[----:B------:R1:W-:Y:S04]  /*20f0*/  STL [R1+0x214], R2 ;  /* 0x0002140201007387 */ /* 0x0003e80000100800 */
[----:B------:R3:W-:Y:S01]  /*2100*/  LDGSTS.E.BYPASS.128 [R71], [R50.64] ;  /* 0x0000000032477fae */ /* 0x0007e2000b901c48 */
[----:B--2---:R-:W-:-:S03]  /*2110*/  IADD3.X R0, RZ, R37, RZ, P0, !PT ;  /* 0x00000025ff007210 */ /* 0x004fc600007fe4ff */
[----:B------:R2:W-:Y:S01]  /*2120*/  LDGSTS.E.BYPASS.128 [R69], [R52.64] ;  /* 0x0000000034457fae */ /* 0x0005e2000b901c48 */
[----:B-1----:R-:W-:-:S03]  /*2130*/  IADD3 R2, P0, R40, 0x200, RZ ;  /* 0x0000020028027810 */ /* 0x002fc60007f1e0ff */
[----:B------:R1:W-:Y:S04]  /*2140*/  STL [R1+0x208], R0 ;  /* 0x0002080001007387 */ /* 0x0003e80000100800 */
[----:B------:R2:W-:Y:S04]  /*2150*/  STL [R1+0x21c], R2 ;  /* 0x00021c0201007387 */ /* 0x0005e80000100800 */
[----:B------:R-:W0:Y:S01]  /*2160*/  LDGDEPBAR ;  /* 0x00000000000079af */ /* 0x000e220000000000 */
[----:B-1----:R-:W-:-:S03]  /*2170*/  IADD3.X R0, RZ, R39, RZ, P1, !PT ;  /* 0x00000027ff007210 */ /* 0x002fc60000ffe4ff */
[----:B------:R1:W-:Y:S01]  /*2180*/  LDGSTS.E.BYPASS.128 [R98+0x10000], [R54.64] ;  /* 0x1000000036627fae */ /* 0x0003e2000b901c48 */
[----:B--2---:R-:W-:-:S03]  /*2190*/  IADD3 R2, P1, R42, 0x200, RZ ;  /* 0x000002002a027810 */ /* 0x004fc60007f3e0ff */
[----:B------:R2:W-:Y:S04]  /*21a0*/  STL [R1+0x210], R0 ;  /* 0x0002100001007387 */ /* 0x0005e80000100800 */
[----:B------:R1:W-:Y:S04]  /*21b0*/  STL [R1+0x224], R2 ;  /* 0x0002240201007387 */ /* 0x0003e80000100800 */
[----:B------:R3:W-:Y:S01]  /*21c0*/  LDGSTS.E.BYPASS.128 [R97+0x10000], [R56.64] ;  /* 0x1000000038617fae */ /* 0x0007e2000b901c48 */
[----:B--2---:R-:W-:-:S03]  /*21d0*/  IADD3.X R0, RZ, R41, RZ, P0, !PT ;  /* 0x00000029ff007210 */ /* 0x004fc600007fe4ff */
[----:B------:R2:W-:Y:S01]  /*21e0*/  LDGSTS.E.BYPASS.128 [R95+0x10000], [R58.64] ;  /* 0x100000003a5f7fae */ /* 0x0005e2000b901c48 */
[----:B-1----:R-:W-:-:S03]  /*21f0*/  IADD3 R2, P0, R44, 0x200, RZ ;  /* 0x000002002c027810 */ /* 0x002fc60007f1e0ff */
[----:B------:R1:W-:Y:S04]  /*2200*/  STL [R1+0x218], R0 ;  /* 0x0002180001007387 */ /* 0x0003e80000100800 */
[----:B------:R2:W-:Y:S04]  /*2210*/  STL [R1+0x22c], R2 ;  /* 0x00022c0201007387 */ /* 0x0005e80000100800 */
[----:B------:R3:W-:Y:S01]  /*2220*/  LDGSTS.E.BYPASS.128 [R93+0x10000], [R60.64] ;  /* 0x100000003c5d7fae */ /* 0x0007e2000b901c48 */
        /* <DEDUP_REMOVED lines=34> */
[----:B------:R-:W-:Y:S04]  /*2450*/  STL [R1+0x25c], R2 ;  /* 0x00025c0201007387 */ /* 0x000fe80000100800 */
[----:B------:R2:W-:Y:S01]  /*2460*/  LDGSTS.E.BYPASS.128 [R69+0x10000], [R4.64] ;  /* 0x1000000004457fae */ /* 0x0005e2000b901c48 */
[----:B-1----:R-:W-:-:S03]  /*2470*/  IADD3.X R0, RZ, R55, RZ, P1, !PT ;  /* 0x00000037ff007210 */ /* 0x002fc60000ffe4ff */
[----:B------:R-:W0:Y:S04]  /*2480*/  LDGDEPBAR ;  /* 0x00000000000079af */ /* 0x000e280000000000 */
[----:B------:R-:W-:Y:S06]  /*2490*/  BAR.SYNC 0x0 ;  /* 0x0000000000007b1d */ /* 0x000fec0000000000 */
[----:B------:R1:W-:Y:S01]  /*24a0*/  STL [R1+0x250], R0 ;  /* 0x0002500001007387 */ /* 0x0003e20000100800 */
[----:B------:R-:W-:-:S03]  /*24b0*/  IADD3 R2, P1, R58, 0x200, RZ ;  /* 0x000002003a027810 */ /* 0x000fc60007f3e0ff */
[----:B------:R-:W-:Y:S01]  /*24c0*/  @!PT LDS RZ, [RZ] ;  /* 0x00000000fffff984 */ /* 0x000fe20000000800 */
[----:B------:R-:W-:Y:S01]  /*24d0*/  @!PT LDS RZ, [RZ] ;  /* 0x00000000fffff984 */ /* 0x000fe20000000800 */
[----:B------:R-:W-:Y:S01]  /*24e0*/  @!PT LDS RZ, [RZ] ;  /* 0x00000000fffff984 */ /* 0x000fe20000000800 */
[----:B------:R2:W-:Y:S04]  /*24f0*/  LDGSTS.E.BYPASS.128 [R98+0x8000], [R22.64+0x100] ;  /* 0x0800010016627fae */ /* 0x0005e8000b901c48 */
[----:B------:R2:W-:Y:S01]  /*2500*/  STL [R1+0x264], R2 ;  /* 0x0002640201007387 */ /* 0x0005e20000100800 */
[----:B-1----:R-:W-:-:S03]  /*2510*/  IADD3.X R0, RZ, R57, RZ, P0, !PT ;  /* 0x00000039ff007210 */ /* 0x002fc600007fe4ff */
[----:B------:R1:W-:Y:S04]  /*2520*/  LDGSTS.E.BYPASS.128 [R97+0x8000], [R24.64+0x100] ;  /* 0x0800010018617fae */ /* 0x0003e8000b901c48 */
[----:B------:R1:W-:Y:S01]  /*2530*/  STL [R1+0x258], R0 ;  /* 0x0002580001007387 */ /* 0x0003e20000100800 */
[----:B--2---:R-:W-:-:S03]  /*2540*/  IADD3 R2, P0, R60, 0x200, RZ ;  /* 0x000002003c027810 */ /* 0x004fc60007f1e0ff */
        /* <DEDUP_REMOVED lines=20> */
[----:B-1----:R-:W-:Y:S01]  /*2690*/  CS2R R36, SRZ ;  /* 0x0000000000247805 */ /* 0x002fe2000001ff00 */
[----:B---3--:R-:W-:Y:S02]  /*26a0*/  IADD3.X R0, RZ, R65, RZ, P0, !PT ;  /* 0x00000041ff007210 */ /* 0x008fe400007fe4ff */
[----:B------:R1:W-:Y:S04]  /*26b0*/  LDGSTS.E.BYPASS.128 [R81+0x8000], [R40.64+0x100] ;  /* 0x0800010028517fae */ /* 0x0003e8000b901c48 */
[----:B------:R3:W-:Y:S01]  /*26c0*/  STL [R1+0x278], R0 ;  /* 0x0002780001007387 */ /* 0x0007e20000100800 */
[----:B-----5:R-:W-:Y:S01]  /*26d0*/  CS2R R38, SRZ ;  /* 0x0000000000267805 */ /* 0x020fe2000001ff00 */
[----:B--2---:R-:W-:-:S02]  /*26e0*/  IADD3 R2, P0, R20, 0x200, RZ ;  /* 0x0000020014027810 */ /* 0x004fc40007f1e0ff */
[----:B------:R2:W-:Y:S04]  /*26f0*/  LDGSTS.E.BYPASS.128 [R79+0x8000], [R42.64+0x100] ;  /* 0x080001002a4f7fae */ /* 0x0005e8000b901c48 */
[----:B------:R5:W-:Y:S01]  /*2700*/  STL [R1+0x28c], R2 ;  /* 0x00028c0201007387 */ /* 0x000be20000100800 */
[----:B-1----:R-:W-:Y:S01]  /*2710*/  CS2R R40, SRZ ;  /* 0x0000000000287805 */ /* 0x002fe2000001ff00 */
[----:B---3--:R-:W-:Y:S02]  /*2720*/  IADD3.X R0, RZ, R67, RZ, P1, !PT ;  /* 0x00000043ff007210 */ /* 0x008fe40000ffe4ff */
[----:B------:R4:W-:Y:S04]  /*2730*/  LDGSTS.E.BYPASS.128 [R77+0x8000], [R44.64+0x100] ;  /* 0x080001002c4d7fae */ /* 0x0009e8000b901c48 */
[----:B------:R1:W-:Y:S01]  /*2740*/  STL [R1+0x280], R0 ;  /* 0x0002800001007387 */ /* 0x0003e20000100800 */
[----:B--2---:R-:W-:Y:S01]  /*2750*/  CS2R R42, SRZ ;  /* 0x00000000002a7805 */ /* 0x004fe2000001ff00 */
[----:B-----5:R-:W-:-:S02]  /*2760*/  IADD3 R2, P1, R18, 0x200, RZ ;  /* 0x0000020012027810 */ /* 0x020fc40007f3e0ff */
[----:B------:R2:W-:Y:S04]  /*2770*/  LDGSTS.E.BYPASS.128 [R75+0x8000], [R46.64+0x100] ;  /* 0x080001002e4b7fae */ /* 0x0005e8000b901c48 */
[----:B------:R3:W-:Y:S01]  /*2780*/  STL [R1+0x294], R2 ;  /* 0x0002940201007387 */ /* 0x0007e20000100800 */
[----:B----4-:R-:W-:Y:S01]  /*2790*/  CS2R R44, SRZ ;  /* 0x00000000002c7805 */ /* 0x010fe2000001ff00 */
[----:B-1----:R-:W-:Y:S02]  /*27a0*/  IADD3.X R0, RZ, R21, RZ, P0, !PT ;  /* 0x00000015ff007210 */ /* 0x002fe400007fe4ff */
[----:B------:R1:W-:Y:S04]  /*27b0*/  LDGSTS.E.BYPASS.128 [R73+0x8000], [R48.64+0x100] ;  /* 0x0800010030497fae */ /* 0x0003e8000b901c48 */
[----:B------:R4:W-:Y:S01]  /*27c0*/  STL [R1+0x288], R0 ;  /* 0x0002880001007387 */ /* 0x0009e20000100800 */
[----:B--2---:R-:W-:Y:S01]  /*27d0*/  CS2R R46, SRZ ;  /* 0x00000000002e7805 */ /* 0x004fe2000001ff00 */
[----:B---3--:R-:W-:-:S02]  /*27e0*/  IADD3 R2, P0, R16, 0x200, RZ ;  /* 0x0000020010027810 */ /* 0x008fc40007f1e0ff */
[----:B------:R2:W-:Y:S04]  /*27f0*/  LDGSTS.E.BYPASS.128 [R71+0x8000], [R50.64+0x100] ;  /* 0x0800010032477fae */ /* 0x0005e8000b901c48 */
[----:B------:R3:W-:Y:S01]  /*2800*/  STL [R1+0x29c], R2 ;  /* 0x00029c0201007387 */ /* 0x0007e20000100800 */
[----:B-1----:R-:W-:Y:S01]  /*2810*/  CS2R R48, SRZ ;  /* 0x0000000000307805 */ /* 0x002fe2000001ff00 */
[----:B----4-:R-:W-:Y:S02]  /*2820*/  IADD3.X R0, RZ, R19, RZ, P1, !PT ;  /* 0x00000013ff007210 */ /* 0x010fe40000ffe4ff */
[----:B------:R1:W-:Y:S04]  /*2830*/  LDGSTS.E.BYPASS.128 [R69+0x8000], [R52.64+0x100] ;  /* 0x0800010034457fae */ /* 0x0003e8000b901c48 */
[----:B------:R4:W-:Y:S01]  /*2840*/  STL [R1+0x290], R0 ;  /* 0x0002900001007387 */ /* 0x0009e20000100800 */
[----:B--2---:R-:W-:Y:S01]  /*2850*/  CS2R R50, SRZ ;  /* 0x0000000000327805 */ /* 0x004fe2000001ff00 */
[----:B---3--:R-:W-:-:S02]  /*2860*/  IADD3 R2, P1, R14, 0x200, RZ ;  /* 0x000002000e027810 */ /* 0x008fc40007f3e0ff */
[----:B------:R-:W0:Y:S04]  /*2870*/  LDGDEPBAR ;  /* 0x00000000000079af */ /* 0x000e280000000000 */
[----:B------:R2:W-:Y:S01]  /*2880*/  STL [R1+0x2a4], R2 ;  /* 0x0002a40201007387 */ /* 0x0005e20000100800 */
[----:B-1----:R-:W-:Y:S01]  /*2890*/  CS2R R52, SRZ ;  /* 0x0000000000347805 */ /* 0x002fe2000001ff00 */
[----:B----4-:R-:W-:Y:S02]  /*28a0*/  IADD3.X R0, RZ, R17, RZ, P0, !PT ;  /* 0x00000011ff007210 */ /* 0x010fe400007fe4ff */
        /* <DEDUP_REMOVED lines=9> */
[----:B--2---:R-:W-:Y:S01]  /*2940*/  CS2R R56, SRZ ;  /* 0x0000000000387805 */ /* 0x004fe2000001ff00 */
[----:B----4-:R-:W-:-:S02]  /*2950*/  IADD3 R2, P1, R10, 0x200, RZ ;  /* 0x000002000a027810 */ /* 0x010fc40007f3e0ff */
        /* <DEDUP_REMOVED lines=22> */
[----:B----4-:R-:W-:-:S03]  /*2ac0*/  IADD3 R2, P0, R4, 0x200, RZ ;  /* 0x0000020004027810 */ /* 0x010fc60007f1e0ff */
[----:B------:R4:W-:Y:S04]  /*2ad0*/  LDGSTS.E.BYPASS.128 [R81+0x18000], [R16.64+0x100] ;  /* 0x1800010010517fae */ /* 0x0009e8000b901c48 */
[----:B------:R5:W-:Y:S01]  /*2ae0*/  STL [R1+0x2cc], R2 ;  /* 0x0002cc0201007387 */ /* 0x000be20000100800 */
[----:B-1----:R-:W-:Y:S01]  /*2af0*/  CS2R R82, SRZ ;  /* 0x0000000000527805 */ /* 0x002fe2000001ff00 */
[----:B---3--:R-:W-:Y:S02]  /*2b00*/  IADD3.X R0, RZ, R7, RZ, P1, !PT ;  /* 0x00000007ff007210 */ /* 0x008fe40000ffe4ff */
[----:B------:R1:W-:Y:S04]  /*2b10*/  LDGSTS.E.BYPASS.128 [R79+0x18000], [R14.64+0x100] ;  /* 0x180001000e4f7fae */ /* 0x0003e8000b901c48 */
[----:B------:R3:W-:Y:S01]  /*2b20*/  STL [R1+0x2c0], R0 ;  /* 0x0002c00001007387 */ /* 0x0007e20000100800 */
[----:B----4-:R-:W-:Y:S01]  /*2b30*/  CS2R R80, SRZ ;  /* 0x0000000000507805 */ /* 0x010fe2000001ff00 */
[----:B-----5:R-:W-:-:S02]  /*2b40*/  MOV R2, 0x1 ;  /* 0x0000000100027802 */ /* 0x020fc40000000f00 */
[----:B------:R4:W-:Y:S04]  /*2b50*/  LDGSTS.E.BYPASS.128 [R77+0x18000], [R12.64+0x100] ;  /* 0x180001000c4d7fae */ /* 0x0009e8000b901c48 */
[----:B------:R5:W-:Y:S01]  /*2b60*/  LDGSTS.E.BYPASS.128 [R75+0x18000], [R10.64+0x100] ;  /* 0x180001000a4b7fae */ /* 0x000be2000b901c48 */
[----:B-1----:R-:W-:Y:S01]  /*2b70*/  CS2R R78, SRZ ;  /* 0x00000000004e7805 */ /* 0x002fe2000001ff00 */
[----:B---3--:R-:W-:Y:S02]  /*2b80*/  IADD3.X R0, RZ, R5, RZ, P0, !PT ;  /* 0x00000005ff007210 */ /* 0x008fe400007fe4ff */
[----:B------:R1:W-:Y:S04]  /*2b90*/  LDGSTS.E.BYPASS.128 [R73+0x18000], [R8.64+0x100] ;  /* 0x1800010008497fae */ /* 0x0003e8000b901c48 */
[----:B------:R3:W-:Y:S01]  /*2ba0*/  STL [R1+0x2c8], R0 ;  /* 0x0002c80001007387 */ /* 0x0007e20000100800 */
[----:B----4-:R-:W-:-:S03]  /*2bb0*/  CS2R R76, SRZ ;  /* 0x00000000004c7805 */ /* 0x010fc6000001ff00 */
[----:B------:R4:W-:Y:S01]  /*2bc0*/  LDGSTS.E.BYPASS.128 [R71+0x18000], [R6.64+0x100] ;  /* 0x1800010006477fae */ /* 0x0009e2000b901c48 */
[----:B-----5:R-:W-:-:S03]  /*2bd0*/  CS2R R74, SRZ ;  /* 0x00000000004a7805 */ /* 0x020fc6000001ff00 */
[----:B------:R5:W-:Y:S01]  /*2be0*/  LDGSTS.E.BYPASS.128 [R69+0x18000], [R4.64+0x100] ;  /* 0x1800010004457fae */ /* 0x000be2000b901c48 */
[----:B-1----:R-:W-:Y:S01]  /*2bf0*/  CS2R R72, SRZ ;  /* 0x0000000000487805 */ /* 0x002fe2000001ff00 */
[----:B---3--:R-:W-:Y:S01]  /*2c00*/  MOV R0, 0xffffffc0 ;  /* 0xffffffc000007802 */ /* 0x008fe20000000f00 */
[----:B------:R-:W-:Y:S01]  /*2c10*/  UMOV UR8, 0x10000 ;  /* 0x0001000000087882 */ /* 0x000fe20000000000 */
[----:B------:R-:W0:Y:S04]  /*2c20*/  LDGDEPBAR ;  /* 0x00000000000079af */ /* 0x000e280000000000 */
[----:B------:R1:W-:Y:S01]  /*2c30*/  STL [R1+0x184], R0 ;  /* 0x0001840001007387 */ /* 0x0003e20000100800 */
[----:B----4-:R-:W-:-:S03]  /*2c40*/  CS2R R70, SRZ ;  /* 0x0000000000467805 */ /* 0x010fc6000001ff00 */
[----:B------:R-:W-:Y:S01]  /*2c50*/  STL [R1+0x50], RZ ;  /* 0x000050ff01007387 */ /* 0x000fe20000100800 */
[----:B-----5:R-:W-:-:S03]  /*2c60*/  CS2R R68, SRZ ;  /* 0x0000000000447805 */ /* 0x020fc6000001ff00 */
[----:B------:R-:W-:Y:S01]  /*2c70*/  STL [R1+0x54], RZ ;  /* 0x000054ff01007387 */ /* 0x000fe20000100800 */
[----:B-1----:R-:W-:-:S03]  /*2c80*/  LOP3.LUT R0, R3, 0xf00, RZ, 0xc0, !PT ;  /* 0x00000f0003007812 */ /* 0x002fc600078ec0ff */
[----:B------:R-:W-:Y:S04]  /*2c90*/  STL [R1+0x58], RZ ;  /* 0x000058ff01007387 */ /* 0x000fe80000100800 */
[----:B------:R-:W-:Y:S04]  /*2ca0*/  STL [R1+0x5c], RZ ;  /* 0x00005cff01007387 */ /* 0x000fe80000100800 */
[----:B------:R-:W-:Y:S01]  /*2cb0*/  STL [R1+0x60], RZ ;  /* 0x000060ff01007387 */ /* 0x000fe20000100800 */
[----:B------:R-:W-:-:S04]  /*2cc0*/  DEPBAR.LE SB0, 0x2 ;  /* 0x000080800000791a */ /* 0x000fc80000000000 */
[----:B------:R-:W-:Y:S04]  /*2cd0*/  STL [R1+0x64], RZ ;  /* 0x000064ff01007387 */ /* 0x000fe80000100800 */
        /* <DEDUP_REMOVED lines=26> */
[----:B--2---:R-:W-:Y:S06]  /*2e80*/  BAR.SYNC 0x0 ;  /* 0x0000000000007b1d */ /* 0x004fec0000000000 */
.L_x_1:
[----:B------:R-:W2:Y:S04]  /*2e90*/  LDL.LU R16, [R1+0xc0] ;  /* 0x0000c00001107983 */ /* 0x000ea80000300800 */
[----:B------:R-:W3:Y:S04]  /*2ea0*/  LDL.LU R18, [R1+0xc4] ;  /* 0x0000c40001127983 */ /* 0x000ee80000300800 */
[----:B------:R-:W4:Y:S04]  /*2eb0*/  LDL.LU R19, [R1+0xc8] ;  /* 0x0000c80001137983 */ /* 0x000f280000300800 */
[----:B------:R-:W4:Y:S04]  /*2ec0*/  LDL.LU R17, [R1+0xcc] ;  /* 0x0000cc0001117983 */ /* 0x000f280000300800 */
[----:B------:R1:W-:Y:S04]  /*2ed0*/  STL [R1+0x2d0], R2 ;  /* 0x0002d00201007387 */ /* 0x0003e80000100800 */
[----:B------:R-:W4:Y:S04]  /*2ee0*/  LDL.LU R24, [R1+0xbc] ;  /* 0x0000bc0001187983 */ /* 0x000f280000300800 */
[----:B------:R-:W4:Y:S04]  /*2ef0*/  LDL.LU R26, [R1+0xb8] ;  /* 0x0000b800011a7983 */ /* 0x000f280000300800 */
[----:B------:R-:W4:Y:S04]  /*2f00*/  LDL.LU R25, [R1+0xb4] ;  /* 0x0000b40001197983 */ /* 0x000f280000300800 */
[----:B-1----:R-:W4:Y:S04]  /*2f10*/  LDL.LU R2, [R1+0xb0] ;  /* 0x0000b00001027983 */ /* 0x002f280000300800 */
[----:B------:R-:W1:Y:S04]  /*2f20*/  S2R R3, SR_TID.X ;  /* 0x0000000000037919 */ /* 0x000e680000002100 */
[----:B------:R-:W-:Y:S04]  /*2f30*/  LDS.128 R4, [R0.X4+UR5] ;  /* 0x0000000500047984 */ /* 0x000fe80008004c00 */
[----:B------:R-:W-:Y:S04]  /*2f40*/  LDS.128 R8, [R0.X4+UR5+0x100] ;  /* 0x0001000500087984 */ /* 0x000fe80008004c00 */
[----:B------:R-:W4:Y:S04]  /*2f50*/  LDL.LU R34, [R1+0xac] ;  /* 0x0000ac0001227983 */ /* 0x000f280000300800 */
[----:B------:R-:W4:Y:S04]  /*2f60*/  LDL.LU R96, [R1+0xa8] ;  /* 0x0000a80001607983 */ /* 0x000f280000300800 */
[----:B------:R-:W4:Y:S01]  /*2f70*/  LDL.LU R35, [R1+0xa4] ;  /* 0x0000a40001237983 */ /* 0x000f220000300800 */
[----:B-1----:R-:W-:-:S03]  /*2f80*/  SHF.L.U32 R3, R3, 0x2, RZ ;  /* 0x0000000203037819 */ /* 0x002fc600000006ff */
[----:B------:R-:W4:Y:S01]  /*2f90*/  LDL.LU R33, [R1+0xa0] ;  /* 0x0000a00001217983 */ /* 0x000f220000300800 */
[----:B------:R-:W-:-:S03]  /*2fa0*/  LOP3.LUT R3, R3, 0x7c, RZ, 0xc0, !PT ;  /* 0x0000007c03037812 */ /* 0x000fc600078ec0ff */
[----:B------:R-:W4:Y:S01]  /*2fb0*/  LDL.LU R100, [R1+0x9c] ;  /* 0x00009c0001647983 */ /* 0x000f220000300800 */
[----:B------:R-:W-:-:S03]  /*2fc0*/  LEA R32, R3, UR8, 0x8 ;  /* 0x0000000803207c11 */ /* 0x000fc6000f8e40ff */
[----:B------:R-:W4:Y:S04]  /*2fd0*/  LDL.LU R99, [R1+0x98] ;  /* 0x0000980001637983 */ /* 0x000f280000300800 */
[----:B------:R-:W-:Y:S04]  /*2fe0*/  LDS.128 R28, [R32+0x100] ;  /* 0x00010000201c7984 */ /* 0x000fe80000000c00 */
[----:B------:R-:W-:Y:S04]  /*2ff0*/  LDS.128 R84, [R32+0x200] ;  /* 0x0002000020547984 */ /* 0x000fe80000000c00 */
[----:B------:R-:W2:Y:S04]  /*3000*/  LDS.128 R88, [R32] ;  /* 0x0000000020587984 */ /* 0x000ea80000000c00 */
[----:B------:R-:W1:Y:S04]  /*3010*/  LDS.128 R92, [R32+0x300] ;  /* 0x00030000205c7984 */ /* 0x000e680000000c00 */
[----:B------:R-:W1:Y:S04]  /*3020*/  S2R R3, SR_TID.X ;  /* 0x0000000000037919 */ /* 0x000e680000002100 */
[----:B------:R-:W4:Y:S04]  /*3030*/  LDL.LU R97, [R1+0x94] ;  /* 0x0000940001617983 */ /* 0x000f280000300800 */
[----:B------:R-:W2:Y:S04]  /*3040*/  LDS.128 R12, [R0.X4+UR5+0x200] ;  /* 0x00020005000c7984 */ /* 0x000ea80008004c00 */
[----:B------:R-:W-:Y:S04]  /*3050*/  LDS.128 R108, [R0.X4+UR5+0x1300] ;  /* 0x00130005006c7984 */ /* 0x000fe80008004c00 */
[----:B------:R-:W-:Y:S01]  /*3060*/  LDS.128 R248, [R0.X4+UR5+0x10a0] ;  /* 0x0010a00500f87984 */ /* 0x000fe20008004c00 */
[----:B-1----:R-:W-:-:S04]  /*3070*/  SHF.L.U32 R3, R3, 0x2, RZ ;  /* 0x0000000203037819 */ /* 0x002fc800000006ff */
[----:B------:R-:W-:-:S04]  /*3080*/  LOP3.LUT R3, R3, 0x3c, RZ, 0xc0, !PT ;  /* 0x0000003c03037812 */ /* 0x000fc800078ec0ff */
[----:B------:R-:W-:Y:S01]  /*3090*/  ISETP.GE.U32.AND P0, PT, R3, 0x30, PT ;  /* 0x000000300300780c */ /* 0x000fe20003f06070 */
[C---:B--2---:R-:W-:Y:S01]  /*30a0*/  FFMA R16, R4.reuse, R88, R16 ;  /* 0x0000005804107223 */ /* 0x044fe20000000010 */
[C---:B---3--:R-:W-:Y:S01]  /*30b0*/  FFMA R18, R4.reuse, R28, R18 ;  /* 0x0000001c04127223 */ /* 0x048fe20000000012 */
[----:B----4-:R-:W-:-:S03]  /*30c0*/  FFMA R20, R4, R84, R19 ;  /* 0x0000005404147223 */ /* 0x010fc60000000013 */
[C---:B------:R-:W-:Y:S01]  /*30d0*/  FFMA R21, R5.reuse, R29, R18 ;  /* 0x0000001d05157223 */ /* 0x040fe20000000012 */
[----:B------:R-:W-:Y:S01]  /*30e0*/  FFMA R4, R4, R92, R17 ;  /* 0x0000005c04047223 */ /* 0x000fe20000000011 */
[C---:B------:R-:W-:Y:S01]  /*30f0*/  FFMA R3, R5.reuse, R85, R20 ;  /* 0x0000005505037223 */ /* 0x040fe20000000014 */
[C---:B------:R-:W-:Y:S01]  /*3100*/  FFMA R23, R5.reuse, R89, R16 ;  /* 0x0000005905177223 */ /* 0x040fe20000000010 */
[C---:B------:R-:W-:Y:S01]  /*3110*/  FFMA R20, R6.reuse, R30, R21 ;  /* 0x0000001e06147223 */ /* 0x040fe20000000015 */
[----:B------:R-:W-:Y:S01]  /*3120*/  FFMA R5, R5, R93, R4 ;  /* 0x0000005d05057223 */ /* 0x000fe20000000004 */
[C---:B------:R-:W-:Y:S01]  /*3130*/  FFMA R22, R6.reuse, R86, R3 ;  /* 0x0000005606167223 */ /* 0x040fe20000000003 */
[C---:B------:R-:W-:Y:S01]  /*3140*/  FFMA R4, R6.reuse, R90, R23 ;  /* 0x0000005a06047223 */ /* 0x040fe20000000017 */
[----:B------:R-:W1:Y:S01]  /*3150*/  LDS.128 R16, [R0.X4+UR5+0x300] ;  /* 0x0003000500107984 */ /* 0x000e620008004c00 */
[----:B------:R-:W-:Y:S01]  /*3160*/  FFMA R6, R6, R94, R5 ;  /* 0x0000005e06067223 */ /* 0x000fe20000000005 */
[C---:B------:R-:W-:Y:S01]  /*3170*/  FFMA R5, R7.reuse, R31, R20 ;  /* 0x0000001f07057223 */ /* 0x040fe20000000014 */
[----:B------:R-:W-:Y:S01]  /*3180*/  FFMA R3, R7, R87, R22 ;  /* 0x0000005707037223 */ /* 0x000fe20000000016 */
[C---:B------:R-:W-:Y:S01]  /*3190*/  FFMA R24, R8.reuse, R92, R24 ;  /* 0x0000005c08187223 */ /* 0x040fe20000000018 */
[C---:B------:R-:W-:Y:S01]  /*31a0*/  FFMA R22, R8.reuse, R84, R26 ;  /* 0x0000005408167223 */ /* 0x040fe2000000001a */
[C---:B------:R-:W-:Y:S01]  /*31b0*/  FFMA R20, R8.reuse, R28, R25 ;  /* 0x0000001c08147223 */ /* 0x040fe20000000019 */
[----:B------:R-:W-:-:S02]  /*31c0*/  FFMA R8, R8, R88, R2 ;  /* 0x0000005808087223 */ /* 0x000fc40000000002 */
[----:B------:R-:W2:Y:S01]  /*31d0*/  LDL.LU R2, [R1+0x90] ;  /* 0x0000900001027983 */ /* 0x000ea20000300800 */
[C---:B------:R-:W-:Y:S01]  /*31e0*/  FFMA R25, R9.reuse, R85, R22 ;  /* 0x0000005509197223 */ /* 0x040fe20000000016 */
[----:B------:R-:W-:Y:S01]  /*31f0*/  FFMA R27, R9, R29, R20 ;  /* 0x0000001d091b7223 */ /* 0x000fe20000000014 */
[C---:B------:R-:W-:Y:S01]  /*3200*/  FFMA R4, R7.reuse, R91, R4 ;  /* 0x0000005b07047223 */ /* 0x040fe20000000004 */
[----:B------:R-:W-:Y:S01]  /*3210*/  FFMA R6, R7, R95, R6 ;  /* 0x0000005f07067223 */ /* 0x000fe20000000006 */
[C---:B------:R-:W-:Y:S01]  /*3220*/  FFMA R7, R9.reuse, R93, R24 ;  /* 0x0000005d09077223 */ /* 0x040fe20000000018 */
[----:B------:R-:W-:Y:S01]  /*3230*/  FFMA R9, R9, R89, R8 ;  /* 0x0000005909097223 */ /* 0x000fe20000000008 */
[----:B------:R-:W3:Y:S01]  /*3240*/  LDL.LU R102, [R1+0x8c] ;  /* 0x00008c0001667983 */ /* 0x000ee20000300800 */
[C---:B------:R-:W-:Y:S01]  /*3250*/  FFMA R26, R10.reuse, R86, R25 ;  /* 0x000000560a1a7223 */ /* 0x040fe20000000019 */
[C---:B------:R-:W-:Y:S02]  /*3260*/  FFMA R24, R10.reuse, R30, R27 ;  /* 0x0000001e0a187223 */ /* 0x040fe4000000001b */
[----:B------:R-:W4:Y:S01]  /*3270*/  LDL.LU R106, [R1+0x88] ;  /* 0x00008800016a7983 */ /* 0x000f220000300800 */
[C---:B------:R-:W-:Y:S01]  /*3280*/  FFMA R8, R10.reuse, R94, R7 ;  /* 0x0000005e0a087223 */ /* 0x040fe20000000007 */
[----:B------:R-:W-:-:S02]  /*3290*/  FFMA R10, R10, R90, R9 ;  /* 0x0000005a0a0a7223 */ /* 0x000fc40000000009 */
[----:B------:R-:W4:Y:S01]  /*32a0*/  LDL.LU R105, [R1+0x84] ;  /* 0x0000840001697983 */ /* 0x000f220000300800 */
[C---:B------:R-:W-:Y:S01]  /*32b0*/  FFMA R9, R11.reuse, R87, R26 ;  /* 0x000000570b097223 */ /* 0x040fe2000000001a */
[C---:B------:R-:W-:Y:S02]  /*32c0*/  FFMA R7, R11.reuse, R31, R24 ;  /* 0x0000001f0b077223 */ /* 0x040fe40000000018 */
[----:B------:R-:W4:Y:S01]  /*32d0*/  LDL.LU R104, [R1+0x80] ;  /* 0x0000800001687983 */ /* 0x000f220000300800 */
[C---:B------:R-:W-:Y:S01]  /*32e0*/  FFMA R34, R12.reuse, R92, R34 ;  /* 0x0000005c0c227223 */ /* 0x040fe20000000022 */
[C---:B------:R-:W-:Y:S01]  /*32f0*/  FFMA R26, R12.reuse, R84, R96 ;  /* 0x000000540c1a7223 */ /* 0x040fe20000000060 */
[C---:B------:R-:W-:Y:S01]  /*3300*/  FFMA R24, R12.reuse, R28, R35 ;  /* 0x0000001c0c187223 */ /* 0x040fe20000000023 */
[C---:B------:R-:W-:Y:S01]  /*3310*/  FFMA R8, R11.reuse, R95, R8 ;  /* 0x0000005f0b087223 */ /* 0x040fe20000000008 */
[----:B------:R-:W-:Y:S01]  /*3320*/  FFMA R10, R11, R91, R10 ;  /* 0x0000005b0b0a7223 */ /* 0x000fe2000000000a */
[----:B------:R-:W4:Y:S01]  /*3330*/  LDL.LU R112, [R1+0x7c] ;  /* 0x00007c0001707983 */ /* 0x000f220000300800 */
[----:B------:R-:W-:Y:S01]  /*3340*/  FFMA R12, R12, R88, R33 ;  /* 0x000000580c0c7223 */ /* 0x000fe20000000021 */
[C---:B------:R-:W-:Y:S01]  /*3350*/  FFMA R11, R13.reuse, R93, R34 ;  /* 0x0000005d0d0b7223 */ /* 0x040fe20000000022 */
[C---:B------:R-:W-:Y:S01]  /*3360*/  FFMA R33, R13.reuse, R85, R26 ;  /* 0x000000550d217223 */ /* 0x040fe2000000001a */
[C---:B------:R-:W-:Y:S01]  /*3370*/  FFMA R35, R13.reuse, R29, R24 ;  /* 0x0000001d0d237223 */ /* 0x040fe20000000018 */
[----:B------:R-:W-:Y:S01]  /*3380*/  FFMA R13, R13, R89, R12 ;  /* 0x000000590d0d7223 */ /* 0x000fe2000000000c */
[C---:B------:R-:W-:Y:S01]  /*3390*/  FFMA R98, R14.reuse, R94, R11 ;  /* 0x0000005e0e627223 */ /* 0x040fe2000000000b */
[C---:B------:R-:W-:Y:S01]  /*33a0*/  FFMA R96, R14.reuse, R86, R33 ;  /* 0x000000560e607223 */ /* 0x040fe20000000021 */
[----:B------:R-:W4:Y:S01]  /*33b0*/  LDL.LU R103, [R1+0x78] ;  /* 0x0000780001677983 */ /* 0x000f220000300800 */
[C---:B------:R-:W-:Y:S01]  /*33c0*/  FFMA R34, R14.reuse, R90, R13 ;  /* 0x0000005a0e227223 */ /* 0x040fe2000000000d */
[----:B------:R-:W-:Y:S01]  /*33d0*/  FFMA R12, R14, R30, R35 ;  /* 0x0000001e0e0c7223 */ /* 0x000fe20000000023 */
[C---:B------:R-:W-:Y:S01]  /*33e0*/  FFMA R14, R15.reuse, R95, R98 ;  /* 0x0000005f0f0e7223 */ /* 0x040fe20000000062 */
[C---:B------:R-:W-:Y:S01]  /*33f0*/  FFMA R13, R15.reuse, R87, R96 ;  /* 0x000000570f0d7223 */ /* 0x040fe20000000060 */
[----:B------:R-:W-:Y:S01]  /*3400*/  FFMA R11, R15, R91, R34 ;  /* 0x0000005b0f0b7223 */ /* 0x000fe20000000022 */
[C---:B-1----:R-:W-:Y:S01]  /*3410*/  FFMA R98, R16.reuse, R92, R100 ;  /* 0x0000005c10627223 */ /* 0x042fe20000000064 */
[C---:B------:R-:W-:Y:S01]  /*3420*/  FFMA R96, R16.reuse, R84, R99 ;  /* 0x0000005410607223 */ /* 0x040fe20000000063 */
[----:B------:R-:W4:Y:S04]  /*3430*/  LDL.LU R101, [R1+0x74] ;  /* 0x0000740001657983 */ /* 0x000f280000300800 */
[----:B------:R-:W3:Y:S04]  /*3440*/  LDS.128 R20, [R0.X4+UR5+0x1000] ;  /* 0x0010000500147984 */ /* 0x000ee80008004c00 */
[----:B------:R-:W1:Y:S01]  /*3450*/  LDS.128 R24, [R0.X4+UR5+0x1100] ;  /* 0x0011000500187984 */ /* 0x000e620008004c00 */
[C---:B------:R-:W-:Y:S01]  /*3460*/  FFMA R34, R16.reuse, R28, R97 ;  /* 0x0000001c10227223 */ /* 0x040fe20000000061 */
[----:B--2---:R-:W-:-:S02]  /*3470*/  FFMA R16, R16, R88, R2 ;  /* 0x0000005810107223 */ /* 0x004fc40000000002 */
[----:B------:R-:W2:Y:S01]  /*3480*/  LDL.LU R2, [R1+0x70] ;  /* 0x0000700001027983 */ /* 0x000ea20000300800 */
[----:B------:R-:W-:Y:S01]  /*3490*/  FFMA R12, R15, R31, R12 ;  /* 0x0000001f0f0c7223 */ /* 0x000fe2000000000c */
[C---:B------:R-:W-:Y:S01]  /*34a0*/  FFMA R15, R17.reuse, R93, R98 ;  /* 0x0000005d110f7223 */ /* 0x040fe20000000062 */
[C---:B------:R-:W-:Y:S01]  /*34b0*/  FFMA R33, R17.reuse, R85, R96 ;  /* 0x0000005511217223 */ /* 0x040fe20000000060 */
[C---:B------:R-:W-:Y:S01]  /*34c0*/  FFMA R35, R17.reuse, R29, R34 ;  /* 0x0000001d11237223 */ /* 0x040fe20000000022 */
[----:B------:R-:W-:Y:S01]  /*34d0*/  FFMA R17, R17, R89, R16 ;  /* 0x0000005911117223 */ /* 0x000fe20000000010 */
[C---:B------:R-:W-:Y:S01]  /*34e0*/  FFMA R100, R18.reuse, R94, R15 ;  /* 0x0000005e12647223 */ /* 0x040fe2000000000f */
[C---:B------:R-:W-:Y:S01]  /*34f0*/  FFMA R34, R18.reuse, R86, R33 ;  /* 0x0000005612227223 */ /* 0x040fe20000000021 */
[C---:B------:R-:W-:Y:S01]  /*3500*/  FFMA R16, R18.reuse, R30, R35 ;  /* 0x0000001e12107223 */ /* 0x040fe20000000023 */
[----:B------:R-:W-:Y:S01]  /*3510*/  FFMA R18, R18, R90, R17 ;  /* 0x0000005a12127223 */ /* 0x000fe20000000011 */
[C---:B------:R-:W-:Y:S01]  /*3520*/  FFMA R15, R19.reuse, R95, R100 ;  /* 0x0000005f130f7223 */ /* 0x040fe20000000064 */
[----:B------:R-:W-:Y:S01]  /*3530*/  FFMA R17, R19, R87, R34 ;  /* 0x0000005713117223 */ /* 0x000fe20000000022 */
[C---:B---3--:R-:W-:Y:S01]  /*3540*/  FFMA R102, R20.reuse, R92, R102 ;  /* 0x0000005c14667223 */ /* 0x048fe20000000066 */
[C---:B----4-:R-:W-:Y:S01]  /*3550*/  FFMA R100, R20.reuse, R84, R106 ;  /* 0x0000005414647223 */ /* 0x050fe2000000006a */
[C---:B------:R-:W-:Y:S01]  /*3560*/  FFMA R34, R20.reuse, R28, R105 ;  /* 0x0000001c14227223 */ /* 0x040fe20000000069 */
[----:B------:R-:W3:Y:S01]  /*3570*/  LDS.128 R96, [R0.X4+UR5+0x1200] ;  /* 0x0012000500607984 */ /* 0x000ee20008004c00 */
[----:B------:R-:W-:-:S03]  /*3580*/  FFMA R20, R20, R88, R104 ;  /* 0x0000005814147223 */ /* 0x000fc60000000068 */
[----:B------:R-:W3:Y:S04]  /*3590*/  LDL.LU R104, [R1+0x6c] ;  /* 0x00006c0001687983 */ /* 0x000ee80000300800 */
[----:B------:R-:W4:Y:S04]  /*35a0*/  LDL.LU R107, [R1+0x68] ;  /* 0x00006800016b7983 */ /* 0x000f280000300800 */
[----:B------:R-:W4:Y:S04]  /*35b0*/  LDL.LU R106, [R1+0x64] ;  /* 0x00006400016a7983 */ /* 0x000f280000300800 */
[----:B------:R-:W4:Y:S01]  /*35c0*/  LDL.LU R105, [R1+0x60] ;  /* 0x0000600001697983 */ /* 0x000f220000300800 */
        /* <DEDUP_REMOVED lines=9> */
[----:B------:R-:W4:Y:S01]  /*3660*/  LDL.LU R114, [R1+0x5c] ;  /* 0x00005c0001727983 */ /* 0x000f220000300800 */
[----:B------:R-:W-:-:S03]  /*3670*/  FFMA R20, R22, R90, R21 ;  /* 0x0000005a16147223 */ /* 0x000fc60000000015 */
[----:B------:R-:W4:Y:S01]  /*3680*/  LDL.LU R113, [R1+0x58] ;  /* 0x0000580001717983 */ /* 0x000f220000300800 */
[C---:B------:R-:W-:Y:S01]  /*3690*/  FFMA R19, R23.reuse, R95, R102 ;  /* 0x0000005f17137223 */ /* 0x040fe20000000066 */
[C---:B------:R-:W-:Y:S01]  /*36a0*/  FFMA R21, R23.reuse, R87, R100 ;  /* 0x0000005717157223 */ /* 0x040fe20000000064 */
[----:B------:R-:W-:Y:S01]  /*36b0*/  FFMA R22, R23, R31, R34 ;  /* 0x0000001f17167223 */ /* 0x000fe20000000022 */
[C---:B-1----:R-:W-:Y:S01]  /*36c0*/  FFMA R102, R24.reuse, R92, R112 ;  /* 0x0000005c18667223 */ /* 0x042fe20000000070 */
[C---:B------:R-:W-:Y:S01]  /*36d0*/  FFMA R100, R24.reuse, R84, R103 ;  /* 0x0000005418647223 */ /* 0x040fe20000000067 */
[C---:B------:R-:W-:Y:S01]  /*36e0*/  FFMA R34, R24.reuse, R28, R101 ;  /* 0x0000001c18227223 */ /* 0x040fe20000000065 */
[----:B------:R-:W4:Y:S01]  /*36f0*/  LDL.LU R112, [R1+0x54] ;  /* 0x0000540001707983 */ /* 0x000f220000300800 */
[----:B--2---:R-:W-:-:S03]  /*3700*/  FFMA R24, R24, R88, R2 ;  /* 0x0000005818187223 */ /* 0x004fc60000000002 */
[----:B------:R-:W2:Y:S01]  /*3710*/  LDL.LU R2, [R1+0x50] ;  /* 0x0000500001027983 */ /* 0x000ea20000300800 */
[----:B------:R-:W-:Y:S01]  /*3720*/  FFMA R20, R23, R91, R20 ;  /* 0x0000005b17147223 */ /* 0x000fe20000000014 */
[C---:B------:R-:W-:Y:S01]  /*3730*/  FFMA R23, R25.reuse, R93, R102 ;  /* 0x0000005d19177223 */ /* 0x040fe20000000066 */
[C---:B------:R-:W-:Y:S02]  /*3740*/  FFMA R33, R25.reuse, R85, R100 ;  /* 0x0000005519217223 */ /* 0x040fe40000000064 */
[----:B------:R-:W1:Y:S01]  /*3750*/  LDS.128 R100, [R0.X4+UR5+0x2000] ;  /* 0x0020000500647984 */ /* 0x000e620008004c00 */
[C---:B------:R-:W-:Y:S01]  /*3760*/  FFMA R35, R25.reuse, R29, R34 ;  /* 0x0000001d19237223 */ /* 0x040fe20000000022 */
[----:B------:R-:W-:Y:S01]  /*3770*/  FFMA R25, R25, R89, R24 ;  /* 0x0000005919197223 */ /* 0x000fe20000000018 */
[C---:B------:R-:W-:Y:S01]  /*3780*/  FFMA R226, R26.reuse, R94, R23 ;  /* 0x0000005e1ae27223 */ /* 0x040fe20000000017 */
[C---:B------:R-:W-:Y:S01]  /*3790*/  FFMA R34, R26.reuse, R86, R33 ;  /* 0x000000561a227223 */ /* 0x040fe20000000021 */
[C---:B------:R-:W-:Y:S01]  /*37a0*/  FFMA R24, R26.reuse, R30, R35 ;  /* 0x0000001e1a187223 */ /* 0x040fe20000000023 */
[----:B------:R-:W-:-:S02]  /*37b0*/  FFMA R26, R26, R90, R25 ;  /* 0x0000005a1a1a7223 */ /* 0x000fc40000000019 */
[C---:B------:R-:W-:Y:S02]  /*37c0*/  FFMA R25, R27.reuse, R87, R34 ;  /* 0x000000571b197223 */ /* 0x040fe40000000022 */
[C---:B------:R-:W-:Y:S01]  /*37d0*/  FFMA R23, R27.reuse, R91, R26 ;  /* 0x0000005b1b177223 */ /* 0x040fe2000000001a */
[C---:B---3--:R-:W-:Y:S01]  /*37e0*/  FFMA R104, R96.reuse, R92, R104 ;  /* 0x0000005c60687223 */ /* 0x048fe20000000068 */
[C---:B------:R-:W-:Y:S01]  /*37f0*/  FFMA R226, R27.reuse, R95, R226 ;  /* 0x0000005f1be27223 */ /* 0x040fe200000000e2 */
[----:B------:R-:W-:Y:S01]  /*3800*/  FFMA R24, R27, R31, R24 ;  /* 0x0000001f1b187223 */ /* 0x000fe20000000018 */
[C---:B----4-:R-:W-:Y:S01]  /*3810*/  FFMA R34, R96.reuse, R84, R107 ;  /* 0x0000005460227223 */ /* 0x050fe2000000006b */
[C---:B------:R-:W-:Y:S01]  /*3820*/  FFMA R27, R97.reuse, R93, R104 ;  /* 0x0000005d611b7223 */ /* 0x040fe20000000068 */
[C---:B------:R-:W-:Y:S02]  /*3830*/  FFMA R26, R96.reuse, R28, R106 ;  /* 0x0000001c601a7223 */ /* 0x040fe4000000006a */
[C---:B------:R-:W-:Y:S01]  /*3840*/  FFMA R33, R97.reuse, R85, R34 ;  /* 0x0000005561217223 */ /* 0x040fe20000000022 */
[----:B------:R-:W-:Y:S01]  /*3850*/  FFMA R96, R96, R88, R105 ;  /* 0x0000005860607223 */ /* 0x000fe20000000069 */
[C---:B------:R-:W-:Y:S01]  /*3860*/  FFMA R35, R97.reuse, R29, R26 ;  /* 0x0000001d61237223 */ /* 0x040fe2000000001a */
[----:B------:R-:W3:Y:S02]  /*3870*/  LDS.128 R104, [R0.X4+UR5+0x2100] ;  /* 0x0021000500687984 */ /* 0x000ee40008004c00 */
        /* <DEDUP_REMOVED lines=8> */
[C---:B------:R-:W-:Y:S01]  /*3900*/  FFMA R223, R99.reuse, R31, R34 ;  /* 0x0000001f63df7223 */ /* 0x040fe20000000022 */
[C---:B------:R-:W-:Y:S01]  /*3910*/  FFMA R224, R99.reuse, R87, R224 ;  /* 0x0000005763e07223 */ /* 0x040fe200000000e0 */
[----:B------:R-:W-:Y:S01]  /*3920*/  FFMA R26, R99, R91, R26 ;  /* 0x0000005b631a7223 */ /* 0x000fe2000000001a */
[C---:B------:R-:W-:Y:S01]  /*3930*/  FFMA R27, R109.reuse, R93, R98 ;  /* 0x0000005d6d1b7223 */ /* 0x040fe20000000062 */
[C---:B------:R-:W-:Y:S01]  /*3940*/  FFMA R33, R109.reuse, R85, R96 ;  /* 0x000000556d217223 */ /* 0x040fe20000000060 */
[----:B------:R-:W-:Y:S01]  /*3950*/  FFMA R34, R108, R28, R112 ;  /* 0x0000001c6c227223 */ /* 0x000fe20000000070 */
[----:B------:R-:W4:Y:S03]  /*3960*/  LDS.128 R96, [R0.X4+UR5+0x2200] ;  /* 0x0022000500607984 */ /* 0x000f260008004c00 */
[----:B------:R-:W-:Y:S01]  /*3970*/  FFMA R35, R109, R29, R34 ;  /* 0x0000001d6d237223 */ /* 0x000fe20000000022 */
[C---:B------:R-:W-:Y:S01]  /*3980*/  FFMA R222, R110.reuse, R94, R27 ;  /* 0x0000005e6ede7223 */ /* 0x040fe2000000001b */
[----:B------:R-:W-:-:S02]  /*3990*/  FFMA R34, R110, R86, R33 ;  /* 0x000000566e227223 */ /* 0x000fc40000000021 */
[----:B------:R-:W-:Y:S01]  /*39a0*/  FFMA R220, R110, R30, R35 ;  /* 0x0000001e6edc7223 */ /* 0x000fe20000000023 */
[C---:B------:R-:W-:Y:S01]  /*39b0*/  FFMA R222, R111.reuse, R95, R222 ;  /* 0x0000005f6fde7223 */ /* 0x040fe200000000de */
[C---:B------:R-:W-:Y:S02]  /*39c0*/  FFMA R221, R111.reuse, R87, R34 ;  /* 0x000000576fdd7223 */ /* 0x040fe40000000022 */
[----:B------:R-:W-:Y:S01]  /*39d0*/  FFMA R220, R111, R31, R220 ;  /* 0x0000001f6fdc7223 */ /* 0x000fe200000000dc */
[C---:B-1----:R-:W-:Y:S01]  /*39e0*/  FFMA R174, R100.reuse, R84, R174 ;  /* 0x0000005464ae7223 */ /* 0x042fe200000000ae */
[----:B------:R-:W-:-:S03]  /*39f0*/  FFMA R34, R100, R28, R173 ;  /* 0x0000001c64227223 */ /* 0x000fc600000000ad */
[C---:B------:R-:W-:Y:S01]  /*3a00*/  FFMA R35, R101.reuse, R85, R174 ;  /* 0x0000005565237223 */ /* 0x040fe200000000ae */
[----:B------:R-:W-:-:S03]  /*3a10*/  FFMA R113, R101, R29, R34 ;  /* 0x0000001d65717223 */ /* 0x000fc60000000022 */
[C---:B------:R-:W-:Y:S01]  /*3a20*/  FFMA R34, R102.reuse, R86, R35 ;  /* 0x0000005666227223 */ /* 0x040fe20000000023 */
[----:B------:R-:W-:Y:S01]  /*3a30*/  FFMA R170, R102, R30, R113 ;  /* 0x0000001e66aa7223 */ /* 0x000fe20000000071 */
[C---:B---3--:R-:W-:Y:S02]  /*3a40*/  FFMA R178, R104.reuse, R84, R178 ;  /* 0x0000005468b27223 */ /* 0x048fe400000000b2 */
[C---:B------:R-:W-:Y:S01]  /*3a50*/  FFMA R171, R103.reuse, R87, R34 ;  /* 0x0000005767ab7223 */ /* 0x040fe20000000022 */
[----:B------:R-:W-:Y:S01]  /*3a60*/  FFMA R34, R104, R28, R177 ;  /* 0x0000001c68227223 */ /* 0x000fe200000000b1 */
[----:B------:R-:W-:Y:S01]  /*3a70*/  FFMA R170, R103, R31, R170 ;  /* 0x0000001f67aa7223 */ /* 0x000fe200000000aa */
[C---:B------:R-:W-:Y:S02]  /*3a80*/  FFMA R35, R105.reuse, R85, R178 ;  /* 0x0000005569237223 */ /* 0x040fe400000000b2 */
[----:B------:R-:W-:Y:S02]  /*3a90*/  FFMA R113, R105, R29, R34 ;  /* 0x0000001d69717223 */ /* 0x000fe40000000022 */
[----:B------:R-:W-:-:S02]  /*3aa0*/  FFMA R34, R106, R86, R35 ;  /* 0x000000566a227223 */ /* 0x000fc40000000023 */
[----:B------:R-:W-:Y:S02]  /*3ab0*/  FFMA R166, R106, R30, R113 ;  /* 0x0000001e6aa67223 */ /* 0x000fe40000000071 */
[C---:B------:R-:W-:Y:S02]  /*3ac0*/  FFMA R167, R107.reuse, R87, R34 ;  /* 0x000000576ba77223 */ /* 0x040fe40000000022 */
[----:B------:R-:W-:Y:S01]  /*3ad0*/  FFMA R166, R107, R31, R166 ;  /* 0x0000001f6ba67223 */ /* 0x000fe200000000a6 */
[C---:B----4-:R-:W-:Y:S01]  /*3ae0*/  FFMA R182, R96.reuse, R84, R182 ;  /* 0x0000005460b67223 */ /* 0x050fe200000000b6 */
[----:B------:R-:W-:-:S03]  /*3af0*/  FFMA R34, R96, R28, R181 ;  /* 0x0000001c60227223 */ /* 0x000fc600000000b5 */
[C---:B------:R-:W-:Y:S01]  /*3b00*/  FFMA R35, R97.reuse, R85, R182 ;  /* 0x0000005561237223 */ /* 0x040fe200000000b6 */
[----:B------:R-:W-:-:S03]  /*3b10*/  FFMA R113, R97, R29, R34 ;  /* 0x0000001d61717223 */ /* 0x000fc60000000022 */
[C---:B------:R-:W-:Y:S01]  /*3b20*/  FFMA R34, R98.reuse, R86, R35 ;  /* 0x0000005662227223 */ /* 0x040fe20000000023 */
[----:B------:R-:W-:-:S03]  /*3b30*/  FFMA R162, R98, R30, R113 ;  /* 0x0000001e62a27223 */ /* 0x000fc60000000071 */
[C---:B------:R-:W-:Y:S01]  /*3b40*/  FFMA R163, R99.reuse, R87, R34 ;  /* 0x0000005763a37223 */ /* 0x040fe20000000022 */
[----:B------:R-:W-:Y:S01]  /*3b50*/  FFMA R162, R99, R31, R162 ;  /* 0x0000001f63a27223 */ /* 0x000fe200000000a2 */
[----:B--2---:R-:W-:-:S04]  /*3b60*/  FFMA R108, R108, R88, R2 ;  /* 0x000000586c6c7223 */ /* 0x004fc80000000002 */
[----:B------:R-:W-:Y:S01]  /*3b70*/  FFMA R109, R109, R89, R108 ;  /* 0x000000596d6d7223 */ /* 0x000fe2000000006c */
[----:B------:R-:W-:-:S03]  /*3b80*/  FFMA R108, R100, R92, R175 ;  /* 0x0000005c646c7223 */ /* 0x000fc600000000af */
[----:B------:R-:W-:Y:S01]  /*3b90*/  FFMA R110, R110, R90, R109 ;  /* 0x0000005a6e6e7223 */ /* 0x000fe2000000006d */
[----:B------:R-:W-:-:S03]  /*3ba0*/  FFMA R33, R101, R93, R108 ;  /* 0x0000005d65217223 */ /* 0x000fc6000000006c */
[----:B------:R-:W-:Y:S02]  /*3bb0*/  FFMA R27, R111, R91, R110 ;  /* 0x0000005b6f1b7223 */ /* 0x000fe4000000006e */
[----:B------:R-:W1:Y:S01]  /*3bc0*/  LDS.128 R108, [R0.X4+UR5+0x2300] ;  /* 0x00230005006c7984 */ /* 0x000e620008004c00 */
[----:B------:R-:W-:Y:S01]  /*3bd0*/  FFMA R100, R100, R88, R172 ;  /* 0x0000005864647223 */ /* 0x000fe200000000ac */
[----:B------:R-:W-:-:S03]  /*3be0*/  FFMA R172, R102, R94, R33 ;  /* 0x0000005e66ac7223 */ /* 0x000fc60000000021 */
[----:B------:R-:W-:Y:S01]  /*3bf0*/  FFMA R101, R101, R89, R100 ;  /* 0x0000005965657223 */ /* 0x000fe20000000064 */
[----:B------:R-:W-:-:S03]  /*3c00*/  FFMA R100, R104, R92, R179 ;  /* 0x0000005c68647223 */ /* 0x000fc600000000b3 */
[----:B------:R-:W-:Y:S01]  /*3c10*/  FFMA R102, R102, R90, R101 ;  /* 0x0000005a66667223 */ /* 0x000fe20000000065 */
[----:B------:R-:W-:Y:S01]  /*3c20*/  FFMA R172, R103, R95, R172 ;  /* 0x0000005f67ac7223 */ /* 0x000fe200000000ac */
[----:B------:R-:W-:Y:S01]  /*3c30*/  FFMA R104, R104, R88, R176 ;  /* 0x0000005868687223 */ /* 0x000fe200000000b0 */
[----:B------:R-:W-:Y:S01]  /*3c40*/  FFMA R33, R105, R93, R100 ;  /* 0x0000005d69217223 */ /* 0x000fe20000000064 */
[----:B------:R-:W-:Y:S02]  /*3c50*/  FFMA R169, R103, R91, R102 ;  /* 0x0000005b67a97223 */ /* 0x000fe40000000066 */
[----:B------:R-:W2:Y:S01]  /*3c60*/  LDS.128 R100, [R0.X4+UR5+0x3000] ;  /* 0x0030000500647984 */ /* 0x000ea20008004c00 */
[----:B------:R-:W-:Y:S01]  /*3c70*/  FFMA R105, R105, R89, R104 ;  /* 0x0000005969697223 */ /* 0x000fe20000000068 */
[----:B------:R-:W-:Y:S01]  /*3c80*/  FFMA R168, R106, R94, R33 ;  /* 0x0000005e6aa87223 */ /* 0x000fe20000000021 */
[----:B------:R-:W-:Y:S02]  /*3c90*/  FFMA R104, R96, R92, R183 ;  /* 0x0000005c60687223 */ /* 0x000fe400000000b7 */
[----:B------:R-:W-:Y:S01]  /*3ca0*/  FFMA R106, R106, R90, R105 ;  /* 0x0000005a6a6a7223 */ /* 0x000fe20000000069 */
[----:B------:R-:W-:Y:S01]  /*3cb0*/  FFMA R168, R107, R95, R168 ;  /* 0x0000005f6ba87223 */ /* 0x000fe200000000a8 */
[----:B------:R-:W-:Y:S01]  /*3cc0*/  FFMA R33, R97, R93, R104 ;  /* 0x0000005d61217223 */ /* 0x000fe20000000068 */
[----:B------:R-:W-:Y:S01]  /*3cd0*/  FFMA R96, R96, R88, R180 ;  /* 0x0000005860607223 */ /* 0x000fe200000000b4 */
[----:B------:R-:W-:-:S02]  /*3ce0*/  FFMA R165, R107, R91, R106 ;  /* 0x0000005b6ba57223 */ /* 0x000fc4000000006a */
[----:B------:R-:W3:Y:S01]  /*3cf0*/  LDS.128 R104, [R0.X4+UR5+0x3100] ;  /* 0x0031000500687984 */ /* 0x000ee20008004c00 */
[----:B------:R-:W-:Y:S01]  /*3d00*/  FFMA R97, R97, R89, R96 ;  /* 0x0000005961617223 */ /* 0x000fe20000000060 */
[----:B------:R-:W-:-:S03]  /*3d10*/  FFMA R164, R98, R94, R33 ;  /* 0x0000005e62a47223 */ /* 0x000fc60000000021 */
[----:B------:R-:W-:Y:S01]  /*3d20*/  FFMA R98, R98, R90, R97 ;  /* 0x0000005a62627223 */ /* 0x000fe20000000061 */
[----:B------:R-:W-:-:S03]  /*3d30*/  FFMA R164, R99, R95, R164 ;  /* 0x0000005f63a47223 */ /* 0x000fc600000000a4 */
[----:B------:R-:W-:Y:S01]  /*3d40*/  FFMA R161, R99, R91, R98 ;  /* 0x0000005b63a17223 */ /* 0x000fe20000000062 */
[C---:B-1----:R-:W-:Y:S01]  /*3d50*/  FFMA R96, R108.reuse, R92, R187 ;  /* 0x0000005c6c607223 */ /* 0x042fe200000000bb */
[----:B------:R-:W-:-:S03]  /*3d60*/  FFMA R186, R108, R84, R186 ;  /* 0x000000546cba7223 */ /* 0x000fc600000000ba */
[C---:B------:R-:W-:Y:S02]  /*3d70*/  FFMA R33, R109.reuse, R93, R96 ;  /* 0x0000005d6d217223 */ /* 0x040fe40000000060 */
[----:B------:R-:W1:Y:S01]  /*3d80*/  LDS.128 R96, [R0.X4+UR5+0x3200] ;  /* 0x0032000500607984 */ /* 0x000e620008004c00 */
[C---:B------:R-:W-:Y:S01]  /*3d90*/  FFMA R34, R108.reuse, R28, R185 ;  /* 0x0000001c6c227223 */ /* 0x040fe200000000b9 */
[----:B------:R-:W-:Y:S01]  /*3da0*/  FFMA R108, R108, R88, R184 ;  /* 0x000000586c6c7223 */ /* 0x000fe200000000b8 */
[C---:B------:R-:W-:Y:S02]  /*3db0*/  FFMA R35, R109.reuse, R85, R186 ;  /* 0x000000556d237223 */ /* 0x040fe400000000ba */
[C---:B------:R-:W-:Y:S01]  /*3dc0*/  FFMA R113, R109.reuse, R29, R34 ;  /* 0x0000001d6d717223 */ /* 0x040fe20000000022 */
[----:B------:R-:W-:Y:S01]  /*3dd0*/  FFMA R109, R109, R89, R108 ;  /* 0x000000596d6d7223 */ /* 0x000fe2000000006c */
[C---:B------:R-:W-:Y:S01]  /*3de0*/  FFMA R34, R110.reuse, R86, R35 ;  /* 0x000000566e227223 */ /* 0x040fe20000000023 */
[C---:B------:R-:W-:Y:S01]  /*3df0*/  FFMA R160, R110.reuse, R94, R33 ;  /* 0x0000005e6ea07223 */ /* 0x040fe20000000021 */
[C---:B------:R-:W-:Y:S01]  /*3e00*/  FFMA R158, R110.reuse, R30, R113 ;  /* 0x0000001e6e9e7223 */ /* 0x040fe20000000071 */
[----:B------:R-:W-:Y:S01]  /*3e10*/  FFMA R110, R110, R90, R109 ;  /* 0x0000005a6e6e7223 */ /* 0x000fe2000000006d */
[C---:B------:R-:W-:Y:S01]  /*3e20*/  FFMA R159, R111.reuse, R87, R34 ;  /* 0x000000576f9f7223 */ /* 0x040fe20000000022 */
[C---:B--2---:R-:W-:Y:S01]  /*3e30*/  FFMA R34, R100.reuse, R28, R189 ;  /* 0x0000001c64227223 */ /* 0x044fe200000000bd */
[C---:B------:R-:W-:Y:S01]  /*3e40*/  FFMA R108, R100.reuse, R92, R191 ;  /* 0x0000005c646c7223 */ /* 0x040fe200000000bf */
[C---:B------:R-:W-:Y:S01]  /*3e50*/  FFMA R190, R100.reuse, R84, R190 ;  /* 0x0000005464be7223 */ /* 0x040fe200000000be */
[C---:B------:R-:W-:Y:S01]  /*3e60*/  FFMA R160, R111.reuse, R95, R160 ;  /* 0x0000005f6fa07223 */ /* 0x040fe200000000a0 */
[C---:B------:R-:W-:Y:S01]  /*3e70*/  FFMA R158, R111.reuse, R31, R158 ;  /* 0x0000001f6f9e7223 */ /* 0x040fe2000000009e */
[----:B------:R-:W-:Y:S01]  /*3e80*/  FFMA R33, R111, R91, R110 ;  /* 0x0000005b6f217223 */ /* 0x000fe2000000006e */
[----:B------:R-:W-:Y:S01]  /*3e90*/  FFMA R100, R100, R88, R188 ;  /* 0x0000005864647223 */ /* 0x000fe200000000bc */
[C---:B------:R-:W-:Y:S01]  /*3ea0*/  FFMA R111, R101.reuse, R29, R34 ;  /* 0x0000001d656f7223 */ /* 0x040fe20000000022 */
[C---:B------:R-:W-:Y:S01]  /*3eb0*/  FFMA R35, R101.reuse, R93, R108 ;  /* 0x0000005d65237223 */ /* 0x040fe2000000006c */
[C---:B------:R-:W-:Y:S01]  /*3ec0*/  FFMA R109, R101.reuse, R85, R190 ;  /* 0x00000055656d7223 */ /* 0x040fe200000000be */
[----:B------:R-:W2:Y:S01]  /*3ed0*/  LDS.128 R112, [R0.X4+UR5+0x3300] ;  /* 0x0033000500707984 */ /* 0x000ea20008004c00 */
[----:B------:R-:W-:Y:S01]  /*3ee0*/  FFMA R101, R101, R89, R100 ;  /* 0x0000005965657223 */ /* 0x000fe20000000064 */
[C---:B------:R-:W-:Y:S01]  /*3ef0*/  FFMA R100, R102.reuse, R30, R111 ;  /* 0x0000001e66647223 */ /* 0x040fe2000000006f */
[C---:B------:R-:W-:Y:S01]  /*3f00*/  FFMA R108, R102.reuse, R94, R35 ;  /* 0x0000005e666c7223 */ /* 0x040fe20000000023 */
[C---:B------:R-:W-:Y:S01]  /*3f10*/  FFMA R156, R102.reuse, R86, R109 ;  /* 0x00000056669c7223 */ /* 0x040fe2000000006d */
[----:B------:R-:W-:Y:S01]  /*3f20*/  FFMA R34, R102, R90, R101 ;  /* 0x0000005a66227223 */ /* 0x000fe20000000065 */
[----:B------:R-:W-:Y:S01]  /*3f30*/  FFMA R155, R103, R31, R100 ;  /* 0x0000001f679b7223 */ /* 0x000fe20000000064 */
[C---:B---3--:R-:W-:Y:S01]  /*3f40*/  FFMA R102, R104.reuse, R92, R195 ;  /* 0x0000005c68667223 */ /* 0x048fe200000000c3 */
        /* <DEDUP_REMOVED lines=9> */
[----:B------:R-:W-:Y:S01]  /*3fe0*/  FFMA R34, R103, R91, R34 ;  /* 0x0000005b67227223 */ /* 0x000fe20000000022 */
[C---:B------:R-:W-:Y:S01]  /*3ff0*/  FFMA R154, R106.reuse, R94, R35 ;  /* 0x0000005e6a9a7223 */ /* 0x040fe20000000023 */
[----:B------:R-:W3:Y:S01]  /*4000*/  LDS.128 R100, [R0.X4+UR5+0x4000] ;  /* 0x0040000500647984 */ /* 0x000ee20008004c00 */
[C---:B------:R-:W-:Y:S01]  /*4010*/  FFMA R104, R106.reuse, R86, R109 ;  /* 0x000000566a687223 */ /* 0x040fe2000000006d */
[C---:B------:R-:W-:Y:S01]  /*4020*/  FFMA R152, R106.reuse, R30, R111 ;  /* 0x0000001e6a987223 */ /* 0x040fe2000000006f */
[----:B------:R-:W-:-:S02]  /*4030*/  FFMA R106, R106, R90, R105 ;  /* 0x0000005a6a6a7223 */ /* 0x000fc40000000069 */
[C---:B------:R-:W-:Y:S01]  /*4040*/  FFMA R153, R107.reuse, R87, R104 ;  /* 0x000000576b997223 */ /* 0x040fe20000000068 */
[C---:B-1----:R-:W-:Y:S01]  /*4050*/  FFMA R104, R96.reuse, R28, R197 ;  /* 0x0000001c60687223 */ /* 0x042fe200000000c5 */
[C---:B------:R-:W-:Y:S01]  /*4060*/  FFMA R35, R107.reuse, R91, R106 ;  /* 0x0000005b6b237223 */ /* 0x040fe2000000006a */
[C---:B------:R-:W-:Y:S01]  /*4070*/  FFMA R106, R96.reuse, R92, R199 ;  /* 0x0000005c606a7223 */ /* 0x040fe200000000c7 */
[C---:B------:R-:W-:Y:S01]  /*4080*/  FFMA R154, R107.reuse, R95, R154 ;  /* 0x0000005f6b9a7223 */ /* 0x040fe2000000009a */
[----:B------:R-:W-:Y:S01]  /*4090*/  FFMA R152, R107, R31, R152 ;  /* 0x0000001f6b987223 */ /* 0x000fe20000000098 */
[C---:B------:R-:W-:Y:S01]  /*40a0*/  FFMA R117, R97.reuse, R29, R104 ;  /* 0x0000001d61757223 */ /* 0x040fe20000000068 */
[----:B------:R-:W-:Y:S02]  /*40b0*/  FFMA R109, R97, R93, R106 ;  /* 0x0000005d616d7223 */ /* 0x000fe4000000006a */
[----:B------:R-:W1:Y:S01]  /*40c0*/  LDS.128 R104, [R0.X4+UR5+0x4100] ;  /* 0x0041000500687984 */ /* 0x000e620008004c00 */
[C---:B------:R-:W-:Y:S01]  /*40d0*/  FFMA R198, R96.reuse, R84, R198 ;  /* 0x0000005460c67223 */ /* 0x040fe200000000c6 */
[----:B------:R-:W-:Y:S01]  /*40e0*/  FFMA R96, R96, R88, R196 ;  /* 0x0000005860607223 */ /* 0x000fe200000000c4 */
[----:B------:R-:W-:-:S02]  /*40f0*/  FFMA R108, R98, R30, R117 ;  /* 0x0000001e626c7223 */ /* 0x000fc40000000075 */
[C---:B------:R-:W-:Y:S01]  /*4100*/  FFMA R111, R97.reuse, R85, R198 ;  /* 0x00000055616f7223 */ /* 0x040fe200000000c6 */
[----:B------:R-:W-:Y:S01]  /*4110*/  FFMA R97, R97, R89, R96 ;  /* 0x0000005961617223 */ /* 0x000fe20000000060 */
[C---:B------:R-:W-:Y:S01]  /*4120*/  FFMA R149, R99.reuse, R31, R108 ;  /* 0x0000001f63957223 */ /* 0x040fe2000000006c */
[C---:B------:R-:W-:Y:S01]  /*4130*/  FFMA R110, R98.reuse, R94, R109 ;  /* 0x0000005e626e7223 */ /* 0x040fe2000000006d */
[C---:B------:R-:W-:Y:S01]  /*4140*/  FFMA R150, R98.reuse, R86, R111 ;  /* 0x0000005662967223 */ /* 0x040fe2000000006f */
[----:B------:R-:W-:Y:S01]  /*4150*/  FFMA R96, R98, R90, R97 ;  /* 0x0000005a62607223 */ /* 0x000fe20000000061 */
[C---:B--2---:R-:W-:Y:S01]  /*4160*/  FFMA R108, R112.reuse, R92, R203 ;  /* 0x0000005c706c7223 */ /* 0x044fe200000000cb */
        /* <DEDUP_REMOVED lines=8> */
[----:B------:R-:W2:Y:S01]  /*41f0*/  LDS.128 R108, [R0.X4+UR5+0x4200] ;  /* 0x00420005006c7984 */ /* 0x000ea20008004c00 */
[C---:B------:R-:W-:Y:S01]  /*4200*/  FFMA R117, R113.reuse, R29, R98 ;  /* 0x0000001d71757223 */ /* 0x040fe20000000062 */
[C---:B------:R-:W-:Y:S01]  /*4210*/  FFMA R98, R114.reuse, R86, R99 ;  /* 0x0000005672627223 */ /* 0x040fe20000000063 */
[----:B------:R-:W-:Y:S01]  /*4220*/  FFMA R113, R113, R89, R112 ;  /* 0x0000005971717223 */ /* 0x000fe20000000070 */
[C---:B------:R-:W-:Y:S01]  /*4230*/  FFMA R148, R114.reuse, R94, R97 ;  /* 0x0000005e72947223 */ /* 0x040fe20000000061 */
[C---:B------:R-:W-:Y:S01]  /*4240*/  FFMA R146, R114.reuse, R30, R117 ;  /* 0x0000001e72927223 */ /* 0x040fe20000000075 */
[C---:B------:R-:W-:Y:S01]  /*4250*/  FFMA R147, R115.reuse, R87, R98 ;  /* 0x0000005773937223 */ /* 0x040fe20000000062 */
[----:B------:R-:W-:Y:S01]  /*4260*/  FFMA R114, R114, R90, R113 ;  /* 0x0000005a72727223 */ /* 0x000fe20000000071 */
[C---:B---3--:R-:W-:Y:S01]  /*4270*/  FFMA R112, R100.reuse, R92, R207 ;  /* 0x0000005c64707223 */ /* 0x048fe200000000cf */
[C---:B------:R-:W-:Y:S01]  /*4280*/  FFMA R98, R100.reuse, R28, R205 ;  /* 0x0000001c64627223 */ /* 0x040fe200000000cd */
[C---:B------:R-:W-:Y:S01]  /*4290*/  FFMA R206, R100.reuse, R84, R206 ;  /* 0x0000005464ce7223 */ /* 0x040fe200000000ce */
[----:B------:R-:W-:Y:S01]  /*42a0*/  FFMA R100, R100, R88, R204 ;  /* 0x0000005864647223 */ /* 0x000fe200000000cc */
[----:B------:R-:W-:Y:S01]  /*42b0*/  FFMA R148, R115, R95, R148 ;  /* 0x0000005f73947223 */ /* 0x000fe20000000094 */
[----:B------:R-:W-:Y:S01]  /*42c0*/  FFMA R119, R101, R29, R98 ;  /* 0x0000001d65777223 */ /* 0x000fe20000000062 */
[C---:B------:R-:W-:Y:S01]  /*42d0*/  FFMA R146, R115.reuse, R31, R146 ;  /* 0x0000001f73927223 */ /* 0x040fe20000000092 */
[----:B------:R-:W-:Y:S01]  /*42e0*/  FFMA R97, R115, R91, R114 ;  /* 0x0000005b73617223 */ /* 0x000fe20000000072 */
[C---:B------:R-:W-:Y:S01]  /*42f0*/  FFMA R99, R101.reuse, R93, R112 ;  /* 0x0000005d65637223 */ /* 0x040fe20000000070 */
[C---:B------:R-:W-:Y:S01]  /*4300*/  FFMA R117, R101.reuse, R85, R206 ;  /* 0x0000005565757223 */ /* 0x040fe200000000ce */
[----:B------:R-:W3:Y:S01]  /*4310*/  LDS.128 R112, [R0.X4+UR5+0x4300] ;  /* 0x0043000500707984 */ /* 0x000ee20008004c00 */
[----:B------:R-:W-:Y:S01]  /*4320*/  FFMA R101, R101, R89, R100 ;  /* 0x0000005965657223 */ /* 0x000fe20000000064 */
[C---:B------:R-:W-:Y:S01]  /*4330*/  FFMA R100, R102.reuse, R30, R119 ;  /* 0x0000001e66647223 */ /* 0x040fe20000000077 */
[C---:B------:R-:W-:Y:S01]  /*4340*/  FFMA R116, R102.reuse, R94, R99 ;  /* 0x0000005e66747223 */ /* 0x040fe20000000063 */
[C---:B------:R-:W-:Y:S01]  /*4350*/  FFMA R144, R102.reuse, R86, R117 ;  /* 0x0000005666907223 */ /* 0x040fe20000000075 */
[----:B------:R-:W-:Y:S01]  /*4360*/  FFMA R98, R102, R90, R101 ;  /* 0x0000005a66627223 */ /* 0x000fe20000000065 */
[C---:B------:R-:W-:Y:S01]  /*4370*/  FFMA R143, R103.reuse, R31, R100 ;  /* 0x0000001f678f7223 */ /* 0x040fe20000000064 */
[C---:B-1----:R-:W-:Y:S01]  /*4380*/  FFMA R102, R104.reuse, R92, R211 ;  /* 0x0000005c68667223 */ /* 0x042fe200000000d3 */
        /* <DEDUP_REMOVED lines=8> */
[----:B------:R-:W1:Y:S01]  /*4410*/  LDS.128 R100, [R0.X4+UR5+0x5000] ;  /* 0x0050000500647984 */ /* 0x000e620008004c00 */
[----:B------:R-:W-:-:S02]  /*4420*/  FFMA R117, R105, R85, R210 ;  /* 0x0000005569757223 */ /* 0x000fc400000000d2 */
        /* <DEDUP_REMOVED lines=8> */
[----:B------:R-:W-:Y:S01]  /*44b0*/  FFMA R99, R107, R91, R106 ;  /* 0x0000005b6b637223 */ /* 0x000fe2000000006a */
[C---:B------:R-:W-:Y:S01]  /*44c0*/  FFMA R106, R108.reuse, R92, R215 ;  /* 0x0000005c6c6a7223 */ /* 0x040fe200000000d7 */
[----:B------:R-:W-:Y:S01]  /*44d0*/  FFMA R108, R108, R88, R212 ;  /* 0x000000586c6c7223 */ /* 0x000fe200000000d4 */
[C---:B------:R-:W-:Y:S01]  /*44e0*/  FFMA R119, R109.reuse, R85, R214 ;  /* 0x000000556d777223 */ /* 0x040fe200000000d6 */
[C---:B------:R-:W-:Y:S01]  /*44f0*/  FFMA R121, R109.reuse, R29, R104 ;  /* 0x0000001d6d797223 */ /* 0x040fe20000000068 */
[----:B------:R-:W-:Y:S01]  /*4500*/  FFMA R117, R109, R93, R106 ;  /* 0x0000005d6d757223 */ /* 0x000fe2000000006a */
[C---:B------:R-:W-:Y:S01]  /*4510*/  FFMA R142, R107.reuse, R95, R142 ;  /* 0x0000005f6b8e7223 */ /* 0x040fe2000000008e */
[----:B------:R-:W-:Y:S01]  /*4520*/  FFMA R128, R107, R31, R128 ;  /* 0x0000001f6b807223 */ /* 0x000fe20000000080 */
[----:B------:R-:W-:Y:S01]  /*4530*/  FFMA R109, R109, R89, R108 ;  /* 0x000000596d6d7223 */ /* 0x000fe2000000006c */
[----:B------:R-:W2:Y:S01]  /*4540*/  LDS.128 R104, [R0.X4+UR5+0x5100] ;  /* 0x0051000500687984 */ /* 0x000ea20008004c00 */
        /* <DEDUP_REMOVED lines=16> */
[----:B------:R-:W3:Y:S01]  /*4650*/  LDS.128 R108, [R0.X4+UR5+0x5200] ;  /* 0x00520005006c7984 */ /* 0x000ee20008004c00 */
[C---:B------:R-:W-:Y:S01]  /*4660*/  FFMA R136, R114.reuse, R94, R117 ;  /* 0x0000005e72887223 */ /* 0x040fe20000000075 */
        /* <DEDUP_REMOVED lines=10> */
[----:B------:R-:W-:Y:S01]  /*4710*/  FFMA R134, R115, R31, R134 ;  /* 0x0000001f73867223 */ /* 0x000fe20000000086 */
[C---:B------:R-:W-:Y:S01]  /*4720*/  FFMA R113, R101.reuse, R93, R114 ;  /* 0x0000005d65717223 */ /* 0x040fe20000000072 */
[C---:B------:R-:W-:Y:S01]  /*4730*/  FFMA R115, R101.reuse, R85, R112 ;  /* 0x0000005565737223 */ /* 0x040fe20000000070 */
[C---:B------:R-:W-:Y:S01]  /*4740*/  FFMA R117, R101.reuse, R29, R82 ;  /* 0x0000001d65757223 */ /* 0x040fe20000000052 */
[----:B------:R-:W-:-:S02]  /*4750*/  FFMA R101, R101, R89, R80 ;  /* 0x0000005965657223 */ /* 0x000fc40000000050 */
[----:B------:R-:W1:Y:S01]  /*4760*/  LDS.128 R80, [R0.X4+UR5+0x5300] ;  /* 0x0053000500507984 */ /* 0x000e620008004c00 */
[C---:B------:R-:W-:Y:S01]  /*4770*/  FFMA R132, R102.reuse, R94, R113 ;  /* 0x0000005e66847223 */ /* 0x040fe20000000071 */
[C---:B------:R-:W-:Y:S01]  /*4780*/  FFMA R100, R102.reuse, R86, R115 ;  /* 0x0000005666647223 */ /* 0x040fe20000000073 */
[C---:B------:R-:W-:Y:S01]  /*4790*/  FFMA R130, R102.reuse, R30, R117 ;  /* 0x0000001e66827223 */ /* 0x040fe20000000075 */
[----:B------:R-:W-:Y:S02]  /*47a0*/  FFMA R102, R102, R90, R101 ;  /* 0x0000005a66667223 */ /* 0x000fe40000000065 */
        /* <DEDUP_REMOVED lines=9> */
[----:B------:R-:W-:-:S02]  /*4840*/  FFMA R39, R105, R85, R100 ;  /* 0x0000005569277223 */ /* 0x000fc40000000064 */
[----:B------:R-:W2:Y:S01]  /*4850*/  LDS.128 R100, [R0.X4+UR5+0x6000] ;  /* 0x0060000500647984 */ /* 0x000ea20008004c00 */
[C---:B------:R-:W-:Y:S01]  /*4860*/  FFMA R113, R105.reuse, R29, R38 ;  /* 0x0000001d69717223 */ /* 0x040fe20000000026 */
[----:B------:R-:W-:Y:S01]  /*4870*/  FFMA R105, R105, R89, R36 ;  /* 0x0000005969697223 */ /* 0x000fe20000000024 */
[C---:B------:R-:W-:Y:S01]  /*4880*/  FFMA R104, R106.reuse, R86, R39 ;  /* 0x000000566a687223 */ /* 0x040fe20000000027 */
[C---:B------:R-:W-:Y:S01]  /*4890*/  FFMA R112, R106.reuse, R94, R37 ;  /* 0x0000005e6a707223 */ /* 0x040fe20000000025 */
[C---:B------:R-:W-:Y:S01]  /*48a0*/  FFMA R38, R106.reuse, R30, R113 ;  /* 0x0000001e6a267223 */ /* 0x040fe20000000071 */
[----:B------:R-:W-:Y:S01]  /*48b0*/  FFMA R36, R106, R90, R105 ;  /* 0x0000005a6a247223 */ /* 0x000fe20000000069 */
[C---:B------:R-:W-:Y:S01]  /*48c0*/  FFMA R37, R107.reuse, R87, R104 ;  /* 0x000000576b257223 */ /* 0x040fe20000000068 */
[C---:B---3--:R-:W-:Y:S01]  /*48d0*/  FFMA R106, R108.reuse, R92, R43 ;  /* 0x0000005c6c6a7223 */ /* 0x048fe2000000002b */
        /* <DEDUP_REMOVED lines=8> */
[----:B------:R-:W3:Y:S01]  /*4960*/  LDS.128 R104, [R0.X4+UR5+0x6100] ;  /* 0x0061000500687984 */ /* 0x000ee20008004c00 */
[C---:B------:R-:W-:Y:S01]  /*4970*/  FFMA R113, R109.reuse, R29, R42 ;  /* 0x0000001d6d717223 */ /* 0x040fe2000000002a */
        /* <DEDUP_REMOVED lines=15> */
[----:B------:R-:W1:Y:S01]  /*4a70*/  LDS.128 R108, [R0.X4+UR5+0x6200] ;  /* 0x00620005006c7984 */ /* 0x000e620008004c00 */
        /* <DEDUP_REMOVED lines=13> */
[----:B------:R-:W-:-:S02]  /*4b50*/  FFMA R48, R100, R88, R48 ;  /* 0x0000005864307223 */ /* 0x000fc40000000030 */
[C---:B------:R-:W-:Y:S01]  /*4b60*/  FFMA R113, R101.reuse, R29, R50 ;  /* 0x0000001d65717223 */ /* 0x040fe20000000032 */
[C---:B------:R-:W-:Y:S01]  /*4b70*/  FFMA R47, R101.reuse, R85, R82 ;  /* 0x00000055652f7223 */ /* 0x040fe20000000052 */
[C---:B------:R-:W-:Y:S01]  /*4b80*/  FFMA R81, R101.reuse, R93, R80 ;  /* 0x0000005d65517223 */ /* 0x040fe20000000050 */
[----:B------:R-:W-:Y:S01]  /*4b90*/  FFMA R101, R101, R89, R48 ;  /* 0x0000005965657223 */ /* 0x000fe20000000030 */
[C---:B------:R-:W-:Y:S01]  /*4ba0*/  FFMA R100, R102.reuse, R30, R113 ;  /* 0x0000001e66647223 */ /* 0x040fe20000000071 */
        /* <DEDUP_REMOVED lines=15> */
[----:B------:R-:W3:Y:S01]  /*4ca0*/  LDS.128 R52, [R0.X4+UR5+0x7000] ;  /* 0x0070000500347984 */ /* 0x000ee20008004c00 */
[C---:B------:R-:W-:Y:S01]  /*4cb0*/  FFMA R100, R106.reuse, R94, R103 ;  /* 0x0000005e6a647223 */ /* 0x040fe20000000067 */
[----:B------:R-:W-:Y:S01]  /*4cc0*/  FFMA R114, R106, R90, R113 ;  /* 0x0000005a6a727223 */ /* 0x000fe20000000071 */
[----:B------:R-:W-:-:S02]  /*4cd0*/  FFMA R105, R105, R29, R104 ;  /* 0x0000001d69697223 */ /* 0x000fc40000000068 */
[----:B------:R-:W-:Y:S01]  /*4ce0*/  FFMA R113, R107, R95, R100 ;  /* 0x0000005f6b717223 */ /* 0x000fe20000000064 */
[C---:B-1----:R-:W-:Y:S01]  /*4cf0*/  FFMA R100, R108.reuse, R84, R58 ;  /* 0x000000546c647223 */ /* 0x042fe2000000003a */
[C---:B------:R-:W-:Y:S01]  /*4d00*/  FFMA R58, R108.reuse, R92, R59 ;  /* 0x0000005c6c3a7223 */ /* 0x040fe2000000003b */
[----:B------:R-:W-:Y:S01]  /*4d10*/  FFMA R56, R108, R88, R56 ;  /* 0x000000586c387223 */ /* 0x000fe20000000038 */
[C---:B------:R-:W-:Y:S01]  /*4d20*/  FFMA R112, R106.reuse, R86, R101 ;  /* 0x000000566a707223 */ /* 0x040fe20000000065 */
[----:B------:R-:W-:Y:S01]  /*4d30*/  FFMA R106, R106, R30, R105 ;  /* 0x0000001e6a6a7223 */ /* 0x000fe20000000069 */
        /* <DEDUP_REMOVED lines=42> */
[----:B------:R-:W-:Y:S01]  /*4fe0*/  LDS.128 R100, [R32+0x210] ;  /* 0x0002100020647984 */ /* 0x000fe20000000c00 */
[----:B------:R-:W-:Y:S01]  /*4ff0*/  FFMA R122, R54, R30, R53 ;  /* 0x0000001e367a7223 */ /* 0x000fe20000000035 */
[----:B------:R-:W-:-:S02]  /*5000*/  FFMA R123, R55, R91, R52 ;  /* 0x0000005b377b7223 */ /* 0x000fc40000000034 */
[----:B------:R-:W3:Y:S01]  /*5010*/  LDS.128 R48, [R0.X4+UR5+0x7300] ;  /* 0x0073000500307984 */ /* 0x000ee20008004c00 */
        /* <DEDUP_REMOVED lines=9> */
[----:B------:R-:W-:Y:S01]  /*50b0*/  FFMA R127, R57, R89, R68 ;  /* 0x00000059397f7223 */ /* 0x000fe20000000044 */
[C---:B------:R-:W-:Y:S01]  /*50c0*/  FFMA R126, R58.reuse, R30, R55 ;  /* 0x0000001e3a7e7223 */ /* 0x040fe20000000037 */
[----:B------:R-:W-:Y:S01]  /*50d0*/  FFMA R124, R58, R86, R53 ;  /* 0x000000563a7c7223 */ /* 0x000fe20000000035 */
[----:B------:R-:W-:Y:S01]  /*50e0*/  LDS.128 R68, [R32+0x110] ;  /* 0x0001100020447984 */ /* 0x000fe20000000c00 */
[----:B------:R-:W-:-:S03]  /*50f0*/  FFMA R112, R107, R87, R112 ;  /* 0x000000576b707223 */ /* 0x000fc60000000070 */
[----:B------:R-:W1:Y:S01]  /*5100*/  LDS.128 R52, [R0.X4+UR5+0x10] ;  /* 0x0000100500347984 */ /* 0x000e620008004c00 */
[C---:B------:R-:W-:Y:S01]  /*5110*/  FFMA R114, R107.reuse, R91, R114 ;  /* 0x0000005b6b727223 */ /* 0x040fe20000000072 */
[----:B------:R-:W-:Y:S02]  /*5120*/  FFMA R115, R107, R31, R106 ;  /* 0x0000001f6b737223 */ /* 0x000fe4000000006a */
[----:B------:R-:W4:Y:S01]  /*5130*/  LDS.128 R64, [R32+0x10] ;  /* 0x0000100020407984 */ /* 0x000f220000000c00 */
[----:B------:R-:W-:-:S03]  /*5140*/  FFMA R125, R57, R93, R56 ;  /* 0x0000005d397d7223 */ /* 0x000fc60000000038 */
[----:B------:R-:W4:Y:S01]  /*5150*/  LDS.128 R104, [R32+0x310] ;  /* 0x0003100020687984 */ /* 0x000f220000000c00 */
[C---:B------:R-:W-:Y:S01]  /*5160*/  FFMA R127, R58.reuse, R90, R127 ;  /* 0x0000005a3a7f7223 */ /* 0x040fe2000000007f */
[----:B------:R-:W-:Y:S01]  /*5170*/  FFMA R125, R58, R94, R125 ;  /* 0x0000005e3a7d7223 */ /* 0x000fe2000000007d */
[C---:B------:R-:W-:Y:S01]  /*5180*/  FFMA R124, R59.reuse, R87, R124 ;  /* 0x000000573b7c7223 */ /* 0x040fe2000000007c */
[C---:B------:R-:W-:Y:S01]  /*5190*/  FFMA R126, R59.reuse, R31, R126 ;  /* 0x0000001f3b7e7223 */ /* 0x040fe2000000007e */
[C---:B------:R-:W-:Y:S01]  /*51a0*/  FFMA R127, R59.reuse, R91, R127 ;  /* 0x0000005b3b7f7223 */ /* 0x040fe2000000007f */
[----:B------:R-:W-:Y:S01]  /*51b0*/  FFMA R125, R59, R95, R125 ;  /* 0x0000005f3b7d7223 */ /* 0x000fe2000000007d */
[C---:B--2---:R-:W-:Y:S01]  /*51c0*/  FFMA R206, R60.reuse, R92, R75 ;  /* 0x0000005c3cce7223 */ /* 0x044fe2000000004b */
        /* <DEDUP_REMOVED lines=17> */
[----:B------:R-:W3:Y:S01]  /*52e0*/  LDS.128 R60, [R0.X4+UR5+0x210] ;  /* 0x00021005003c7984 */ /* 0x000ee20008004c00 */
        /* <DEDUP_REMOVED lines=12> */
[C---:B-1----:R-:W-:Y:S01]  /*53b0*/  FFMA R28, R52.reuse, R68, R5 ;  /* 0x00000044341c7223 */ /* 0x042fe20000000005 */
[C---:B------:R-:W-:Y:S01]  /*53c0*/  FFMA R30, R52.reuse, R100, R3 ;  /* 0x00000064341e7223 */ /* 0x040fe20000000003 */
[C---:B----4-:R-:W-:Y:S01]  /*53d0*/  FFMA R4, R52.reuse, R64, R4 ;  /* 0x0000004034047223 */ /* 0x050fe20000000004 */
[----:B------:R-:W-:Y:S01]  /*53e0*/  FFMA R6, R52, R104, R6 ;  /* 0x0000006834067223 */ /* 0x000fe20000000006 */
[C---:B------:R-:W-:Y:S01]  /*53f0*/  FFMA R5, R53.reuse, R69, R28 ;  /* 0x0000004535057223 */ /* 0x040fe2000000001c */
[C---:B------:R-:W-:Y:S01]  /*5400*/  FFMA R3, R53.reuse, R101, R30 ;  /* 0x0000006535037223 */ /* 0x040fe2000000001e */
[C---:B------:R-:W-:Y:S01]  /*5410*/  FFMA R49, R53.reuse, R65, R4 ;  /* 0x0000004135317223 */ /* 0x040fe20000000004 */
[----:B------:R-:W1:Y:S01]  /*5420*/  LDS.128 R28, [R0.X4+UR5+0x310] ;  /* 0x00031005001c7984 */ /* 0x000e620008004c00 */
[----:B------:R-:W-:Y:S01]  /*5430*/  FFMA R53, R53, R105, R6 ;  /* 0x0000006935357223 */ /* 0x000fe20000000006 */
[C---:B------:R-:W-:Y:S01]  /*5440*/  FFMA R6, R54.reuse, R70, R5 ;  /* 0x0000004636067223 */ /* 0x040fe20000000005 */
[C---:B------:R-:W-:Y:S01]  /*5450*/  FFMA R4, R54.reuse, R66, R49 ;  /* 0x0000004236047223 */ /* 0x040fe20000000031 */
[C---:B------:R-:W-:Y:S01]  /*5460*/  FFMA R95, R51.reuse, R95, R94 ;  /* 0x0000005f335f7223 */ /* 0x040fe2000000005e */
[C---:B------:R-:W-:Y:S01]  /*5470*/  FFMA R87, R51.reuse, R87, R78 ;  /* 0x0000005733577223 */ /* 0x040fe2000000004e */
[----:B------:R-:W-:Y:S01]  /*5480*/  FFMA R51, R51, R91, R50 ;  /* 0x0000005b33337223 */ /* 0x000fe20000000032 */
[----:B------:R-:W-:Y:S01]  /*5490*/  FFMA R50, R54, R102, R3 ;  /* 0x0000006636327223 */ /* 0x000fe20000000003 */
[-C--:B------:R-:W-:Y:S01]  /*54a0*/  FFMA R49, R67, R55.reuse, R4 ;  /* 0x0000003743317223 */ /* 0x080fe20000000004 */
[----:B------:R-:W-:Y:S01]  /*54b0*/  FFMA R3, R71, R55, R6 ;  /* 0x0000003747037223 */ /* 0x000fe20000000006 */
[C---:B--2---:R-:W-:Y:S01]  /*54c0*/  FFMA R6, R56.reuse, R100, R9 ;  /* 0x0000006438067223 */ /* 0x044fe20000000009 */
[----:B------:R-:W-:Y:S01]  /*54d0*/  FFMA R4, R56, R68, R7 ;  /* 0x0000004438047223 */ /* 0x000fe20000000007 */
[----:B------:R-:W-:Y:S01]  /*54e0*/  FFMA R54, R54, R106, R53 ;  /* 0x0000006a36367223 */ /* 0x000fe20000000035 */
[----:B------:R-:W-:Y:S01]  /*54f0*/  FFMA R8, R56, R104, R8 ;  /* 0x0000006838087223 */ /* 0x000fe20000000008 */
[C---:B------:R-:W-:Y:S01]  /*5500*/  FFMA R53, R57.reuse, R101, R6 ;  /* 0x0000006539357223 */ /* 0x040fe20000000006 */
[----:B------:R-:W-:-:S02]  /*5510*/  FFMA R73, R57, R69, R4 ;  /* 0x0000004539497223 */ /* 0x000fc40000000004 */
[----:B------:R-:W2:Y:S01]  /*5520*/  LDS.128 R4, [R0.X4+UR5+0x1010] ;  /* 0x0010100500047984 */ /* 0x000ea20008004c00 */
[----:B------:R-:W-:Y:S01]  /*5530*/  FFMA R9, R57, R105, R8 ;  /* 0x0000006939097223 */ /* 0x000fe20000000008 */
[----:B------:R-:W-:Y:S01]  /*5540*/  FFMA R8, R58, R70, R73 ;  /* 0x000000463a087223 */ /* 0x000fe20000000049 */
[-C--:B------:R-:W-:Y:S01]  /*5550*/  FFMA R50, R103, R55.reuse, R50 ;  /* 0x0000003767327223 */ /* 0x080fe20000000032 */
[----:B------:R-:W-:Y:S01]  /*5560*/  FFMA R10, R56, R64, R10 ;  /* 0x00000040380a7223 */ /* 0x000fe2000000000a */
[----:B------:R-:W-:Y:S01]  /*5570*/  FFMA R55, R107, R55, R54 ;  /* 0x000000376b377223 */ /* 0x000fe20000000036 */
[----:B------:R-:W-:Y:S01]  /*5580*/  FFMA R54, R58, R102, R53 ;  /* 0x000000663a367223 */ /* 0x000fe20000000035 */
[----:B------:R-:W-:Y:S01]  /*5590*/  FFMA R53, R71, R59, R8 ;  /* 0x0000003b47357223 */ /* 0x000fe20000000008 */
[----:B------:R-:W-:Y:S01]  /*55a0*/  FFMA R57, R57, R65, R10 ;  /* 0x0000004139397223 */ /* 0x000fe2000000000a */
[----:B---3--:R-:W-:Y:S01]  /*55b0*/  FFMA R8, R60, R100, R13 ;  /* 0x000000643c087223 */ /* 0x008fe2000000000d */
[----:B------:R-:W-:Y:S01]  /*55c0*/  FFMA R52, R58, R106, R9 ;  /* 0x0000006a3a347223 */ /* 0x000fe20000000009 */
[----:B------:R-:W-:Y:S01]  /*55d0*/  FFMA R14, R60, R104, R14 ;  /* 0x000000683c0e7223 */ /* 0x000fe2000000000e */
[----:B------:R-:W-:Y:S01]  /*55e0*/  FFMA R58, R58, R66, R57 ;  /* 0x000000423a3a7223 */ /* 0x000fe20000000039 */
[C---:B------:R-:W-:Y:S01]  /*55f0*/  FFMA R12, R60.reuse, R68, R12 ;  /* 0x000000443c0c7223 */ /* 0x040fe2000000000c */
[----:B------:R-:W-:Y:S01]  /*5600*/  FFMA R60, R60, R64, R11 ;  /* 0x000000403c3c7223 */ /* 0x000fe2000000000b */
[----:B------:R-:W-:-:S02]  /*5610*/  FFMA R57, R61, R101, R8 ;  /* 0x000000653d397223 */ /* 0x000fc40000000008 */
[----:B------:R-:W3:Y:S01]  /*5620*/  LDS.128 R8, [R0.X4+UR5+0x1110] ;  /* 0x0011100500087984 */ /* 0x000ee20008004c00 */
[C---:B------:R-:W-:Y:S01]  /*5630*/  FFMA R13, R61.reuse, R105, R14 ;  /* 0x000000693d0d7223 */ /* 0x040fe2000000000e */
[----:B------:R-:W-:Y:S01]  /*5640*/  FFMA R73, R61, R69, R12 ;  /* 0x000000453d497223 */ /* 0x000fe2000000000c */
[-C--:B------:R-:W-:Y:S01]  /*5650*/  FFMA R52, R107, R59.reuse, R52 ;  /* 0x0000003b6b347223 */ /* 0x080fe20000000034 */
[-C--:B------:R-:W-:Y:S01]  /*5660*/  FFMA R54, R103, R59.reuse, R54 ;  /* 0x0000003b67367223 */ /* 0x080fe20000000036 */
[C---:B------:R-:W-:Y:S01]  /*5670*/  FFMA R12, R62.reuse, R106, R13 ;  /* 0x0000006a3e0c7223 */ /* 0x040fe2000000000d */
[----:B------:R-:W-:Y:S01]  /*5680*/  FFMA R59, R67, R59, R58 ;  /* 0x0000003b433b7223 */ /* 0x000fe2000000003a */
[----:B------:R-:W-:Y:S01]  /*5690*/  FFMA R58, R62, R102, R57 ;  /* 0x000000663e3a7223 */ /* 0x000fe20000000039 */
[----:B------:R-:W-:Y:S01]  /*56a0*/  FFMA R61, R61, R65, R60 ;  /* 0x000000413d3d7223 */ /* 0x000fe2000000003c */
[----:B------:R-:W-:Y:S01]  /*56b0*/  FFMA R57, R107, R63, R12 ;  /* 0x0000003f6b397223 */ /* 0x000fe2000000000c */
[C---:B-1----:R-:W-:Y:S01]  /*56c0*/  FFMA R14, R28.reuse, R104, R15 ;  /* 0x000000681c0e7223 */ /* 0x042fe2000000000f */
        /* <DEDUP_REMOVED lines=8> */
[----:B------:R-:W-:Y:S01]  /*5750*/  FFMA R29, R29, R65, R18 ;  /* 0x000000411d1d7223 */ /* 0x000fe20000000012 */
[----:B------:R-:W1:Y:S01]  /*5760*/  LDS.128 R12, [R0.X4+UR5+0x1210] ;  /* 0x00121005000c7984 */ /* 0x000e620008004c00 */
[C---:B------:R-:W-:Y:S01]  /*5770*/  FFMA R60, R30.reuse, R106, R17 ;  /* 0x0000006a1e3c7223 */ /* 0x040fe20000000011 */
[C---:B------:R-:W-:Y:S01]  /*5780*/  FFMA R28, R30.reuse, R102, R61 ;  /* 0x000000661e1c7223 */ /* 0x040fe2000000003d */
[C---:B------:R-:W-:Y:S01]  /*5790*/  FFMA R18, R30.reuse, R70, R73 ;  /* 0x000000461e127223 */ /* 0x040fe20000000049 */
[----:B------:R-:W-:Y:S01]  /*57a0*/  FFMA R16, R30, R66, R29 ;  /* 0x000000421e107223 */ /* 0x000fe2000000001d */
[-C--:B------:R-:W-:Y:S01]  /*57b0*/  FFMA R29, R107, R31.reuse, R60 ;  /* 0x0000001f6b1d7223 */ /* 0x080fe2000000003c */
[-C--:B------:R-:W-:Y:S01]  /*57c0*/  FFMA R28, R103, R31.reuse, R28 ;  /* 0x0000001f671c7223 */ /* 0x080fe2000000001c */
[-C--:B------:R-:W-:Y:S01]  /*57d0*/  FFMA R30, R71, R31.reuse, R18 ;  /* 0x0000001f471e7223 */ /* 0x080fe20000000012 */
[----:B------:R-:W-:Y:S01]  /*57e0*/  FFMA R31, R67, R31, R16 ;  /* 0x0000001f431f7223 */ /* 0x000fe20000000010 */
[C---:B--2---:R-:W-:Y:S01]  /*57f0*/  FFMA R18, R4.reuse, R104, R19 ;  /* 0x0000006804127223 */ /* 0x044fe20000000013 */
[C---:B------:R-:W-:Y:S01]  /*5800*/  FFMA R16, R4.reuse, R100, R21 ;  /* 0x0000006404107223 */ /* 0x040fe20000000015 */
[----:B------:R-:W-:-:S02]  /*5810*/  FFMA R22, R4, R68, R22 ;  /* 0x0000004404167223 */ /* 0x000fc40000000016 */
[C---:B------:R-:W-:Y:S01]  /*5820*/  FFMA R21, R5.reuse, R105, R18 ;  /* 0x0000006905157223 */ /* 0x040fe20000000012 */
[C---:B------:R-:W-:Y:S01]  /*5830*/  FFMA R61, R5.reuse, R101, R16 ;  /* 0x00000065053d7223 */ /* 0x040fe20000000010 */
[C---:B------:R-:W-:Y:S01]  /*5840*/  FFMA R73, R5.reuse, R69, R22 ;  /* 0x0000004505497223 */ /* 0x040fe20000000016 */
[----:B------:R-:W2:Y:S01]  /*5850*/  LDS.128 R16, [R0.X4+UR5+0x1310] ;  /* 0x0013100500107984 */ /* 0x000ea20008004c00 */
[----:B------:R-:W-:Y:S02]  /*5860*/  FFMA R20, R4, R64, R20 ;  /* 0x0000004004147223 */ /* 0x000fe40000000014 */
[C---:B------:R-:W-:Y:S01]  /*5870*/  FFMA R4, R6.reuse, R70, R73 ;  /* 0x0000004606047223 */ /* 0x040fe20000000049 */
[----:B------:R-:W-:Y:S01]  /*5880*/  FFMA R22, R6, R106, R21 ;  /* 0x0000006a06167223 */ /* 0x000fe20000000015 */
[----:B------:R-:W-:Y:S02]  /*5890*/  FFMA R5, R5, R65, R20 ;  /* 0x0000004105057223 */ /* 0x000fe40000000014 */
[-C--:B------:R-:W-:Y:S01]  /*58a0*/  FFMA R21, R71, R7.reuse, R4 ;  /* 0x0000000747157223 */ /* 0x080fe20000000004 */
[----:B---3--:R-:W-:Y:S01]  /*58b0*/  FFMA R4, R8, R100, R25 ;  /* 0x0000006408047223 */ /* 0x008fe20000000019 */
[C---:B------:R-:W-:Y:S01]  /*58c0*/  FFMA R20, R6.reuse, R102, R61 ;  /* 0x0000006606147223 */ /* 0x040fe2000000003d */
[----:B------:R-:W-:Y:S01]  /*58d0*/  FFMA R60, R6, R66, R5 ;  /* 0x00000042063c7223 */ /* 0x000fe20000000005 */
[-C--:B------:R-:W-:Y:S01]  /*58e0*/  FFMA R22, R107, R7.reuse, R22 ;  /* 0x000000076b167223 */ /* 0x080fe20000000016 */
[C---:B------:R-:W-:Y:S01]  /*58f0*/  FFMA R226, R8.reuse, R104, R226 ;  /* 0x0000006808e27223 */ /* 0x040fe200000000e2 */
[-C--:B------:R-:W-:Y:S01]  /*5900*/  FFMA R20, R103, R7.reuse, R20 ;  /* 0x0000000767147223 */ /* 0x080fe20000000014 */
[----:B------:R-:W-:Y:S01]  /*5910*/  FFMA R60, R67, R7, R60 ;  /* 0x00000007433c7223 */ /* 0x000fe2000000003c */
[C---:B------:R-:W-:Y:S01]  /*5920*/  FFMA R24, R8.reuse, R68, R24 ;  /* 0x0000004408187223 */ /* 0x040fe20000000018 */
[C---:B------:R-:W-:Y:S01]  /*5930*/  FFMA R25, R9.reuse, R101, R4 ;  /* 0x0000006509197223 */ /* 0x040fe20000000004 */
[----:B------:R-:W-:Y:S01]  /*5940*/  FFMA R8, R8, R64, R23 ;  /* 0x0000004008087223 */ /* 0x000fe20000000017 */
[----:B------:R-:W3:Y:S01]  /*5950*/  LDS.128 R4, [R0.X4+UR5+0x2010] ;  /* 0x0020100500047984 */ /* 0x000ee20008004c00 */
[C---:B------:R-:W-:Y:S01]  /*5960*/  FFMA R23, R9.reuse, R105, R226 ;  /* 0x0000006909177223 */ /* 0x040fe200000000e2 */
[C---:B------:R-:W-:Y:S01]  /*5970*/  FFMA R61, R9.reuse, R69, R24 ;  /* 0x00000045093d7223 */ /* 0x040fe20000000018 */
[----:B------:R-:W-:Y:S01]  /*5980*/  FFMA R9, R9, R65, R8 ;  /* 0x0000004109097223 */ /* 0x000fe20000000008 */
[-C--:B------:R-:W-:Y:S01]  /*5990*/  FFMA R58, R103, R63.reuse, R58 ;  /* 0x0000003f673a7223 */ /* 0x080fe2000000003a */
[-C--:B------:R-:W-:Y:S01]  /*59a0*/  FFMA R56, R71, R63.reuse, R56 ;  /* 0x0000003f47387223 */ /* 0x080fe20000000038 */
[----:B------:R-:W-:Y:S01]  /*59b0*/  FFMA R63, R67, R63, R62 ;  /* 0x0000003f433f7223 */ /* 0x000fe2000000003e */
[C---:B------:R-:W-:Y:S01]  /*59c0*/  FFMA R62, R10.reuse, R106, R23 ;  /* 0x0000006a0a3e7223 */ /* 0x040fe20000000017 */
[C---:B------:R-:W-:Y:S01]  /*59d0*/  FFMA R24, R10.reuse, R102, R25 ;  /* 0x000000660a187223 */ /* 0x040fe20000000019 */
[C---:B------:R-:W-:Y:S01]  /*59e0*/  FFMA R8, R10.reuse, R70, R61 ;  /* 0x000000460a087223 */ /* 0x040fe2000000003d */
[----:B------:R-:W-:-:S03]  /*59f0*/  FFMA R10, R10, R66, R9 ;  /* 0x000000420a0a7223 */ /* 0x000fc60000000009 */
[-C--:B------:R-:W-:Y:S01]  /*5a00*/  FFMA R23, R71, R11.reuse, R8 ;  /* 0x0000000b47177223 */ /* 0x080fe20000000008 */
[-C--:B------:R-:W-:Y:S01]  /*5a10*/  FFMA R61, R67, R11.reuse, R10 ;  /* 0x0000000b433d7223 */ /* 0x080fe2000000000a */
[C---:B-1----:R-:W-:Y:S01]  /*5a20*/  FFMA R10, R12.reuse, R104, R225 ;  /* 0x000000680c0a7223 */ /* 0x042fe200000000e1 */
[C---:B------:R-:W-:Y:S01]  /*5a30*/  FFMA R8, R12.reuse, R68, R223 ;  /* 0x000000440c087223 */ /* 0x040fe200000000df */
[C---:B------:R-:W-:Y:S01]  /*5a40*/  FFMA R224, R12.reuse, R100, R224 ;  /* 0x000000640ce07223 */ /* 0x040fe200000000e0 */
[-C--:B------:R-:W-:Y:S01]  /*5a50*/  FFMA R25, R107, R11.reuse, R62 ;  /* 0x0000000b6b197223 */ /* 0x080fe2000000003e */
        /* <DEDUP_REMOVED lines=15> */
[-C--:B------:R-:W-:Y:S01]  /*5b50*/  FFMA R72, R107, R15.reuse, R72 ;  /* 0x0000000f6b487223 */ /* 0x080fe20000000048 */
[-C--:B------:R-:W-:Y:S01]  /*5b60*/  FFMA R62, R103, R15.reuse, R62 ;  /* 0x0000000f673e7223 */ /* 0x080fe2000000003e */
[-C--:B------:R-:W-:Y:S01]  /*5b70*/  FFMA R26, R71, R15.reuse, R26 ;  /* 0x0000000f471a7223 */ /* 0x080fe2000000001a */
[----:B------:R-:W-:Y:S01]  /*5b80*/  FFMA R73, R67, R15, R14 ;  /* 0x0000000f43497223 */ /* 0x000fe2000000000e */
[C---:B------:R-:W-:Y:S01]  /*5b90*/  FFMA R75, R17.reuse, R101, R12 ;  /* 0x00000065114b7223 */ /* 0x040fe2000000000c */
[C---:B------:R-:W-:Y:S01]  /*5ba0*/  FFMA R77, R17.reuse, R69, R220 ;  /* 0x00000045114d7223 */ /* 0x040fe200000000dc */
[----:B------:R-:W2:Y:S01]  /*5bb0*/  LDS.128 R12, [R0.X4+UR5+0x2210] ;  /* 0x00221005000c7984 */ /* 0x000ea20008004c00 */
[C---:B------:R-:W-:Y:S01]  /*5bc0*/  FFMA R27, R17.reuse, R105, R222 ;  /* 0x00000069111b7223 */ /* 0x040fe200000000de */
[----:B------:R-:W-:Y:S01]  /*5bd0*/  FFMA R17, R17, R65, R16 ;  /* 0x0000004111117223 */ /* 0x000fe20000000010 */
[C---:B------:R-:W-:Y:S01]  /*5be0*/  FFMA R16, R18.reuse, R70, R77 ;  /* 0x0000004612107223 */ /* 0x040fe2000000004d */
[C---:B------:R-:W-:Y:S01]  /*5bf0*/  FFMA R74, R18.reuse, R102, R75 ;  /* 0x00000066124a7223 */ /* 0x040fe2000000004b */
[----:B------:R-:W-:-:S02]  /*5c00*/  FFMA R78, R18, R106, R27 ;  /* 0x0000006a124e7223 */ /* 0x000fc4000000001b */
[-C--:B------:R-:W-:Y:S01]  /*5c10*/  FFMA R75, R71, R19.reuse, R16 ;  /* 0x00000013474b7223 */ /* 0x080fe20000000010 */
[----:B---3--:R-:W-:Y:S01]  /*5c20*/  FFMA R16, R4, R100, R171 ;  /* 0x0000006404107223 */ /* 0x008fe200000000ab */
[----:B------:R-:W-:Y:S01]  /*5c30*/  FFMA R76, R18, R66, R17 ;  /* 0x00000042124c7223 */ /* 0x000fe20000000011 */
[-C--:B------:R-:W-:Y:S01]  /*5c40*/  FFMA R27, R107, R19.reuse, R78 ;  /* 0x000000136b1b7223 */ /* 0x080fe2000000004e */
[----:B------:R-:W-:Y:S01]  /*5c50*/  FFMA R74, R103, R19, R74 ;  /* 0x00000013674a7223 */ /* 0x000fe2000000004a */
[----:B------:R-:W-:Y:S01]  /*5c60*/  FFMA R79, R5, R101, R16 ;  /* 0x00000065054f7223 */ /* 0x000fe20000000010 */
[----:B------:R-:W-:Y:S02]  /*5c70*/  FFMA R76, R67, R19, R76 ;  /* 0x00000013434c7223 */ /* 0x000fe4000000004c */
[----:B------:R-:W3:Y:S01]  /*5c80*/  LDS.128 R16, [R0.X4+UR5+0x2310] ;  /* 0x0023100500107984 */ /* 0x000ee20008004c00 */
[C---:B------:R-:W-:Y:S01]  /*5c90*/  FFMA R172, R4.reuse, R104, R172 ;  /* 0x0000006804ac7223 */ /* 0x040fe200000000ac */
[C---:B------:R-:W-:Y:S01]  /*5ca0*/  FFMA R170, R4.reuse, R68, R170 ;  /* 0x0000004404aa7223 */ /* 0x040fe200000000aa */
[----:B------:R-:W-:-:S02]  /*5cb0*/  FFMA R4, R4, R64, R169 ;  /* 0x0000004004047223 */ /* 0x000fc400000000a9 */
[C---:B------:R-:W-:Y:S01]  /*5cc0*/  FFMA R77, R5.reuse, R105, R172 ;  /* 0x00000069054d7223 */ /* 0x040fe200000000ac */
[C---:B------:R-:W-:Y:S01]  /*5cd0*/  FFMA R85, R5.reuse, R69, R170 ;  /* 0x0000004505557223 */ /* 0x040fe200000000aa */
[----:B------:R-:W-:Y:S01]  /*5ce0*/  FFMA R5, R5, R65, R4 ;  /* 0x0000004105057223 */ /* 0x000fe20000000004 */
[C---:B------:R-:W-:Y:S01]  /*5cf0*/  FFMA R4, R6.reuse, R102, R79 ;  /* 0x0000006606047223 */ /* 0x040fe2000000004f */
[C---:B------:R-:W-:Y:S01]  /*5d00*/  FFMA R202, R6.reuse, R106, R77 ;  /* 0x0000006a06ca7223 */ /* 0x040fe2000000004d */
[C---:B------:R-:W-:Y:S01]  /*5d10*/  FFMA R200, R6.reuse, R70, R85 ;  /* 0x0000004606c87223 */ /* 0x040fe20000000055 */
[----:B------:R-:W-:Y:S01]  /*5d20*/  FFMA R6, R6, R66, R5 ;  /* 0x0000004206067223 */ /* 0x000fe20000000005 */
[-C--:B------:R-:W-:Y:S01]  /*5d30*/  FFMA R201, R103, R7.reuse, R4 ;  /* 0x0000000767c97223 */ /* 0x080fe20000000004 */
[C---:B-1----:R-:W-:Y:S01]  /*5d40*/  FFMA R4, R8.reuse, R100, R167 ;  /* 0x0000006408047223 */ /* 0x042fe200000000a7 */
[C---:B------:R-:W-:Y:S01]  /*5d50*/  FFMA R166, R8.reuse, R68, R166 ;  /* 0x0000004408a67223 */ /* 0x040fe200000000a6 */
[C---:B------:R-:W-:Y:S01]  /*5d60*/  FFMA R168, R8.reuse, R104, R168 ;  /* 0x0000006808a87223 */ /* 0x040fe200000000a8 */
[----:B------:R-:W-:Y:S01]  /*5d70*/  FFMA R8, R8, R64, R165 ;  /* 0x0000004008087223 */ /* 0x000fe200000000a5 */
[----:B------:R-:W-:Y:S01]  /*5d80*/  FFMA R202, R107, R7, R202 ;  /* 0x000000076bca7223 */ /* 0x000fe200000000ca */
[----:B------:R-:W-:Y:S01]  /*5d90*/  FFMA R89, R9, R69, R166 ;  /* 0x0000004509597223 */ /* 0x000fe200000000a6 */
[-C--:B------:R-:W-:Y:S01]  /*5da0*/  FFMA R200, R71, R7.reuse, R200 ;  /* 0x0000000747c87223 */ /* 0x080fe200000000c8 */
[----:B------:R-:W-:Y:S01]  /*5db0*/  FFMA R77, R67, R7, R6 ;  /* 0x00000007434d7223 */ /* 0x000fe20000000006 */
[C---:B------:R-:W-:Y:S01]  /*5dc0*/  FFMA R85, R9.reuse, R101, R4 ;  /* 0x0000006509557223 */ /* 0x040fe20000000004 */
[C---:B------:R-:W-:Y:S01]  /*5dd0*/  FFMA R79, R9.reuse, R105, R168 ;  /* 0x00000069094f7223 */ /* 0x040fe200000000a8 */
[----:B------:R-:W1:Y:S01]  /*5de0*/  LDS.128 R4, [R0.X4+UR5+0x3010] ;  /* 0x0030100500047984 */ /* 0x000e620008004c00 */
[----:B------:R-:W-:Y:S01]  /*5df0*/  FFMA R9, R9, R65, R8 ;  /* 0x0000004109097223 */ /* 0x000fe20000000008 */
[C---:B------:R-:W-:Y:S01]  /*5e00*/  FFMA R8, R10.reuse, R70, R89 ;  /* 0x000000460a087223 */ /* 0x040fe20000000059 */
[C---:B------:R-:W-:Y:S01]  /*5e10*/  FFMA R84, R10.reuse, R106, R79 ;  /* 0x0000006a0a547223 */ /* 0x040fe2000000004f */
[----:B------:R-:W-:-:S02]  /*5e20*/  FFMA R198, R10, R102, R85 ;  /* 0x000000660ac67223 */ /* 0x000fc40000000055 */
[-C--:B------:R-:W-:Y:S01]  /*5e30*/  FFMA R197, R71, R11.reuse, R8 ;  /* 0x0000000b47c57223 */ /* 0x080fe20000000008 */
[----:B--2---:R-:W-:Y:S01]  /*5e40*/  FFMA R8, R12, R100, R163 ;  /* 0x000000640c087223 */ /* 0x004fe200000000a3 */
[----:B------:R-:W-:Y:S01]  /*5e50*/  FFMA R78, R10, R66, R9 ;  /* 0x000000420a4e7223 */ /* 0x000fe20000000009 */
        /* <DEDUP_REMOVED lines=13> */
[C---:B------:R-:W-:Y:S01]  /*5f30*/  FFMA R194, R14.reuse, R70, R89 ;  /* 0x000000460ec27223 */ /* 0x040fe20000000059 */
[----:B------:R-:W-:Y:S01]  /*5f40*/  FFMA R14, R14, R66, R13 ;  /* 0x000000420e0e7223 */ /* 0x000fe2000000000d */
[-C--:B------:R-:W-:Y:S01]  /*5f50*/  FFMA R195, R103, R15.reuse, R12 ;  /* 0x0000000f67c37223 */ /* 0x080fe2000000000c */
[C---:B---3--:R-:W-:Y:S01]  /*5f60*/  FFMA R12, R16.reuse, R100, R159 ;  /* 0x00000064100c7223 */ /* 0x048fe2000000009f */
[-C--:B------:R-:W-:Y:S01]  /*5f70*/  FFMA R196, R107, R15.reuse, R196 ;  /* 0x0000000f6bc47223 */ /* 0x080fe200000000c4 */
[-C--:B------:R-:W-:Y:S01]  /*5f80*/  FFMA R194, R71, R15.reuse, R194 ;  /* 0x0000000f47c27223 */ /* 0x080fe200000000c2 */
[----:B------:R-:W-:Y:S01]  /*5f90*/  FFMA R79, R67, R15, R14 ;  /* 0x0000000f434f7223 */ /* 0x000fe2000000000e */
[C---:B------:R-:W-:Y:S01]  /*5fa0*/  FFMA R160, R16.reuse, R104, R160 ;  /* 0x0000006810a07223 */ /* 0x040fe200000000a0 */
[C---:B------:R-:W-:Y:S01]  /*5fb0*/  FFMA R158, R16.reuse, R68, R158 ;  /* 0x00000044109e7223 */ /* 0x040fe2000000009e */
[C---:B------:R-:W-:Y:S01]  /*5fc0*/  FFMA R85, R17.reuse, R101, R12 ;  /* 0x0000006511557223 */ /* 0x040fe2000000000c */
[----:B------:R-:W-:Y:S01]  /*5fd0*/  FFMA R16, R16, R64, R33 ;  /* 0x0000004010107223 */ /* 0x000fe20000000021 */
        /* <DEDUP_REMOVED lines=8> */
[----:B-1----:R-:W-:-:S02]  /*6060*/  FFMA R156, R4, R100, R156 ;  /* 0x00000064049c7223 */ /* 0x002fc4000000009c */
[-C--:B------:R-:W-:Y:S01]  /*6070*/  FFMA R191, R71, R19.reuse, R16 ;  /* 0x0000001347bf7223 */ /* 0x080fe20000000010 */
[----:B------:R-:W-:Y:S01]  /*6080*/  FFMA R33, R67, R19, R18 ;  /* 0x0000001343217223 */ /* 0x000fe20000000012 */
[C---:B------:R-:W-:Y:S01]  /*6090*/  FFMA R18, R4.reuse, R104, R157 ;  /* 0x0000006804127223 */ /* 0x040fe2000000009d */
[C---:B------:R-:W-:Y:S01]  /*60a0*/  FFMA R16, R4.reuse, R68, R155 ;  /* 0x0000004404107223 */ /* 0x040fe2000000009b */
[----:B------:R-:W-:Y:S01]  /*60b0*/  FFMA R89, R5, R101, R156 ;  /* 0x0000006505597223 */ /* 0x000fe2000000009c */
[-C--:B------:R-:W-:Y:S01]  /*60c0*/  FFMA R193, R107, R19.reuse, R84 ;  /* 0x000000136bc17223 */ /* 0x080fe20000000054 */
[----:B------:R-:W-:Y:S01]  /*60d0*/  FFMA R192, R103, R19, R192 ;  /* 0x0000001367c07223 */ /* 0x000fe200000000c0 */
[C---:B------:R-:W-:Y:S01]  /*60e0*/  FFMA R85, R5.reuse, R105, R18 ;  /* 0x0000006905557223 */ /* 0x040fe20000000012 */
[----:B------:R-:W-:Y:S01]  /*60f0*/  FFMA R91, R5, R69, R16 ;  /* 0x00000045055b7223 */ /* 0x000fe20000000010 */
[----:B------:R-:W-:Y:S01]  /*6100*/  FFMA R34, R4, R64, R34 ;  /* 0x0000004004227223 */ /* 0x000fe20000000022 */
[----:B------:R-:W1:Y:S01]  /*6110*/  LDS.128 R16, [R0.X4+UR5+0x3310] ;  /* 0x0033100500107984 */ /* 0x000e620008004c00 */
[----:B------:R-:W-:-:S02]  /*6120*/  FFMA R4, R6, R102, R89 ;  /* 0x0000006606047223 */ /* 0x000fc40000000059 */
[----:B------:R-:W-:Y:S01]  /*6130*/  FFMA R5, R5, R65, R34 ;  /* 0x0000004105057223 */ /* 0x000fe20000000022 */
[C---:B--2---:R-:W-:Y:S01]  /*6140*/  FFMA R154, R8.reuse, R104, R154 ;  /* 0x00000068089a7223 */ /* 0x044fe2000000009a */
[----:B------:R-:W-:Y:S01]  /*6150*/  FFMA R189, R103, R7, R4 ;  /* 0x0000000767bd7223 */ /* 0x000fe20000000004 */
[C---:B------:R-:W-:Y:S01]  /*6160*/  FFMA R4, R8.reuse, R100, R153 ;  /* 0x0000006408047223 */ /* 0x040fe20000000099 */
[C---:B------:R-:W-:Y:S01]  /*6170*/  FFMA R152, R8.reuse, R68, R152 ;  /* 0x0000004408987223 */ /* 0x040fe20000000098 */
[----:B------:R-:W-:Y:S01]  /*6180*/  FFMA R8, R8, R64, R35 ;  /* 0x0000004008087223 */ /* 0x000fe20000000023 */
        /* <DEDUP_REMOVED lines=8> */
[-C--:B------:R-:W-:Y:S01]  /*6210*/  FFMA R188, R71, R7.reuse, R188 ;  /* 0x0000000747bc7223 */ /* 0x080fe200000000bc */
[----:B------:R-:W-:Y:S01]  /*6220*/  FFMA R34, R67, R7, R34 ;  /* 0x0000000743227223 */ /* 0x000fe20000000022 */
[C---:B------:R-:W-:Y:S01]  /*6230*/  FFMA R84, R10.reuse, R106, R35 ;  /* 0x0000006a0a547223 */ /* 0x040fe20000000023 */
[----:B------:R-:W2:Y:S01]  /*6240*/  LDS.128 R4, [R0.X4+UR5+0x4010] ;  /* 0x0040100500047984 */ /* 0x000ea20008004c00 */
[C---:B------:R-:W-:Y:S01]  /*6250*/  FFMA R186, R10.reuse, R102, R85 ;  /* 0x000000660aba7223 */ /* 0x040fe20000000055 */
[C---:B------:R-:W-:Y:S01]  /*6260*/  FFMA R8, R10.reuse, R70, R89 ;  /* 0x000000460a087223 */ /* 0x040fe20000000059 */
[----:B------:R-:W-:-:S03]  /*6270*/  FFMA R10, R10, R66, R9 ;  /* 0x000000420a0a7223 */ /* 0x000fc60000000009 */
[-C--:B------:R-:W-:Y:S01]  /*6280*/  FFMA R185, R71, R11.reuse, R8 ;  /* 0x0000000b47b97223 */ /* 0x080fe20000000008 */
[-C--:B------:R-:W-:Y:S01]  /*6290*/  FFMA R35, R67, R11.reuse, R10 ;  /* 0x0000000b43237223 */ /* 0x080fe2000000000a */
[C---:B---3--:R-:W-:Y:S01]  /*62a0*/  FFMA R10, R12.reuse, R104, R151 ;  /* 0x000000680c0a7223 */ /* 0x048fe20000000097 */
[C---:B------:R-:W-:Y:S01]  /*62b0*/  FFMA R8, R12.reuse, R68, R149 ;  /* 0x000000440c087223 */ /* 0x040fe20000000095 */
[-C--:B------:R-:W-:Y:S01]  /*62c0*/  FFMA R187, R107, R11.reuse, R84 ;  /* 0x0000000b6bbb7223 */ /* 0x080fe20000000054 */
[----:B------:R-:W-:Y:S01]  /*62d0*/  FFMA R186, R103, R11, R186 ;  /* 0x0000000b67ba7223 */ /* 0x000fe200000000ba */
[C---:B------:R-:W-:Y:S01]  /*62e0*/  FFMA R85, R13.reuse, R105, R10 ;  /* 0x000000690d557223 */ /* 0x040fe2000000000a */
[----:B------:R-:W-:Y:S01]  /*62f0*/  FFMA R91, R13, R69, R8 ;  /* 0x000000450d5b7223 */ /* 0x000fe20000000008 */
[C---:B------:R-:W-:Y:S01]  /*6300*/  FFMA R150, R12.reuse, R100, R150 ;  /* 0x000000640c967223 */ /* 0x040fe20000000096 */
[----:B------:R-:W3:Y:S01]  /*6310*/  LDS.128 R8, [R0.X4+UR5+0x4110] ;  /* 0x0041100500087984 */ /* 0x000ee20008004c00 */
[----:B------:R-:W-:-:S02]  /*6320*/  FFMA R96, R12, R64, R96 ;  /* 0x000000400c607223 */ /* 0x000fc40000000060 */
[C---:B------:R-:W-:Y:S02]  /*6330*/  FFMA R89, R13.reuse, R101, R150 ;  /* 0x000000650d597223 */ /* 0x040fe40000000096 */
[----:B------:R-:W-:Y:S02]  /*6340*/  FFMA R13, R13, R65, R96 ;  /* 0x000000410d0d7223 */ /* 0x000fe40000000060 */
[----:B------:R-:W-:Y:S01]  /*6350*/  FFMA R12, R14, R102, R89 ;  /* 0x000000660e0c7223 */ /* 0x000fe20000000059 */
[C---:B-1----:R-:W-:Y:S01]  /*6360*/  FFMA R148, R16.reuse, R104, R148 ;  /* 0x0000006810947223 */ /* 0x042fe20000000094 */
[C---:B------:R-:W-:Y:S02]  /*6370*/  FFMA R146, R16.reuse, R68, R146 ;  /* 0x0000004410927223 */ /* 0x040fe40000000092 */
[----:B------:R-:W-:Y:S01]  /*6380*/  FFMA R183, R103, R15, R12 ;  /* 0x0000000f67b77223 */ /* 0x000fe2000000000c */
[----:B------:R-:W-:Y:S01]  /*6390*/  FFMA R12, R16, R100, R147 ;  /* 0x00000064100c7223 */ /* 0x000fe20000000093 */
[C---:B------:R-:W-:Y:S01]  /*63a0*/  FFMA R184, R14.reuse, R106, R85 ;  /* 0x0000006a0eb87223 */ /* 0x040fe20000000055 */
[C---:B------:R-:W-:Y:S01]  /*63b0*/  FFMA R182, R14.reuse, R70, R91 ;  /* 0x000000460eb67223 */ /* 0x040fe2000000005b */
[----:B------:R-:W-:Y:S01]  /*63c0*/  FFMA R84, R14, R66, R13 ;  /* 0x000000420e547223 */ /* 0x000fe2000000000d */
[----:B------:R-:W-:Y:S01]  /*63d0*/  FFMA R16, R16, R64, R97 ;  /* 0x0000004010107223 */ /* 0x000fe20000000061 */
[C---:B------:R-:W-:Y:S01]  /*63e0*/  FFMA R85, R17.reuse, R105, R148 ;  /* 0x0000006911557223 */ /* 0x040fe20000000094 */
[C---:B------:R-:W-:Y:S01]  /*63f0*/  FFMA R89, R17.reuse, R101, R12 ;  /* 0x0000006511597223 */ /* 0x040fe2000000000c */
[----:B------:R-:W-:Y:S01]  /*6400*/  FFMA R91, R17, R69, R146 ;  /* 0x00000045115b7223 */ /* 0x000fe20000000092 */
[-C--:B------:R-:W-:Y:S01]  /*6410*/  FFMA R184, R107, R15.reuse, R184 ;  /* 0x0000000f6bb87223 */ /* 0x080fe200000000b8 */
[-C--:B------:R-:W-:Y:S01]  /*6420*/  FFMA R182, R71, R15.reuse, R182 ;  /* 0x0000000f47b67223 */ /* 0x080fe200000000b6 */
[----:B------:R-:W-:Y:S01]  /*6430*/  FFMA R84, R67, R15, R84 ;  /* 0x0000000f43547223 */ /* 0x000fe20000000054 */
[----:B------:R-:W-:Y:S01]  /*6440*/  FFMA R17, R17, R65, R16 ;  /* 0x0000004111117223 */ /* 0x000fe20000000010 */
[----:B------:R-:W1:Y:S01]  /*6450*/  LDS.128 R12, [R0.X4+UR5+0x4210] ;  /* 0x00421005000c7984 */ /* 0x000e620008004c00 */
[C---:B------:R-:W-:Y:S01]  /*6460*/  FFMA R86, R18.reuse, R106, R85 ;  /* 0x0000006a12567223 */ /* 0x040fe20000000055 */
[C---:B------:R-:W-:Y:S01]  /*6470*/  FFMA R180, R18.reuse, R102, R89 ;  /* 0x0000006612b47223 */ /* 0x040fe20000000059 */
[C---:B------:R-:W-:Y:S01]  /*6480*/  FFMA R16, R18.reuse, R70, R91 ;  /* 0x0000004612107223 */ /* 0x040fe2000000005b */
[----:B------:R-:W-:Y:S01]  /*6490*/  FFMA R18, R18, R66, R17 ;  /* 0x0000004212127223 */ /* 0x000fe20000000011 */
[----:B--2---:R-:W-:-:S02]  /*64a0*/  FFMA R144, R4, R100, R144 ;  /* 0x0000006404907223 */ /* 0x004fc40000000090 */
        /* <DEDUP_REMOVED lines=10> */
[----:B------:R-:W2:Y:S01]  /*6550*/  LDS.128 R16, [R0.X4+UR5+0x4310] ;  /* 0x0043100500107984 */ /* 0x000ea20008004c00 */
[----:B------:R-:W-:-:S02]  /*6560*/  FFMA R4, R6, R102, R91 ;  /* 0x0000006606047223 */ /* 0x000fc4000000005b */
[----:B------:R-:W-:Y:S02]  /*6570*/  FFMA R5, R5, R65, R98 ;  /* 0x0000004105057223 */ /* 0x000fe40000000062 */
[----:B------:R-:W-:Y:S01]  /*6580*/  FFMA R177, R103, R7, R4 ;  /* 0x0000000767b17223 */ /* 0x000fe20000000004 */
[----:B---3--:R-:W-:Y:S01]  /*6590*/  FFMA R4, R8, R100, R141 ;  /* 0x0000006408047223 */ /* 0x008fe2000000008d */
[C---:B------:R-:W-:Y:S01]  /*65a0*/  FFMA R178, R6.reuse, R106, R89 ;  /* 0x0000006a06b27223 */ /* 0x040fe20000000059 */
[C---:B------:R-:W-:Y:S01]  /*65b0*/  FFMA R176, R6.reuse, R70, R93 ;  /* 0x0000004606b07223 */ /* 0x040fe2000000005d */
[----:B------:R-:W-:Y:S01]  /*65c0*/  FFMA R86, R6, R66, R5 ;  /* 0x0000004206567223 */ /* 0x000fe20000000005 */
[----:B------:R-:W-:Y:S01]  /*65d0*/  FFMA R91, R9, R101, R4 ;  /* 0x00000065095b7223 */ /* 0x000fe20000000004 */
[-C--:B------:R-:W-:Y:S01]  /*65e0*/  FFMA R178, R107, R7.reuse, R178 ;  /* 0x000000076bb27223 */ /* 0x080fe200000000b2 */
[-C--:B------:R-:W-:Y:S01]  /*65f0*/  FFMA R176, R71, R7.reuse, R176 ;  /* 0x0000000747b07223 */ /* 0x080fe200000000b0 */
[----:B------:R-:W-:Y:S01]  /*6600*/  FFMA R86, R67, R7, R86 ;  /* 0x0000000743567223 */ /* 0x000fe20000000056 */
[C---:B------:R-:W-:Y:S01]  /*6610*/  FFMA R128, R8.reuse, R68, R128 ;  /* 0x0000004408807223 */ /* 0x040fe20000000080 */
[----:B------:R-:W3:Y:S01]  /*6620*/  LDS.128 R4, [R0.X4+UR5+0x5010] ;  /* 0x0050100500047984 */ /* 0x000ee20008004c00 */
[C---:B------:R-:W-:Y:S01]  /*6630*/  FFMA R142, R8.reuse, R104, R142 ;  /* 0x00000068088e7223 */ /* 0x040fe2000000008e */
[----:B------:R-:W-:Y:S01]  /*6640*/  FFMA R8, R8, R64, R99 ;  /* 0x0000004008087223 */ /* 0x000fe20000000063 */
[C---:B------:R-:W-:Y:S01]  /*6650*/  FFMA R93, R9.reuse, R69, R128 ;  /* 0x00000045095d7223 */ /* 0x040fe20000000080 */
[C---:B------:R-:W-:Y:S01]  /*6660*/  FFMA R174, R10.reuse, R102, R91 ;  /* 0x000000660aae7223 */ /* 0x040fe2000000005b */
[C---:B------:R-:W-:Y:S01]  /*6670*/  FFMA R89, R9.reuse, R105, R142 ;  /* 0x0000006909597223 */ /* 0x040fe2000000008e */
[----:B------:R-:W-:Y:S01]  /*6680*/  FFMA R9, R9, R65, R8 ;  /* 0x0000004109097223 */ /* 0x000fe20000000008 */
[----:B------:R-:W-:Y:S01]  /*6690*/  FFMA R8, R10, R70, R93 ;  /* 0x000000460a087223 */ /* 0x000fe2000000005d */
[----:B-1----:R-:W-:Y:S01]  /*66a0*/  FFMA R138, R12, R68, R138 ;  /* 0x000000440c8a7223 */ /* 0x002fe2000000008a */
[----:B------:R-:W-:Y:S01]  /*66b0*/  FFMA R88, R10, R106, R89 ;  /* 0x0000006a0a587223 */ /* 0x000fe20000000059 */
[C---:B------:R-:W-:Y:S01]  /*66c0*/  FFMA R140, R12.reuse, R104, R140 ;  /* 0x000000680c8c7223 */ /* 0x040fe2000000008c */
[-C--:B------:R-:W-:Y:S01]  /*66d0*/  FFMA R173, R71, R11.reuse, R8 ;  /* 0x0000000b47ad7223 */ /* 0x080fe20000000008 */
[----:B------:R-:W-:Y:S01]  /*66e0*/  FFMA R8, R12, R100, R139 ;  /* 0x000000640c087223 */ /* 0x000fe2000000008b */
[----:B------:R-:W-:Y:S01]  /*66f0*/  FFMA R128, R10, R66, R9 ;  /* 0x000000420a807223 */ /* 0x000fe20000000009 */
[----:B------:R-:W-:Y:S01]  /*6700*/  FFMA R12, R12, R64, R137 ;  /* 0x000000400c0c7223 */ /* 0x000fe20000000089 */
[-C--:B------:R-:W-:Y:S01]  /*6710*/  FFMA R175, R107, R11.reuse, R88 ;  /* 0x0000000b6baf7223 */ /* 0x080fe20000000058 */
[-C--:B------:R-:W-:Y:S01]  /*6720*/  FFMA R174, R103, R11.reuse, R174 ;  /* 0x0000000b67ae7223 */ /* 0x080fe200000000ae */
[----:B------:R-:W-:Y:S01]  /*6730*/  FFMA R128, R67, R11, R128 ;  /* 0x0000000b43807223 */ /* 0x000fe20000000080 */
[C---:B------:R-:W-:Y:S01]  /*6740*/  FFMA R91, R13.reuse, R101, R8 ;  /* 0x000000650d5b7223 */ /* 0x040fe20000000008 */
[C---:B------:R-:W-:Y:S01]  /*6750*/  FFMA R93, R13.reuse, R69, R138 ;  /* 0x000000450d5d7223 */ /* 0x040fe2000000008a */
[----:B------:R-:W1:Y:S01]  /*6760*/  LDS.128 R8, [R0.X4+UR5+0x5110] ;  /* 0x0051100500087984 */ /* 0x000e620008004c00 */
[C---:B------:R-:W-:Y:S01]  /*6770*/  FFMA R89, R13.reuse, R105, R140 ;  /* 0x000000690d597223 */ /* 0x040fe2000000008c */
[----:B------:R-:W-:Y:S01]  /*6780*/  FFMA R13, R13, R65, R12 ;  /* 0x000000410d0d7223 */ /* 0x000fe2000000000c */
[C---:B------:R-:W-:Y:S01]  /*6790*/  FFMA R12, R14.reuse, R70, R93 ;  /* 0x000000460e0c7223 */ /* 0x040fe2000000005d */
[C---:B------:R-:W-:Y:S01]  /*67a0*/  FFMA R168, R14.reuse, R102, R91 ;  /* 0x000000660ea87223 */ /* 0x040fe2000000005b */
[----:B------:R-:W-:Y:S01]  /*67b0*/  FFMA R172, R14, R106, R89 ;  /* 0x0000006a0eac7223 */ /* 0x000fe20000000059 */
[C---:B--2---:R-:W-:Y:S01]  /*67c0*/  FFMA R136, R16.reuse, R104, R136 ;  /* 0x0000006810887223 */ /* 0x044fe20000000088 */
[----:B------:R-:W-:Y:S01]  /*67d0*/  FFMA R167, R71, R15, R12 ;  /* 0x0000000f47a77223 */ /* 0x000fe2000000000c */
[----:B------:R-:W-:Y:S01]  /*67e0*/  FFMA R12, R16, R100, R135 ;  /* 0x00000064100c7223 */ /* 0x000fe20000000087 */
[----:B------:R-:W-:Y:S01]  /*67f0*/  FFMA R138, R14, R66, R13 ;  /* 0x000000420e8a7223 */ /* 0x000fe2000000000d */
[C---:B------:R-:W-:Y:S01]  /*6800*/  FFMA R134, R16.reuse, R68, R134 ;  /* 0x0000004410867223 */ /* 0x040fe20000000086 */
[----:B------:R-:W-:Y:S01]  /*6810*/  FFMA R16, R16, R64, R133 ;  /* 0x0000004010107223 */ /* 0x000fe20000000085 */
[----:B------:R-:W-:Y:S01]  /*6820*/  FFMA R91, R17, R101, R12 ;  /* 0x00000065115b7223 */ /* 0x000fe2000000000c */
[-C--:B------:R-:W-:Y:S01]  /*6830*/  FFMA R172, R107, R15.reuse, R172 ;  /* 0x0000000f6bac7223 */ /* 0x080fe200000000ac */
[-C--:B------:R-:W-:Y:S01]  /*6840*/  FFMA R168, R103, R15.reuse, R168 ;  /* 0x0000000f67a87223 */ /* 0x080fe200000000a8 */
[----:B------:R-:W-:Y:S01]  /*6850*/  FFMA R138, R67, R15, R138 ;  /* 0x0000000f438a7223 */ /* 0x000fe2000000008a */
[C---:B------:R-:W-:Y:S01]  /*6860*/  FFMA R89, R17.reuse, R105, R136 ;  /* 0x0000006911597223 */ /* 0x040fe20000000088 */
[C---:B------:R-:W-:Y:S01]  /*6870*/  FFMA R93, R17.reuse, R69, R134 ;  /* 0x00000045115d7223 */ /* 0x040fe20000000086 */
[----:B------:R-:W2:Y:S01]  /*6880*/  LDS.128 R12, [R0.X4+UR5+0x5210] ;  /* 0x00521005000c7984 */ /* 0x000ea20008004c00 */
[----:B------:R-:W-:Y:S01]  /*6890*/  FFMA R17, R17, R65, R16 ;  /* 0x0000004111117223 */ /* 0x000fe20000000010 */
[C---:B------:R-:W-:Y:S01]  /*68a0*/  FFMA R16, R18.reuse, R102, R91 ;  /* 0x0000006612107223 */ /* 0x040fe2000000005b */
[C---:B------:R-:W-:Y:S01]  /*68b0*/  FFMA R166, R18.reuse, R106, R89 ;  /* 0x0000006a12a67223 */ /* 0x040fe20000000059 */
[----:B------:R-:W-:Y:S01]  /*68c0*/  FFMA R164, R18, R70, R93 ;  /* 0x0000004612a47223 */ /* 0x000fe2000000005d */
[C---:B---3--:R-:W-:Y:S01]  /*68d0*/  FFMA R132, R4.reuse, R104, R132 ;  /* 0x0000006804847223 */ /* 0x048fe20000000084 */
[-C--:B------:R-:W-:Y:S01]  /*68e0*/  FFMA R165, R103, R19.reuse, R16 ;  /* 0x0000001367a57223 */ /* 0x080fe20000000010 */
[----:B------:R-:W-:Y:S01]  /*68f0*/  FFMA R16, R4, R100, R131 ;  /* 0x0000006404107223 */ /* 0x000fe20000000083 */
[----:B------:R-:W-:Y:S01]  /*6900*/  FFMA R134, R18, R66, R17 ;  /* 0x0000004212867223 */ /* 0x000fe20000000011 */
[-C--:B------:R-:W-:Y:S01]  /*6910*/  FFMA R166, R107, R19.reuse, R166 ;  /* 0x000000136ba67223 */ /* 0x080fe200000000a6 */
[-C--:B------:R-:W-:Y:S01]  /*6920*/  FFMA R164, R71, R19.reuse, R164 ;  /* 0x0000001347a47223 */ /* 0x080fe200000000a4 */
[C---:B------:R-:W-:Y:S01]  /*6930*/  FFMA R130, R4.reuse, R68, R130 ;  /* 0x0000004404827223 */ /* 0x040fe20000000082 */
[----:B------:R-:W-:Y:S01]  /*6940*/  FFMA R134, R67, R19, R134 ;  /* 0x0000001343867223 */ /* 0x000fe20000000086 */
        /* <DEDUP_REMOVED lines=10> */
[C---:B-1----:R-:W-:Y:S01]  /*69f0*/  FFMA R38, R8.reuse, R68, R38 ;  /* 0x0000004408267223 */ /* 0x042fe20000000026 */
[----:B------:R-:W-:Y:S01]  /*6a00*/  LDS.128 R96, [R0.X4+UR5+0x2320] ;  /* 0x0023200500607984 */ /* 0x000fe20008004c00 */
[-C--:B------:R-:W-:Y:S01]  /*6a10*/  FFMA R135, R71, R7.reuse, R4 ;  /* 0x0000000747877223 */ /* 0x080fe20000000004 */
[----:B------:R-:W-:Y:S01]  /*6a20*/  FFMA R133, R67, R7, R6 ;  /* 0x0000000743857223 */ /* 0x000fe20000000006 */
[C---:B------:R-:W-:Y:S01]  /*6a30*/  FFMA R6, R8.reuse, R104, R39 ;  /* 0x0000006808067223 */ /* 0x040fe20000000027 */
[C---:B------:R-:W-:Y:S01]  /*6a40*/  FFMA R4, R8.reuse, R100, R37 ;  /* 0x0000006408047223 */ /* 0x040fe20000000025 */
[----:B------:R-:W-:Y:S01]  /*6a50*/  FFMA R36, R8, R64, R36 ;  /* 0x0000004008247223 */ /* 0x000fe20000000024 */
[C---:B------:R-:W-:Y:S01]  /*6a60*/  FFMA R89, R9.reuse, R69, R38 ;  /* 0x0000004509597223 */ /* 0x040fe20000000026 */
[C---:B------:R-:W-:Y:S01]  /*6a70*/  FFMA R37, R9.reuse, R105, R6 ;  /* 0x0000006909257223 */ /* 0x040fe20000000006 */
[----:B------:R-:W-:Y:S01]  /*6a80*/  FFMA R39, R9, R101, R4 ;  /* 0x0000006509277223 */ /* 0x000fe20000000004 */
        /* <DEDUP_REMOVED lines=8> */
[C---:B--2---:R-:W-:Y:S01]  /*6b10*/  FFMA R40, R12.reuse, R68, R40 ;  /* 0x000000440c287223 */ /* 0x044fe20000000028 */
[-C--:B------:R-:W-:Y:S01]  /*6b20*/  FFMA R156, R107, R11.reuse, R156 ;  /* 0x0000000b6b9c7223 */ /* 0x080fe2000000009c */
[-C--:B------:R-:W-:Y:S01]  /*6b30*/  FFMA R139, R71, R11.reuse, R8 ;  /* 0x0000000b478b7223 */ /* 0x080fe20000000008 */
[-C--:B------:R-:W-:Y:S01]  /*6b40*/  FFMA R137, R67, R11.reuse, R10 ;  /* 0x0000000b43897223 */ /* 0x080fe2000000000a */
[C---:B------:R-:W-:Y:S01]  /*6b50*/  FFMA R10, R12.reuse, R104, R43 ;  /* 0x000000680c0a7223 */ /* 0x040fe2000000002b */
[C---:B------:R-:W-:Y:S01]  /*6b60*/  FFMA R8, R12.reuse, R100, R41 ;  /* 0x000000640c087223 */ /* 0x040fe20000000029 */
[----:B------:R-:W-:Y:S01]  /*6b70*/  FFMA R140, R103, R11, R140 ;  /* 0x0000000b678c7223 */ /* 0x000fe2000000008c */
[----:B------:R-:W-:Y:S01]  /*6b80*/  FFMA R42, R12, R64, R42 ;  /* 0x000000400c2a7223 */ /* 0x000fe2000000002a */
[C---:B------:R-:W-:Y:S01]  /*6b90*/  FFMA R37, R13.reuse, R105, R10 ;  /* 0x000000690d257223 */ /* 0x040fe2000000000a */
[C---:B------:R-:W-:Y:S01]  /*6ba0*/  FFMA R39, R13.reuse, R101, R8 ;  /* 0x000000650d277223 */ /* 0x040fe20000000008 */
[----:B------:R-:W-:Y:S01]  /*6bb0*/  LDS.128 R88, [R0.X4+UR5+0x220] ;  /* 0x0002200500587984 */ /* 0x000fe20008004c00 */
[----:B------:R-:W-:-:S03]  /*6bc0*/  FFMA R41, R13, R69, R40 ;  /* 0x000000450d297223 */ /* 0x000fc60000000028 */
[----:B------:R-:W2:Y:S01]  /*6bd0*/  LDS.128 R8, [R0.X4+UR5+0x6110] ;  /* 0x0061100500087984 */ /* 0x000ea20008004c00 */
[C---:B------:R-:W-:Y:S01]  /*6be0*/  FFMA R12, R14.reuse, R102, R39 ;  /* 0x000000660e0c7223 */ /* 0x040fe20000000027 */
[----:B------:R-:W-:Y:S01]  /*6bf0*/  FFMA R13, R13, R65, R42 ;  /* 0x000000410d0d7223 */ /* 0x000fe2000000002a */
[C---:B------:R-:W-:Y:S01]  /*6c00*/  FFMA R144, R14.reuse, R106, R37 ;  /* 0x0000006a0e907223 */ /* 0x040fe20000000025 */
[C---:B------:R-:W-:Y:S01]  /*6c10*/  FFMA R142, R14.reuse, R70, R41 ;  /* 0x000000460e8e7223 */ /* 0x040fe20000000029 */
[-C--:B------:R-:W-:Y:S01]  /*6c20*/  FFMA R143, R103, R15.reuse, R12 ;  /* 0x0000000f678f7223 */ /* 0x080fe2000000000c */
[----:B------:R-:W-:Y:S01]  /*6c30*/  FFMA R14, R14, R66, R13 ;  /* 0x000000420e0e7223 */ /* 0x000fe2000000000d */
        /* <DEDUP_REMOVED lines=17> */
[----:B-1----:R-:W-:-:S02]  /*6d50*/  FFMA R16, R4, R68, R47 ;  /* 0x0000004404107223 */ /* 0x002fc4000000002f */
[-C--:B------:R-:W-:Y:S01]  /*6d60*/  FFMA R145, R67, R19.reuse, R18 ;  /* 0x0000001343917223 */ /* 0x080fe20000000012 */
[C---:B------:R-:W-:Y:S01]  /*6d70*/  FFMA R18, R4.reuse, R104, R81 ;  /* 0x0000006804127223 */ /* 0x040fe20000000051 */
[-C--:B------:R-:W-:Y:S01]  /*6d80*/  FFMA R148, R107, R19.reuse, R148 ;  /* 0x000000136b947223 */ /* 0x080fe20000000094 */
        /* <DEDUP_REMOVED lines=8> */
[----:B------:R-:W-:Y:S01]  /*6e10*/  FFMA R5, R5, R65, R82 ;  /* 0x0000004105057223 */ /* 0x000fe20000000052 */
[C---:B------:R-:W-:Y:S01]  /*6e20*/  FFMA R150, R6.reuse, R70, R41 ;  /* 0x0000004606967223 */ /* 0x040fe20000000029 */
[C---:B------:R-:W-:Y:S01]  /*6e30*/  FFMA R152, R6.reuse, R102, R37 ;  /* 0x0000006606987223 */ /* 0x040fe20000000025 */
[-C--:B------:R-:W-:Y:S01]  /*6e40*/  FFMA R151, R107, R7.reuse, R4 ;  /* 0x000000076b977223 */ /* 0x080fe20000000004 */
[----:B------:R-:W-:Y:S01]  /*6e50*/  FFMA R6, R6, R66, R5 ;  /* 0x0000004206067223 */ /* 0x000fe20000000005 */
[C---:B--2---:R-:W-:Y:S01]  /*6e60*/  FFMA R4, R8.reuse, R104, R113 ;  /* 0x0000006808047223 */ /* 0x044fe20000000071 */
        /* <DEDUP_REMOVED lines=19> */
[----:B------:R-:W-:Y:S01]  /*6fa0*/  FFMA R154, R107, R11, R154 ;  /* 0x0000000b6b9a7223 */ /* 0x000fe2000000009a */
[----:B------:R-:W-:Y:S01]  /*6fb0*/  FFMA R39, R13, R105, R8 ;  /* 0x000000690d277223 */ /* 0x000fe20000000008 */
[----:B------:R-:W-:Y:S01]  /*6fc0*/  FFMA R112, R71, R11, R112 ;  /* 0x0000000b47707223 */ /* 0x000fe20000000070 */
[C---:B------:R-:W-:Y:S01]  /*6fd0*/  FFMA R108, R12.reuse, R100, R108 ;  /* 0x000000640c6c7223 */ /* 0x040fe2000000006c */
[----:B------:R-:W3:Y:S01]  /*6fe0*/  LDS.128 R8, [R0.X4+UR5+0x7110] ;  /* 0x0071100500087984 */ /* 0x000ee20008004c00 */
[----:B------:R-:W-:Y:S01]  /*6ff0*/  FFMA R12, R12, R68, R111 ;  /* 0x000000440c0c7223 */ /* 0x000fe2000000006f */
[C---:B------:R-:W-:Y:S01]  /*7000*/  FFMA R41, R13.reuse, R65, R110 ;  /* 0x000000410d297223 */ /* 0x040fe2000000006e */
[C---:B------:R-:W-:Y:S01]  /*7010*/  FFMA R37, R13.reuse, R101, R108 ;  /* 0x000000650d257223 */ /* 0x040fe2000000006c */
[----:B------:R-:W-:Y:S01]  /*7020*/  LDS.128 R80, [R0.X4+UR5+0x20] ;  /* 0x0000200500507984 */ /* 0x000fe20008004c00 */
        /* <DEDUP_REMOVED lines=22> */
[-C--:B------:R-:W-:Y:S01]  /*7190*/  FFMA R163, R107, R19.reuse, R16 ;  /* 0x000000136ba37223 */ /* 0x080fe20000000010 */
[C---:B------:R-:W-:Y:S01]  /*71a0*/  FFMA R16, R4.reuse, R64, R123 ;  /* 0x0000004004107223 */ /* 0x040fe2000000007b */
[-C--:B------:R-:W-:Y:S01]  /*71b0*/  FFMA R161, R71, R19.reuse, R18 ;  /* 0x0000001347a17223 */ /* 0x080fe20000000012 */
[C---:B------:R-:W-:Y:S01]  /*71c0*/  FFMA R18, R4.reuse, R104, R121 ;  /* 0x0000006804127223 */ /* 0x040fe20000000079 */
[-C--:B------:R-:W-:Y:S01]  /*71d0*/  FFMA R162, R103, R19.reuse, R162 ;  /* 0x0000001367a27223 */ /* 0x080fe200000000a2 */
        /* <DEDUP_REMOVED lines=9> */
[----:B------:R-:W1:Y:S01]  /*7270*/  LDS.128 R12, [R0.X4+UR5+0x7210] ;  /* 0x00721005000c7984 */ /* 0x000e620008004c00 */
[----:B------:R-:W-:Y:S01]  /*7280*/  FFMA R6, R6, R70, R5 ;  /* 0x0000004606067223 */ /* 0x000fe20000000005 */
[----:B------:R-:W-:-:S02]  /*7290*/  FFMA R109, R67, R7, R4 ;  /* 0x00000007436d7223 */ /* 0x000fc40000000004 */
[----:B------:R-:W2:Y:S01]  /*72a0*/  LDS.128 R16, [R0.X4+UR5+0x7310] ;  /* 0x0073100500107984 */ /* 0x000ea20008004c00 */
[C---:B---3--:R-:W-:Y:S01]  /*72b0*/  FFMA R4, R8.reuse, R64, R127 ;  /* 0x0000004008047223 */ /* 0x048fe2000000007f */
[C---:B------:R-:W-:Y:S01]  /*72c0*/  FFMA R124, R8.reuse, R100, R124 ;  /* 0x00000064087c7223 */ /* 0x040fe2000000007c */
[-C--:B------:R-:W-:Y:S01]  /*72d0*/  FFMA R115, R107, R7.reuse, R36 ;  /* 0x000000076b737223 */ /* 0x080fe20000000024 */
[-C--:B------:R-:W-:Y:S01]  /*72e0*/  FFMA R114, R103, R7.reuse, R114 ;  /* 0x0000000767727223 */ /* 0x080fe20000000072 */
[----:B------:R-:W-:Y:S01]  /*72f0*/  FFMA R113, R71, R7, R6 ;  /* 0x0000000747717223 */ /* 0x000fe20000000006 */
[C---:B------:R-:W-:Y:S01]  /*7300*/  FFMA R126, R8.reuse, R68, R126 ;  /* 0x00000044087e7223 */ /* 0x040fe2000000007e */
[C---:B------:R-:W-:Y:S01]  /*7310*/  FFMA R7, R9.reuse, R65, R4 ;  /* 0x0000004109077223 */ /* 0x040fe20000000004 */
[C---:B------:R-:W-:Y:S01]  /*7320*/  FFMA R5, R9.reuse, R101, R124 ;  /* 0x0000006509057223 */ /* 0x040fe2000000007c */
[----:B------:R-:W-:Y:S01]  /*7330*/  FFMA R8, R8, R104, R125 ;  /* 0x0000006808087223 */ /* 0x000fe2000000007d */
[----:B------:R-:W3:Y:S01]  /*7340*/  LDS.128 R40, [R32+0x220] ;  /* 0x0002200020287984 */ /* 0x000ee20000000c00 */
[C---:B------:R-:W-:Y:S01]  /*7350*/  FFMA R169, R9.reuse, R69, R126 ;  /* 0x0000004509a97223 */ /* 0x040fe2000000007e */
[C---:B------:R-:W-:Y:S01]  /*7360*/  FFMA R108, R10.reuse, R66, R7 ;  /* 0x000000420a6c7223 */ /* 0x040fe20000000007 */
[----:B------:R-:W-:Y:S01]  /*7370*/  FFMA R171, R9, R105, R8 ;  /* 0x0000006909ab7223 */ /* 0x000fe20000000008 */
[----:B------:R-:W4:Y:S01]  /*7380*/  LDS.128 R44, [R32+0x120] ;  /* 0x00012000202c7984 */ /* 0x000f220000000c00 */
[----:B------:R-:W-:-:S03]  /*7390*/  FFMA R170, R10, R102, R5 ;  /* 0x000000660aaa7223 */ /* 0x000fc60000000005 */
[----:B------:R-:W4:Y:S01]  /*73a0*/  LDS.128 R4, [R32+0x20] ;  /* 0x0000200020047984 */ /* 0x000f220000000c00 */
[C---:B------:R-:W-:Y:S01]  /*73b0*/  FFMA R169, R10.reuse, R70, R169 ;  /* 0x000000460aa97223 */ /* 0x040fe200000000a9 */
[----:B------:R-:W-:Y:S01]  /*73c0*/  FFMA R171, R10, R106, R171 ;  /* 0x0000006a0aab7223 */ /* 0x000fe200000000ab */
[-C--:B------:R-:W-:Y:S01]  /*73d0*/  FFMA R170, R103, R11.reuse, R170 ;  /* 0x0000000b67aa7223 */ /* 0x080fe200000000aa */
[-C--:B------:R-:W-:Y:S01]  /*73e0*/  FFMA R108, R67, R11.reuse, R108 ;  /* 0x0000000b436c7223 */ /* 0x080fe2000000006c */
[-C--:B------:R-:W-:Y:S01]  /*73f0*/  FFMA R169, R71, R11.reuse, R169 ;  /* 0x0000000b47a97223 */ /* 0x080fe200000000a9 */
[----:B------:R-:W-:Y:S01]  /*7400*/  FFMA R171, R107, R11, R171 ;  /* 0x0000000b6bab7223 */ /* 0x000fe200000000ab */
[----:B------:R-:W-:Y:S04]  /*7410*/  LDS.128 R36, [R32+0x320] ;  /* 0x0003200020247984 */ /* 0x000fe80000000c00 */
[----:B------:R-:W4:Y:S01]  /*7420*/  LDS.128 R8, [R0.X4+UR5+0x120] ;  /* 0x0001200500087984 */ /* 0x000f220008004c00 */
[C---:B-1----:R-:W-:Y:S01]  /*7430*/  FFMA R206, R12.reuse, R104, R206 ;  /* 0x000000680cce7223 */ /* 0x042fe200000000ce */
[C---:B------:R-:W-:Y:S01]  /*7440*/  FFMA R205, R12.reuse, R100, R205 ;  /* 0x000000640ccd7223 */ /* 0x040fe200000000cd */
[-C--:B------:R-:W-:Y:S01]  /*7450*/  FFMA R204, R12, R68.reuse, R204 ;  /* 0x000000440ccc7223 */ /* 0x080fe200000000cc */
[----:B--2---:R-:W-:Y:S01]  /*7460*/  FFMA R48, R16, R68, R48 ;  /* 0x0000004410307223 */ /* 0x004fe20000000030 */
[----:B------:R-:W-:Y:S01]  /*7470*/  FFMA R203, R12, R64, R203 ;  /* 0x000000400ccb7223 */ /* 0x000fe200000000cb */
        /* <DEDUP_REMOVED lines=11> */
[----:B------:R-:W-:Y:S01]  /*7530*/  FFMA R48, R18, R70, R48 ;  /* 0x0000004612307223 */ /* 0x000fe20000000030 */
[----:B---3--:R-:W-:Y:S01]  /*7540*/  FFMA R50, R80, R40, R50 ;  /* 0x0000002850327223 */ /* 0x008fe20000000032 */
[C---:B------:R-:W-:Y:S01]  /*7550*/  FFMA R209, R14.reuse, R106, R209 ;  /* 0x0000006a0ed17223 */ /* 0x040fe200000000d1 */
[C---:B------:R-:W-:Y:S01]  /*7560*/  FFMA R208, R14.reuse, R102, R208 ;  /* 0x000000660ed07223 */ /* 0x040fe200000000d0 */
[C---:B------:R-:W-:Y:S01]  /*7570*/  FFMA R207, R14.reuse, R70, R207 ;  /* 0x000000460ecf7223 */ /* 0x040fe200000000cf */
[----:B------:R-:W-:Y:S01]  /*7580*/  FFMA R206, R14, R66, R206 ;  /* 0x000000420ece7223 */ /* 0x000fe200000000ce */
[----:B----4-:R-:W-:Y:S01]  /*7590*/  FFMA R14, R80, R44, R3 ;  /* 0x0000002c500e7223 */ /* 0x010fe20000000003 */
[C---:B------:R-:W-:Y:S01]  /*75a0*/  FFMA R106, R18.reuse, R106, R95 ;  /* 0x0000006a126a7223 */ /* 0x040fe2000000005f */
[C---:B------:R-:W-:Y:S01]  /*75b0*/  FFMA R204, R18.reuse, R102, R87 ;  /* 0x0000006612cc7223 */ /* 0x040fe20000000057 */
[----:B------:R-:W-:Y:S01]  /*75c0*/  FFMA R18, R18, R66, R51 ;  /* 0x0000004212127223 */ /* 0x000fe20000000033 */
[----:B------:R-:W-:Y:S01]  /*75d0*/  FFMA R203, R71, R19, R48 ;  /* 0x0000001347cb7223 */ /* 0x000fe20000000030 */
[----:B------:R-:W-:Y:S01]  /*75e0*/  FFMA R12, R80, R4, R49 ;  /* 0x00000004500c7223 */ /* 0x000fe20000000031 */
[C---:B------:R-:W-:Y:S01]  /*75f0*/  FFMA R3, R81.reuse, R41, R50 ;  /* 0x0000002951037223 */ /* 0x040fe20000000032 */
[----:B------:R-:W-:Y:S01]  /*7600*/  FFMA R13, R81, R45, R14 ;  /* 0x0000002d510d7223 */ /* 0x000fe2000000000e */
[----:B------:R-:W1:Y:S01]  /*7610*/  LDS.128 R48, [R0.X4+UR5+0x320] ;  /* 0x0003200500307984 */ /* 0x000e620008004c00 */
[-C--:B------:R-:W-:Y:S01]  /*7620*/  FFMA R209, R107, R15.reuse, R209 ;  /* 0x0000000f6bd17223 */ /* 0x080fe200000000d1 */
[-C--:B------:R-:W-:Y:S01]  /*7630*/  FFMA R208, R103, R15.reuse, R208 ;  /* 0x0000000f67d07223 */ /* 0x080fe200000000d0 */
[----:B------:R-:W-:Y:S01]  /*7640*/  FFMA R14, R82, R46, R13 ;  /* 0x0000002e520e7223 */ /* 0x000fe2000000000d */
[-C--:B------:R-:W-:Y:S01]  /*7650*/  FFMA R207, R71, R15.reuse, R207 ;  /* 0x0000000f47cf7223 */ /* 0x080fe200000000cf */
[----:B------:R-:W-:Y:S01]  /*7660*/  FFMA R206, R67, R15, R206 ;  /* 0x0000000f43ce7223 */ /* 0x000fe200000000ce */
[----:B------:R-:W-:Y:S01]  /*7670*/  FFMA R15, R81, R5, R12 ;  /* 0x00000005510f7223 */ /* 0x000fe2000000000c */
[C---:B------:R-:W-:Y:S01]  /*7680*/  FFMA R52, R8.reuse, R36, R52 ;  /* 0x0000002408347223 */ /* 0x040fe20000000034 */
[C---:B------:R-:W-:Y:S01]  /*7690*/  FFMA R54, R8.reuse, R40, R54 ;  /* 0x0000002808367223 */ /* 0x040fe20000000036 */
[----:B------:R-:W-:Y:S01]  /*76a0*/  FFMA R13, R47, R83, R14 ;  /* 0x000000532f0d7223 */ /* 0x000fe2000000000e */
[----:B------:R-:W-:Y:S01]  /*76b0*/  FFMA R14, R8, R44, R53 ;  /* 0x0000002c080e7223 */ /* 0x000fe20000000035 */
[----:B------:R-:W-:Y:S01]  /*76c0*/  FFMA R12, R82, R6, R15 ;  /* 0x00000006520c7223 */ /* 0x000fe2000000000f */
[----:B------:R-:W-:Y:S01]  /*76d0*/  FFMA R8, R8, R4, R59 ;  /* 0x0000000408087223 */ /* 0x000fe2000000003b */
[----:B------:R-:W-:Y:S01]  /*76e0*/  FFMA R80, R80, R36, R55 ;  /* 0x0000002450507223 */ /* 0x000fe20000000037 */
[C---:B------:R-:W-:Y:S01]  /*76f0*/  FFMA R15, R9.reuse, R37, R52 ;  /* 0x00000025090f7223 */ /* 0x040fe20000000034 */
[C---:B------:R-:W-:Y:S01]  /*7700*/  FFMA R17, R9.reuse, R41, R54 ;  /* 0x0000002909117223 */ /* 0x040fe20000000036 */
[----:B------:R-:W-:Y:S01]  /*7710*/  FFMA R16, R82, R42, R3 ;  /* 0x0000002a52107223 */ /* 0x000fe20000000003 */
[----:B------:R-:W2:Y:S01]  /*7720*/  LDS.128 R52, [R0.X4+UR5+0x1020] ;  /* 0x0010200500347984 */ /* 0x000ea20008004c00 */
[C---:B------:R-:W-:Y:S01]  /*7730*/  FFMA R59, R9.reuse, R45, R14 ;  /* 0x0000002d093b7223 */ /* 0x040fe2000000000e */
[----:B------:R-:W-:Y:S01]  /*7740*/  FFMA R9, R9, R5, R8 ;  /* 0x0000000509097223 */ /* 0x000fe20000000008 */
[-C--:B------:R-:W-:Y:S01]  /*7750*/  FFMA R205, R107, R19.reuse, R106 ;  /* 0x000000136bcd7223 */ /* 0x080fe2000000006a */
        /* <DEDUP_REMOVED lines=9> */
[-C--:B------:R-:W-:Y:S01]  /*77f0*/  FFMA R10, R39, R11.reuse, R18 ;  /* 0x0000000b270a7223 */ /* 0x080fe20000000012 */
[-C--:B------:R-:W-:Y:S01]  /*7800*/  FFMA R8, R43, R11.reuse, R8 ;  /* 0x0000000b2b087223 */ /* 0x080fe20000000008 */
[-C--:B------:R-:W-:Y:S01]  /*7810*/  FFMA R9, R47, R11.reuse, R16 ;  /* 0x0000000b2f097223 */ /* 0x080fe20000000010 */
[----:B------:R-:W-:Y:S01]  /*7820*/  FFMA R11, R7, R11, R14 ;  /* 0x0000000b070b7223 */ /* 0x000fe2000000000e */
[C---:B------:R-:W-:Y:S01]  /*7830*/  FFMA R14, R88.reuse, R36, R57 ;  /* 0x00000024580e7223 */ /* 0x040fe20000000039 */
[----:B------:R-:W-:Y:S01]  /*7840*/  FFMA R88, R88, R4, R63 ;  /* 0x0000000458587223 */ /* 0x000fe2000000003f */
[C---:B------:R-:W-:Y:S01]  /*7850*/  FFMA R17, R89.reuse, R41, R58 ;  /* 0x0000002959117223 */ /* 0x040fe2000000003a */
[C---:B------:R-:W-:Y:S01]  /*7860*/  FFMA R63, R89.reuse, R45, R56 ;  /* 0x0000002d593f7223 */ /* 0x040fe20000000038 */
[----:B------:R-:W3:Y:S04]  /*7870*/  LDS.128 R64, [R0.X4+UR5+0x1220] ;  /* 0x0012200500407984 */ /* 0x000ee80008004c00 */
[----:B------:R-:W4:Y:S01]  /*7880*/  LDS.128 R56, [R0.X4+UR5+0x1120] ;  /* 0x0011200500387984 */ /* 0x000f220008004c00 */
[----:B------:R-:W-:Y:S01]  /*7890*/  FFMA R15, R89, R37, R14 ;  /* 0x00000025590f7223 */ /* 0x000fe2000000000e */
[----:B------:R-:W-:Y:S01]  /*78a0*/  FFMA R18, R90, R42, R17 ;  /* 0x0000002a5a127223 */ /* 0x000fe20000000011 */
[----:B-1----:R-:W-:Y:S01]  /*78b0*/  FFMA R30, R48, R44, R30 ;  /* 0x0000002c301e7223 */ /* 0x002fe2000000001e */
[----:B------:R-:W1:Y:S01]  /*78c0*/  LDS.128 R68, [R0.X4+UR5+0x1320] ;  /* 0x0013200500447984 */ /* 0x000e620008004c00 */
[----:B------:R-:W-:Y:S01]  /*78d0*/  FFMA R16, R90, R38, R15 ;  /* 0x000000265a107223 */ /* 0x000fe2000000000f */
[----:B------:R-:W-:Y:S01]  /*78e0*/  FFMA R15, R43, R91, R18 ;  /* 0x0000005b2b0f7223 */ /* 0x000fe20000000012 */
[C---:B------:R-:W-:Y:S01]  /*78f0*/  FFMA R18, R48.reuse, R36, R29 ;  /* 0x0000002430127223 */ /* 0x040fe2000000001d */
[C---:B------:R-:W-:Y:S01]  /*7900*/  FFMA R28, R48.reuse, R40, R28 ;  /* 0x00000028301c7223 */ /* 0x040fe2000000001c */
[----:B------:R-:W-:Y:S01]  /*7910*/  FFMA R48, R48, R4, R31 ;  /* 0x0000000430307223 */ /* 0x000fe2000000001f */
[C---:B------:R-:W-:Y:S01]  /*7920*/  FFMA R31, R49.reuse, R45, R30 ;  /* 0x0000002d311f7223 */ /* 0x040fe2000000001e */
[C---:B------:R-:W-:Y:S01]  /*7930*/  FFMA R17, R49.reuse, R37, R18 ;  /* 0x0000002531117223 */ /* 0x040fe20000000012 */
[----:B------:R-:W1:Y:S02]  /*7940*/  LDS.128 R92, [R0.X4+UR5+0x2020] ;  /* 0x00202005005c7984 */ /* 0x000e640008004c00 */
[C---:B------:R-:W-:Y:S01]  /*7950*/  FFMA R30, R50.reuse, R46, R31 ;  /* 0x0000002e321e7223 */ /* 0x040fe2000000001f */
[----:B------:R-:W-:Y:S01]  /*7960*/  FFMA R18, R50, R38, R17 ;  /* 0x0000002632127223 */ /* 0x000fe20000000011 */
[----:B------:R-:W-:Y:S01]  /*7970*/  FFMA R29, R49, R41, R28 ;  /* 0x00000029311d7223 */ /* 0x000fe2000000001c */
[C---:B--2---:R-:W-:Y:S01]  /*7980*/  FFMA R60, R52.reuse, R4, R60 ;  /* 0x00000004343c7223 */ /* 0x044fe2000000003c */
[----:B------:R-:W-:Y:S01]  /*7990*/  FFMA R17, R47, R51, R30 ;  /* 0x000000332f117223 */ /* 0x000fe2000000001e */
[C---:B------:R-:W-:Y:S01]  /*79a0*/  FFMA R30, R52.reuse, R36, R22 ;  /* 0x00000024341e7223 */ /* 0x040fe20000000016 */
[----:B------:R-:W-:Y:S01]  /*79b0*/  FFMA R22, R52, R40, R20 ;  /* 0x0000002834167223 */ /* 0x000fe20000000014 */
[----:B------:R-:W-:Y:S01]  /*79c0*/  FFMA R28, R50, R42, R29 ;  /* 0x0000002a321c7223 */ /* 0x000fe2000000001d */
[----:B------:R-:W-:Y:S01]  /*79d0*/  FFMA R20, R52, R44, R21 ;  /* 0x0000002c34147223 */ /* 0x000fe20000000015 */
[----:B------:R-:W-:Y:S01]  /*79e0*/  LDS.128 R100, [R0.X4+UR5+0x3020] ;  /* 0x0030200500647984 */ /* 0x000fe20008004c00 */
[C---:B------:R-:W-:Y:S01]  /*79f0*/  FFMA R29, R53.reuse, R41, R22 ;  /* 0x00000029351d7223 */ /* 0x040fe20000000016 */
[C---:B------:R-:W-:Y:S01]  /*7a00*/  FFMA R21, R53.reuse, R37, R30 ;  /* 0x0000002535157223 */ /* 0x040fe2000000001e */
[----:B------:R-:W-:Y:S01]  /*7a10*/  FFMA R31, R53, R45, R20 ;  /* 0x0000002d351f7223 */ /* 0x000fe20000000014 */
[----:B------:R-:W-:Y:S01]  /*7a20*/  FFMA R192, R96, R40, R192 ;  /* 0x0000002860c07223 */ /* 0x000fe200000000c0 */
[C---:B------:R-:W-:Y:S01]  /*7a30*/  FFMA R30, R54.reuse, R42, R29 ;  /* 0x0000002a361e7223 */ /* 0x040fe2000000001d */
[----:B------:R-:W-:Y:S01]  /*7a40*/  FFMA R20, R54, R38, R21 ;  /* 0x0000002636147223 */ /* 0x000fe20000000015 */
[----:B------:R-:W-:Y:S01]  /*7a50*/  FFMA R49, R49, R5, R48 ;  /* 0x0000000531317223 */ /* 0x000fe20000000030 */
[----:B------:R-:W-:Y:S01]  /*7a60*/  LDS.128 R104, [R0.X4+UR5+0x3220] ;  /* 0x0032200500687984 */ /* 0x000fe20008004c00 */
[----:B------:R-:W-:Y:S01]  /*7a70*/  FFMA R21, R43, R55, R30 ;  /* 0x000000372b157223 */ /* 0x000fe2000000001e */
[-C--:B---3--:R-:W-:Y:S01]  /*7a80*/  FFMA R62, R64, R40.reuse, R62 ;  /* 0x00000028403e7223 */ /* 0x088fe2000000003e */
[C---:B----4-:R-:W-:Y:S01]  /*7a90*/  FFMA R30, R56.reuse, R40, R24 ;  /* 0x00000028381e7223 */ /* 0x050fe20000000018 */
[C---:B------:R-:W-:Y:S01]  /*7aa0*/  FFMA R48, R56.reuse, R36, R25 ;  /* 0x0000002438307223 */ /* 0x040fe20000000019 */
[----:B------:R-:W-:Y:S01]  /*7ab0*/  FFMA R24, R56, R44, R23 ;  /* 0x0000002c38187223 */ /* 0x000fe20000000017 */
[-C--:B------:R-:W-:Y:S01]  /*7ac0*/  FFMA R22, R54, R46.reuse, R31 ;  /* 0x0000002e36167223 */ /* 0x080fe2000000001f */
[----:B------:R-:W-:Y:S01]  /*7ad0*/  FFMA R14, R90, R46, R63 ;  /* 0x0000002e5a0e7223 */ /* 0x000fe2000000003f */
[C---:B------:R-:W-:Y:S01]  /*7ae0*/  FFMA R23, R57.reuse, R37, R48 ;  /* 0x0000002539177223 */ /* 0x040fe20000000030 */
[----:B------:R-:W-:Y:S01]  /*7af0*/  FFMA R29, R57, R45, R24 ;  /* 0x0000002d391d7223 */ /* 0x000fe20000000018 */
[----:B------:R-:W-:Y:S01]  /*7b00*/  FFMA R53, R53, R5, R60 ;  /* 0x0000000535357223 */ /* 0x000fe2000000003c */
[----:B------:R-:W-:Y:S01]  /*7b10*/  FFMA R56, R56, R4, R61 ;  /* 0x0000000438387223 */ /* 0x000fe2000000003d */
[----:B------:R-:W-:Y:S01]  /*7b20*/  FFMA R72, R64, R36, R72 ;  /* 0x0000002440487223 */ /* 0x000fe20000000048 */
[-C--:B------:R-:W-:Y:S01]  /*7b30*/  FFMA R31, R65, R41.reuse, R62 ;  /* 0x00000029411f7223 */ /* 0x080fe2000000003e */
[----:B------:R-:W-:Y:S01]  /*7b40*/  FFMA R25, R57, R41, R30 ;  /* 0x0000002939197223 */ /* 0x000fe2000000001e */
[----:B------:R-:W2:Y:S01]  /*7b50*/  LDS.128 R60, [R0.X4+UR5+0x2120] ;  /* 0x00212005003c7984 */ /* 0x000ea20008004c00 */
[C---:B------:R-:W-:Y:S01]  /*7b60*/  FFMA R48, R58.reuse, R38, R23 ;  /* 0x000000263a307223 */ /* 0x040fe20000000017 */
[C---:B------:R-:W-:Y:S01]  /*7b70*/  FFMA R24, R58.reuse, R46, R29 ;  /* 0x0000002e3a187223 */ /* 0x040fe2000000001d */
[----:B------:R-:W-:Y:S01]  /*7b80*/  FFMA R29, R65, R37, R72 ;  /* 0x00000025411d7223 */ /* 0x000fe20000000048 */
[----:B------:R-:W-:Y:S01]  /*7b90*/  FFMA R30, R58, R42, R25 ;  /* 0x0000002a3a1e7223 */ /* 0x000fe20000000019 */
[-C--:B------:R-:W-:Y:S01]  /*7ba0*/  FFMA R25, R39, R59.reuse, R48 ;  /* 0x0000003b27197223 */ /* 0x080fe20000000030 */
[----:B-1----:R-:W-:Y:S01]  /*7bb0*/  FFMA R74, R68, R40, R74 ;  /* 0x00000028444a7223 */ /* 0x002fe2000000004a */
[----:B------:R-:W-:Y:S01]  /*7bc0*/  FFMA R48, R66, R38, R29 ;  /* 0x0000002642307223 */ /* 0x000fe2000000001d */
[----:B------:R-:W-:Y:S01]  /*7bd0*/  FFMA R23, R43, R59, R30 ;  /* 0x0000003b2b177223 */ /* 0x000fe2000000001e */
[----:B------:R-:W-:Y:S01]  /*7be0*/  FFMA R26, R64, R44, R26 ;  /* 0x0000002c401a7223 */ /* 0x000fe2000000001a */
[----:B------:R-:W-:Y:S01]  /*7bf0*/  FFMA R30, R66, R42, R31 ;  /* 0x0000002a421e7223 */ /* 0x000fe2000000001f */
[----:B------:R-:W-:Y:S01]  /*7c00*/  FFMA R29, R39, R67, R48 ;  /* 0x00000043271d7223 */ /* 0x000fe20000000030 */
[----:B------:R-:W-:Y:S01]  /*7c10*/  FFMA R64, R64, R4, R73 ;  /* 0x0000000440407223 */ /* 0x000fe20000000049 */
[----:B------:R-:W-:Y:S01]  /*7c20*/  FFMA R48, R68, R44, R75 ;  /* 0x0000002c44307223 */ /* 0x000fe2000000004b */
[----:B------:R-:W-:-:S02]  /*7c30*/  FFMA R31, R69, R41, R74 ;  /* 0x00000029451f7223 */ /* 0x000fc4000000004a */
[----:B------:R-:W1:Y:S01]  /*7c40*/  LDS.128 R72, [R0.X4+UR5+0x2220] ;  /* 0x0022200500487984 */ /* 0x000e620008004c00 */
[----:B------:R-:W-:Y:S01]  /*7c50*/  FFMA R50, R50, R6, R49 ;  /* 0x0000000632327223 */ /* 0x000fe20000000031 */
[-C--:B------:R-:W-:Y:S01]  /*7c60*/  FFMA R18, R39, R51.reuse, R18 ;  /* 0x0000003327127223 */ /* 0x080fe20000000012 */
[-C--:B------:R-:W-:Y:S02]  /*7c70*/  FFMA R28, R43, R51.reuse, R28 ;  /* 0x000000332b1c7223 */ /* 0x080fe4000000001c */
[----:B------:R-:W-:Y:S01]  /*7c80*/  FFMA R51, R7, R51, R50 ;  /* 0x0000003307337223 */ /* 0x000fe20000000032 */
[----:B------:R-:W-:-:S04]  /*7c90*/  FFMA R50, R68, R36, R27 ;  /* 0x0000002444327223 */ /* 0x000fc8000000001b */
[----:B------:R-:W-:Y:S01]  /*7ca0*/  FFMA R27, R69, R37, R50 ;  /* 0x00000025451b7223 */ /* 0x000fe20000000032 */
[C---:B------:R-:W-:Y:S01]  /*7cb0*/  FFMA R50, R70.reuse, R42, R31 ;  /* 0x0000002a46327223 */ /* 0x040fe2000000001f */
[----:B------:R-:W-:Y:S02]  /*7cc0*/  FFMA R49, R65, R45, R26 ;  /* 0x0000002d41317223 */ /* 0x000fe4000000001a */
[----:B------:R-:W-:Y:S01]  /*7cd0*/  FFMA R52, R70, R38, R27 ;  /* 0x0000002646347223 */ /* 0x000fe2000000001b */
[----:B------:R-:W-:Y:S01]  /*7ce0*/  FFMA R27, R43, R71, R50 ;  /* 0x000000472b1b7223 */ /* 0x000fe20000000032 */
[----:B------:R-:W-:Y:S01]  /*7cf0*/  FFMA R50, R92, R40, R201 ;  /* 0x000000285c327223 */ /* 0x000fe200000000c9 */
[----:B------:R-:W-:Y:S01]  /*7d00*/  FFMA R26, R66, R46, R49 ;  /* 0x0000002e421a7223 */ /* 0x000fe20000000031 */
[----:B------:R-:W-:Y:S01]  /*7d10*/  FFMA R54, R54, R6, R53 ;  /* 0x0000000636367223 */ /* 0x000fe20000000035 */
[----:B------:R-:W-:Y:S01]  /*7d20*/  FFMA R49, R69, R45, R48 ;  /* 0x0000002d45317223 */ /* 0x000fe20000000030 */
[----:B------:R-:W-:Y:S01]  /*7d30*/  FFMA R57, R57, R5, R56 ;  /* 0x0000000539397223 */ /* 0x000fe20000000038 */
[-C--:B------:R-:W-:Y:S01]  /*7d40*/  FFMA R202, R92, R36.reuse, R202 ;  /* 0x000000245cca7223 */ /* 0x080fe200000000ca */
[----:B------:R-:W-:Y:S01]  /*7d50*/  FFMA R53, R93, R41, R50 ;  /* 0x000000295d357223 */ /* 0x000fe20000000032 */
[-C--:B------:R-:W-:Y:S01]  /*7d60*/  FFMA R20, R39, R55.reuse, R20 ;  /* 0x0000003727147223 */ /* 0x080fe20000000014 */
[----:B--2---:R-:W-:Y:S01]  /*7d70*/  FFMA R56, R60, R36, R199 ;  /* 0x000000243c387223 */ /* 0x004fe200000000c7 */
[-C--:B------:R-:W-:Y:S01]  /*7d80*/  FFMA R22, R47, R55.reuse, R22 ;  /* 0x000000372f167223 */ /* 0x080fe20000000016 */
[----:B------:R-:W-:Y:S01]  /*7d90*/  FFMA R55, R7, R55, R54 ;  /* 0x0000003707377223 */ /* 0x000fe20000000036 */
        /* <DEDUP_REMOVED lines=21> */
[C---:B------:R-:W-:Y:S01]  /*7ef0*/  FFMA R57, R61.reuse, R41, R198 ;  /* 0x000000293d397223 */ /* 0x040fe200000000c6 */
[----:B------:R-:W-:Y:S01]  /*7f00*/  FFMA R65, R61, R45, R54 ;  /* 0x0000002d3d417223 */ /* 0x000fe20000000036 */
[C---:B-1----:R-:W-:Y:S01]  /*7f10*/  FFMA R196, R72.reuse, R36, R196 ;  /* 0x0000002448c47223 */ /* 0x042fe200000000c4 */
[C---:B------:R-:W-:Y:S01]  /*7f20*/  FFMA R58, R72.reuse, R40, R195 ;  /* 0x00000028483a7223 */ /* 0x040fe200000000c3 */
[----:B------:R-:W-:Y:S01]  /*7f30*/  FFMA R194, R72, R44, R194 ;  /* 0x0000002c48c27223 */ /* 0x000fe200000000c2 */
[-C--:B------:R-:W-:Y:S01]  /*7f40*/  FFMA R69, R69, R5.reuse, R76 ;  /* 0x0000000545457223 */ /* 0x080fe2000000004c */
[-C--:B------:R-:W-:Y:S01]  /*7f50*/  FFMA R92, R92, R4.reuse, R77 ;  /* 0x000000045c5c7223 */ /* 0x080fe2000000004d */
[----:B------:R-:W-:Y:S01]  /*7f60*/  FFMA R61, R61, R5, R78 ;  /* 0x000000053d3d7223 */ /* 0x000fe2000000004e */
[----:B------:R-:W-:-:S02]  /*7f70*/  FFMA R72, R72, R4, R79 ;  /* 0x0000000448487223 */ /* 0x000fc4000000004f */
[----:B------:R-:W1:Y:S01]  /*7f80*/  LDS.128 R76, [R0.X4+UR5+0x3120] ;  /* 0x00312005004c7984 */ /* 0x000e620008004c00 */
        /* <DEDUP_REMOVED lines=8> */
[----:B------:R-:W-:Y:S01]  /*8010*/  FFMA R62, R74, R46, R65 ;  /* 0x0000002e4a3e7223 */ /* 0x000fe20000000041 */
[----:B------:R-:W-:-:S02]  /*8020*/  FFMA R61, R73, R41, R58 ;  /* 0x00000029493d7223 */ /* 0x000fc4000000003a */
        /* <DEDUP_REMOVED lines=17> */
[----:B------:R-:W-:Y:S01]  /*8140*/  FFMA R73, R73, R5, R72 ;  /* 0x0000000549497223 */ /* 0x000fe20000000048 */
[-C--:B------:R-:W-:Y:S01]  /*8150*/  FFMA R61, R47, R99.reuse, R66 ;  /* 0x000000632f3d7223 */ /* 0x080fe20000000042 */
[-C--:B------:R-:W-:Y:S01]  /*8160*/  FFMA R33, R39, R99.reuse, R68 ;  /* 0x0000006327217223 */ /* 0x080fe20000000044 */
[-C--:B------:R-:W-:Y:S01]  /*8170*/  FFMA R62, R43, R99.reuse, R62 ;  /* 0x000000632b3e7223 */ /* 0x080fe2000000003e */
[----:B------:R-:W-:Y:S01]  /*8180*/  FFMA R64, R7, R99, R64 ;  /* 0x0000006307407223 */ /* 0x000fe20000000040 */
[C---:B------:R-:W-:Y:S01]  /*8190*/  FFMA R190, R100.reuse, R36, R190 ;  /* 0x0000002464be7223 */ /* 0x040fe200000000be */
[C---:B------:R-:W-:Y:S01]  /*81a0*/  FFMA R66, R100.reuse, R40, R189 ;  /* 0x0000002864427223 */ /* 0x040fe200000000bd */
[C---:B------:R-:W-:Y:S01]  /*81b0*/  FFMA R188, R100.reuse, R44, R188 ;  /* 0x0000002c64bc7223 */ /* 0x040fe200000000bc */
[----:B------:R-:W-:Y:S01]  /*81c0*/  FFMA R34, R100, R4, R34 ;  /* 0x0000000464227223 */ /* 0x000fe20000000022 */
[----:B------:R-:W2:Y:S01]  /*81d0*/  LDS.128 R96, [R0.X4+UR5+0x3320] ;  /* 0x0033200500607984 */ /* 0x000ea20008004c00 */
[-C--:B------:R-:W-:Y:S01]  /*81e0*/  FFMA R70, R70, R6.reuse, R69 ;  /* 0x0000000646467223 */ /* 0x080fe20000000045 */
[----:B------:R-:W-:Y:S01]  /*81f0*/  FFMA R74, R74, R6, R73 ;  /* 0x000000064a4a7223 */ /* 0x000fe20000000049 */
[C---:B------:R-:W-:Y:S01]  /*8200*/  FFMA R65, R101.reuse, R37, R190 ;  /* 0x0000002565417223 */ /* 0x040fe200000000be */
[C---:B------:R-:W-:Y:S01]  /*8210*/  FFMA R69, R101.reuse, R41, R66 ;  /* 0x0000002965457223 */ /* 0x040fe20000000042 */
[C---:B------:R-:W-:Y:S01]  /*8220*/  FFMA R73, R101.reuse, R45, R188 ;  /* 0x0000002d65497223 */ /* 0x040fe200000000bc */
[----:B------:R-:W-:Y:S01]  /*8230*/  FFMA R101, R101, R5, R34 ;  /* 0x0000000565657223 */ /* 0x000fe20000000022 */
[-C--:B------:R-:W-:Y:S01]  /*8240*/  FFMA R48, R47, R71.reuse, R48 ;  /* 0x000000472f307223 */ /* 0x080fe20000000030 */
[----:B------:R-:W-:Y:S01]  /*8250*/  FFMA R71, R7, R71, R70 ;  /* 0x0000004707477223 */ /* 0x000fe20000000046 */
        /* <DEDUP_REMOVED lines=8> */
[C---:B-1----:R-:W-:Y:S01]  /*82e0*/  FFMA R70, R76.reuse, R44, R185 ;  /* 0x0000002c4c467223 */ /* 0x042fe200000000b9 */
[----:B------:R-:W1:Y:S01]  /*82f0*/  LDS.128 R100, [R0.X4+UR5+0x4020] ;  /* 0x0040200500647984 */ /* 0x000e620008004c00 */
        /* <DEDUP_REMOVED lines=9> */
[----:B------:R-:W-:Y:S01]  /*8390*/  FFMA R75, R7, R75, R74 ;  /* 0x0000004b074b7223 */ /* 0x000fe2000000004a */
[C---:B------:R-:W-:Y:S01]  /*83a0*/  FFMA R74, R78.reuse, R46, R73 ;  /* 0x0000002e4e4a7223 */ /* 0x040fe20000000049 */
[C---:B------:R-:W-:Y:S01]  /*83b0*/  FFMA R76, R78.reuse, R38, R35 ;  /* 0x000000264e4c7223 */ /* 0x040fe20000000023 */
[C---:B------:R-:W-:Y:S01]  /*83c0*/  FFMA R70, R78.reuse, R42, R69 ;  /* 0x0000002a4e467223 */ /* 0x040fe20000000045 */
[----:B------:R-:W-:Y:S01]  /*83d0*/  FFMA R72, R78, R6, R77 ;  /* 0x000000064e487223 */ /* 0x000fe2000000004d */
[----:B------:R-:W-:Y:S01]  /*83e0*/  FFMA R81, R81, R37, R80 ;  /* 0x0000002551517223 */ /* 0x000fe20000000050 */
[-C--:B------:R-:W-:Y:S01]  /*83f0*/  FFMA R69, R47, R79.reuse, R74 ;  /* 0x0000004f2f457223 */ /* 0x080fe2000000004a */
[C---:B------:R-:W-:Y:S01]  /*8400*/  FFMA R184, R104.reuse, R36, R184 ;  /* 0x0000002468b87223 */ /* 0x040fe200000000b8 */
[C---:B------:R-:W-:Y:S01]  /*8410*/  FFMA R74, R104.reuse, R40, R183 ;  /* 0x00000028684a7223 */ /* 0x040fe200000000b7 */
[C---:B------:R-:W-:Y:S01]  /*8420*/  FFMA R182, R104.reuse, R44, R182 ;  /* 0x0000002c68b67223 */ /* 0x040fe200000000b6 */
[-C--:B------:R-:W-:Y:S01]  /*8430*/  FFMA R35, R39, R79.reuse, R76 ;  /* 0x0000004f27237223 */ /* 0x080fe2000000004c */
[-C--:B------:R-:W-:Y:S01]  /*8440*/  FFMA R70, R43, R79.reuse, R70 ;  /* 0x0000004f2b467223 */ /* 0x080fe20000000046 */
[----:B------:R-:W-:Y:S01]  /*8450*/  FFMA R72, R7, R79, R72 ;  /* 0x0000004f07487223 */ /* 0x000fe20000000048 */
[----:B------:R-:W-:Y:S01]  /*8460*/  FFMA R84, R104, R4, R84 ;  /* 0x0000000468547223 */ /* 0x000fe20000000054 */
[----:B------:R-:W3:Y:S01]  /*8470*/  LDS.128 R76, [R0.X4+UR5+0x4120] ;  /* 0x00412005004c7984 */ /* 0x000ee20008004c00 */
[-C--:B------:R-:W-:Y:S01]  /*8480*/  FFMA R82, R82, R38.reuse, R81 ;  /* 0x0000002652527223 */ /* 0x080fe20000000051 */
[C---:B------:R-:W-:Y:S01]  /*8490*/  FFMA R73, R105.reuse, R37, R184 ;  /* 0x0000002569497223 */ /* 0x040fe200000000b8 */
[C---:B------:R-:W-:Y:S01]  /*84a0*/  FFMA R81, R105.reuse, R41, R74 ;  /* 0x0000002969517223 */ /* 0x040fe2000000004a */
[C---:B------:R-:W-:Y:S01]  /*84b0*/  FFMA R87, R105.reuse, R45, R182 ;  /* 0x0000002d69577223 */ /* 0x040fe200000000b6 */
[----:B------:R-:W-:Y:S01]  /*84c0*/  FFMA R105, R105, R5, R84 ;  /* 0x0000000569697223 */ /* 0x000fe20000000054 */
[-C--:B------:R-:W-:Y:S01]  /*84d0*/  FFMA R12, R7, R83.reuse, R12 ;  /* 0x00000053070c7223 */ /* 0x080fe2000000000c */
[C---:B------:R-:W-:Y:S01]  /*84e0*/  FFMA R83, R39.reuse, R83, R82 ;  /* 0x0000005327537223 */ /* 0x040fe20000000052 */
        /* <DEDUP_REMOVED lines=9> */
[----:B------:R-:W2:Y:S01]  /*8580*/  LDS.128 R104, [R0.X4+UR5+0x4220] ;  /* 0x0042200500687984 */ /* 0x000ea20008004c00 */
[----:B------:R-:W-:Y:S01]  /*8590*/  FFMA R89, R89, R5, R88 ;  /* 0x0000000559597223 */ /* 0x000fe20000000058 */
        /* <DEDUP_REMOVED lines=9> */
[-C--:B------:R-:W-:Y:S01]  /*8630*/  FFMA R16, R39, R91.reuse, R16 ;  /* 0x0000005b27107223 */ /* 0x080fe20000000010 */
[-C--:B------:R-:W-:Y:S01]  /*8640*/  FFMA R14, R47, R91.reuse, R14 ;  /* 0x0000005b2f0e7223 */ /* 0x080fe2000000000e */
[----:B------:R-:W-:Y:S01]  /*8650*/  FFMA R91, R7, R91, R90 ;  /* 0x0000005b075b7223 */ /* 0x000fe2000000005a */
[C---:B------:R-:W-:Y:S01]  /*8660*/  FFMA R82, R98.reuse, R46, R89 ;  /* 0x0000002e62527223 */ /* 0x040fe20000000059 */
[----:B------:R-:W-:Y:S01]  /*8670*/  FFMA R93, R93, R5, R92 ;  /* 0x000000055d5d7223 */ /* 0x000fe2000000005c */
        /* <DEDUP_REMOVED lines=13> */
[C---:B------:R-:W-:Y:S01]  /*8750*/  FFMA R99, R101.reuse, R45, R176 ;  /* 0x0000002d65637223 */ /* 0x040fe200000000b0 */
[----:B------:R-:W-:-:S02]  /*8760*/  FFMA R101, R101, R5, R86 ;  /* 0x0000000565657223 */ /* 0x000fc40000000056 */
[----:B------:R-:W1:Y:S01]  /*8770*/  LDS.128 R84, [R0.X4+UR5+0x4320] ;  /* 0x0043200500547984 */ /* 0x000e620008004c00 */
[----:B------:R-:W-:Y:S01]  /*8780*/  FFMA R96, R102, R38, R93 ;  /* 0x0000002666607223 */ /* 0x000fe2000000005d */
[----:B---3--:R-:W-:-:S03]  /*8790*/  FFMA R98, R76, R36, R175 ;  /* 0x000000244c627223 */ /* 0x008fc600000000af */
[C---:B------:R-:W-:Y:S01]  /*87a0*/  FFMA R93, R39.reuse, R103, R96 ;  /* 0x00000067275d7223 */ /* 0x040fe20000000060 */
[----:B------:R-:W-:Y:S01]  /*87b0*/  FFMA R96, R76, R44, R173 ;  /* 0x0000002c4c607223 */ /* 0x000fe200000000ad */
[-C--:B------:R-:W-:Y:S01]  /*87c0*/  FFMA R52, R39, R95.reuse, R52 ;  /* 0x0000005f27347223 */ /* 0x080fe20000000034 */
        /* <DEDUP_REMOVED lines=8> */
[----:B------:R-:W-:Y:S01]  /*8850*/  FFMA R128, R76, R4, R128 ;  /* 0x000000044c807223 */ /* 0x000fe20000000080 */
[----:B------:R-:W3:Y:S01]  /*8860*/  LDS.128 R96, [R0.X4+UR5+0x5020] ;  /* 0x0050200500607984 */ /* 0x000ee20008004c00 */
[-C--:B------:R-:W-:Y:S01]  /*8870*/  FFMA R94, R43, R103.reuse, R94 ;  /* 0x000000672b5e7223 */ /* 0x080fe2000000005e */
[-C--:B------:R-:W-:Y:S01]  /*8880*/  FFMA R92, R47, R103.reuse, R92 ;  /* 0x000000672f5c7223 */ /* 0x080fe2000000005c */
[----:B------:R-:W-:Y:S01]  /*8890*/  FFMA R120, R7, R103, R120 ;  /* 0x0000006707787223 */ /* 0x000fe20000000078 */
[----:B------:R-:W-:Y:S01]  /*88a0*/  FFMA R76, R78, R46, R117 ;  /* 0x0000002e4e4c7223 */ /* 0x000fe20000000075 */
[C---:B------:R-:W-:Y:S01]  /*88b0*/  FFMA R103, R77.reuse, R41, R174 ;  /* 0x000000294d677223 */ /* 0x040fe200000000ae */
[----:B------:R-:W-:-:S02]  /*88c0*/  FFMA R77, R77, R5, R128 ;  /* 0x000000054d4d7223 */ /* 0x000fc40000000080 */
[-C--:B------:R-:W-:Y:S01]  /*88d0*/  FFMA R121, R47, R79.reuse, R76 ;  /* 0x0000004f2f797223 */ /* 0x080fe2000000004c */
[----:B--2---:R-:W-:Y:S01]  /*88e0*/  FFMA R76, R104, R44, R167 ;  /* 0x0000002c684c7223 */ /* 0x004fe200000000a7 */
[C---:B------:R-:W-:Y:S01]  /*88f0*/  FFMA R100, R78.reuse, R38, R101 ;  /* 0x000000264e647223 */ /* 0x040fe20000000065 */
[C---:B------:R-:W-:Y:S01]  /*8900*/  FFMA R122, R78.reuse, R42, R103 ;  /* 0x0000002a4e7a7223 */ /* 0x040fe20000000067 */
[----:B------:R-:W-:Y:S01]  /*8910*/  FFMA R124, R78, R6, R77 ;  /* 0x000000064e7c7223 */ /* 0x000fe2000000004d */
[C---:B------:R-:W-:Y:S01]  /*8920*/  FFMA R168, R104.reuse, R40, R168 ;  /* 0x0000002868a87223 */ /* 0x040fe200000000a8 */
[-C--:B------:R-:W-:Y:S01]  /*8930*/  FFMA R123, R39, R79.reuse, R100 ;  /* 0x0000004f277b7223 */ /* 0x080fe20000000064 */
[-C--:B------:R-:W-:Y:S01]  /*8940*/  FFMA R122, R43, R79.reuse, R122 ;  /* 0x0000004f2b7a7223 */ /* 0x080fe2000000007a */
[----:B------:R-:W-:Y:S01]  /*8950*/  FFMA R124, R7, R79, R124 ;  /* 0x0000004f077c7223 */ /* 0x000fe2000000007c */
[C---:B------:R-:W-:Y:S02]  /*8960*/  FFMA R117, R105.reuse, R45, R76 ;  /* 0x0000002d69757223 */ /* 0x040fe4000000004c */
[----:B------:R-:W2:Y:S01]  /*8970*/  LDS.128 R76, [R0.X4+UR5+0x5120] ;  /* 0x00512005004c7984 */ /* 0x000ea20008004c00 */
[C---:B------:R-:W-:Y:S01]  /*8980*/  FFMA R172, R104.reuse, R36, R172 ;  /* 0x0000002468ac7223 */ /* 0x040fe200000000ac */
[----:B------:R-:W-:Y:S01]  /*8990*/  FFMA R103, R105, R41, R168 ;  /* 0x0000002969677223 */ /* 0x000fe200000000a8 */
[----:B------:R-:W-:-:S02]  /*89a0*/  FFMA R138, R104, R4, R138 ;  /* 0x00000004688a7223 */ /* 0x000fc4000000008a */
[C---:B------:R-:W-:Y:S01]  /*89b0*/  FFMA R101, R105.reuse, R37, R172 ;  /* 0x0000002569657223 */ /* 0x040fe200000000ac */
[C---:B------:R-:W-:Y:S01]  /*89c0*/  FFMA R100, R106.reuse, R42, R103 ;  /* 0x0000002a6a647223 */ /* 0x040fe20000000067 */
[----:B------:R-:W-:Y:S01]  /*89d0*/  FFMA R105, R105, R5, R138 ;  /* 0x0000000569697223 */ /* 0x000fe2000000008a */
[C---:B------:R-:W-:Y:S01]  /*89e0*/  FFMA R126, R106.reuse, R46, R117 ;  /* 0x0000002e6a7e7223 */ /* 0x040fe20000000075 */
[C---:B------:R-:W-:Y:S01]  /*89f0*/  FFMA R102, R106.reuse, R38, R101 ;  /* 0x000000266a667223 */ /* 0x040fe20000000065 */
[-C--:B------:R-:W-:Y:S01]  /*8a00*/  FFMA R127, R43, R107.reuse, R100 ;  /* 0x0000006b2b7f7223 */ /* 0x080fe20000000064 */
[----:B------:R-:W-:Y:S01]  /*8a10*/  FFMA R128, R106, R6, R105 ;  /* 0x000000066a807223 */ /* 0x000fe20000000069 */
[C---:B-1----:R-:W-:Y:S01]  /*8a20*/  FFMA R100, R84.reuse, R40, R165 ;  /* 0x0000002854647223 */ /* 0x042fe200000000a5 */
        /* <DEDUP_REMOVED lines=8> */
[----:B------:R-:W-:Y:S01]  /*8ab0*/  FFMA R84, R86, R42, R107 ;  /* 0x0000002a56547223 */ /* 0x000fe2000000006b */
[C---:B------:R-:W-:Y:S01]  /*8ac0*/  FFMA R105, R85.reuse, R37, R166 ;  /* 0x0000002555697223 */ /* 0x040fe200000000a6 */
[C---:B------:R-:W-:Y:S01]  /*8ad0*/  FFMA R117, R85.reuse, R45, R164 ;  /* 0x0000002d55757223 */ /* 0x040fe200000000a4 */
[----:B------:R-:W-:Y:S01]  /*8ae0*/  FFMA R85, R85, R5, R134 ;  /* 0x0000000555557223 */ /* 0x000fe20000000086 */
[----:B------:R-:W-:Y:S01]  /*8af0*/  FFMA R129, R43, R87, R84 ;  /* 0x000000572b817223 */ /* 0x000fe20000000054 */
[C---:B---3--:R-:W-:Y:S01]  /*8b00*/  FFMA R136, R96.reuse, R40, R136 ;  /* 0x0000002860887223 */ /* 0x048fe20000000088 */
[----:B------:R-:W-:Y:S01]  /*8b10*/  FFMA R84, R96, R44, R135 ;  /* 0x0000002c60547223 */ /* 0x000fe20000000087 */
[C---:B------:R-:W-:Y:S01]  /*8b20*/  FFMA R104, R86.reuse, R38, R105 ;  /* 0x0000002656687223 */ /* 0x040fe20000000069 */
[C---:B------:R-:W-:Y:S01]  /*8b30*/  FFMA R130, R86.reuse, R46, R117 ;  /* 0x0000002e56827223 */ /* 0x040fe20000000075 */
        /* <DEDUP_REMOVED lines=9> */
[----:B------:R-:W3:Y:S01]  /*8bd0*/  LDS.128 R84, [R0.X4+UR5+0x5320] ;  /* 0x0053200500547984 */ /* 0x000ee20008004c00 */
[----:B------:R-:W-:Y:S01]  /*8be0*/  FFMA R97, R97, R5, R96 ;  /* 0x0000000561617223 */ /* 0x000fe20000000060 */
[C---:B------:R-:W-:Y:S01]  /*8bf0*/  FFMA R96, R98.reuse, R42, R107 ;  /* 0x0000002a62607223 */ /* 0x040fe2000000006b */
[C---:B------:R-:W-:Y:S01]  /*8c00*/  FFMA R104, R98.reuse, R38, R105 ;  /* 0x0000002662687223 */ /* 0x040fe20000000069 */
[----:B------:R-:W-:-:S02]  /*8c10*/  FFMA R134, R98, R46, R117 ;  /* 0x0000002e62867223 */ /* 0x000fc40000000075 */
[-C--:B------:R-:W-:Y:S01]  /*8c20*/  FFMA R133, R43, R99.reuse, R96 ;  /* 0x000000632b857223 */ /* 0x080fe20000000060 */
[----:B--2---:R-:W-:Y:S01]  /*8c30*/  FFMA R96, R76, R44, R139 ;  /* 0x0000002c4c607223 */ /* 0x004fe2000000008b */
[----:B------:R-:W-:Y:S01]  /*8c40*/  FFMA R136, R98, R6, R97 ;  /* 0x0000000662887223 */ /* 0x000fe20000000061 */
[-C--:B------:R-:W-:Y:S01]  /*8c50*/  FFMA R135, R39, R99.reuse, R104 ;  /* 0x0000006327877223 */ /* 0x080fe20000000068 */
[----:B------:R-:W-:Y:S01]  /*8c60*/  FFMA R134, R47, R99, R134 ;  /* 0x000000632f867223 */ /* 0x000fe20000000086 */
[----:B------:R-:W-:Y:S01]  /*8c70*/  FFMA R117, R77, R45, R96 ;  /* 0x0000002d4d757223 */ /* 0x000fe20000000060 */
[----:B------:R-:W-:Y:S01]  /*8c80*/  FFMA R136, R7, R99, R136 ;  /* 0x0000006307887223 */ /* 0x000fe20000000088 */
[C---:B------:R-:W-:Y:S01]  /*8c90*/  FFMA R156, R76.reuse, R36, R156 ;  /* 0x000000244c9c7223 */ /* 0x040fe2000000009c */
[----:B------:R-:W2:Y:S01]  /*8ca0*/  LDS.128 R96, [R0.X4+UR5+0x6020] ;  /* 0x0060200500607984 */ /* 0x000ea20008004c00 */
[C---:B------:R-:W-:Y:S01]  /*8cb0*/  FFMA R140, R76.reuse, R40, R140 ;  /* 0x000000284c8c7223 */ /* 0x040fe2000000008c */
[----:B------:R-:W-:Y:S01]  /*8cc0*/  FFMA R76, R76, R4, R137 ;  /* 0x000000044c4c7223 */ /* 0x000fe20000000089 */
[----:B------:R-:W-:-:S02]  /*8cd0*/  FFMA R105, R77, R37, R156 ;  /* 0x000000254d697223 */ /* 0x000fc4000000009c */
[C---:B------:R-:W-:Y:S01]  /*8ce0*/  FFMA R107, R77.reuse, R41, R140 ;  /* 0x000000294d6b7223 */ /* 0x040fe2000000008c */
[----:B------:R-:W-:Y:S01]  /*8cf0*/  FFMA R77, R77, R5, R76 ;  /* 0x000000054d4d7223 */ /* 0x000fe2000000004c */
[C---:B------:R-:W-:Y:S01]  /*8d00*/  FFMA R76, R78.reuse, R46, R117 ;  /* 0x0000002e4e4c7223 */ /* 0x040fe20000000075 */
[C---:B------:R-:W-:Y:S01]  /*8d10*/  FFMA R104, R78.reuse, R38, R105 ;  /* 0x000000264e687223 */ /* 0x040fe20000000069 */
[----:B------:R-:W-:Y:S02]  /*8d20*/  FFMA R138, R78, R42, R107 ;  /* 0x0000002a4e8a7223 */ /* 0x000fe4000000006b */
[-C--:B------:R-:W-:Y:S01]  /*8d30*/  FFMA R139, R47, R79.reuse, R76 ;  /* 0x0000004f2f8b7223 */ /* 0x080fe2000000004c */
[----:B-1----:R-:W-:Y:S01]  /*8d40*/  FFMA R76, R100, R40, R143 ;  /* 0x00000028644c7223 */ /* 0x002fe2000000008f */
[----:B------:R-:W-:Y:S01]  /*8d50*/  FFMA R140, R78, R6, R77 ;  /* 0x000000064e8c7223 */ /* 0x000fe2000000004d */
[C---:B------:R-:W-:Y:S01]  /*8d60*/  FFMA R142, R100.reuse, R44, R142 ;  /* 0x0000002c648e7223 */ /* 0x040fe2000000008e */
[C---:B------:R-:W-:Y:S01]  /*8d70*/  FFMA R144, R100.reuse, R36, R144 ;  /* 0x0000002464907223 */ /* 0x040fe20000000090 */
[-C--:B------:R-:W-:Y:S01]  /*8d80*/  FFMA R137, R39, R79.reuse, R104 ;  /* 0x0000004f27897223 */ /* 0x080fe20000000068 */
[-C--:B------:R-:W-:Y:S01]  /*8d90*/  FFMA R138, R43, R79.reuse, R138 ;  /* 0x0000004f2b8a7223 */ /* 0x080fe2000000008a */
[----:B------:R-:W-:Y:S01]  /*8da0*/  FFMA R140, R7, R79, R140 ;  /* 0x0000004f078c7223 */ /* 0x000fe2000000008c */
[----:B------:R-:W-:Y:S01]  /*8db0*/  FFMA R100, R100, R4, R141 ;  /* 0x0000000464647223 */ /* 0x000fe2000000008d */
[C---:B------:R-:W-:Y:S01]  /*8dc0*/  FFMA R107, R101.reuse, R41, R76 ;  /* 0x00000029656b7223 */ /* 0x040fe2000000004c */
[C---:B------:R-:W-:Y:S01]  /*8dd0*/  FFMA R117, R101.reuse, R45, R142 ;  /* 0x0000002d65757223 */ /* 0x040fe2000000008e */
[----:B------:R-:W1:Y:S01]  /*8de0*/  LDS.128 R76, [R0.X4+UR5+0x6120] ;  /* 0x00612005004c7984 */ /* 0x000e620008004c00 */
[C---:B------:R-:W-:Y:S01]  /*8df0*/  FFMA R105, R101.reuse, R37, R144 ;  /* 0x0000002565697223 */ /* 0x040fe20000000090 */
[----:B------:R-:W-:Y:S01]  /*8e00*/  FFMA R101, R101, R5, R100 ;  /* 0x0000000565657223 */ /* 0x000fe20000000064 */
[----:B------:R-:W-:Y:S01]  /*8e10*/  FFMA R100, R102, R46, R117 ;  /* 0x0000002e66647223 */ /* 0x000fe20000000075 */
[----:B---3--:R-:W-:Y:S01]  /*8e20*/  FFMA R146, R84, R44, R146 ;  /* 0x0000002c54927223 */ /* 0x008fe20000000092 */
[----:B------:R-:W-:-:S02]  /*8e30*/  FFMA R104, R102, R38, R105 ;  /* 0x0000002666687223 */ /* 0x000fc40000000069 */
[----:B------:R-:W-:Y:S01]  /*8e40*/  FFMA R141, R47, R103, R100 ;  /* 0x000000672f8d7223 */ /* 0x000fe20000000064 */
[----:B------:R-:W-:Y:S01]  /*8e50*/  FFMA R100, R84, R40, R147 ;  /* 0x0000002854647223 */ /* 0x000fe20000000093 */
        /* <DEDUP_REMOVED lines=19> */
[-C--:B------:R-:W-:Y:S01]  /*8f90*/  FFMA R147, R43, R87.reuse, R104 ;  /* 0x000000572b937223 */ /* 0x080fe20000000068 */
[C---:B------:R-:W-:Y:S01]  /*8fa0*/  FFMA R150, R96.reuse, R44, R150 ;  /* 0x0000002c60967223 */ /* 0x040fe20000000096 */
[----:B------:R-:W-:Y:S01]  /*8fb0*/  FFMA R148, R7, R87, R148 ;  /* 0x0000005707947223 */ /* 0x000fe20000000094 */
[C---:B------:R-:W-:Y:S01]  /*8fc0*/  FFMA R107, R97.reuse, R37, R84 ;  /* 0x00000025616b7223 */ /* 0x040fe20000000054 */
[C---:B------:R-:W-:Y:S01]  /*8fd0*/  FFMA R152, R96.reuse, R40, R152 ;  /* 0x0000002860987223 */ /* 0x040fe20000000098 */
[----:B------:R-:W2:Y:S01]  /*8fe0*/  LDS.128 R84, [R0.X4+UR5+0x6320] ;  /* 0x0063200500547984 */ /* 0x000ea20008004c00 */
[----:B------:R-:W-:Y:S01]  /*8ff0*/  FFMA R96, R96, R4, R149 ;  /* 0x0000000460607223 */ /* 0x000fe20000000095 */
[C---:B------:R-:W-:Y:S01]  /*9000*/  FFMA R117, R97.reuse, R45, R150 ;  /* 0x0000002d61757223 */ /* 0x040fe20000000096 */
[----:B------:R-:W-:-:S02]  /*9010*/  FFMA R105, R97, R41, R152 ;  /* 0x0000002961697223 */ /* 0x000fc40000000098 */
        /* <DEDUP_REMOVED lines=22> */
[C---:B---3--:R-:W-:Y:S01]  /*9180*/  FFMA R158, R100.reuse, R36, R158 ;  /* 0x00000024649e7223 */ /* 0x048fe2000000009e */
[----:B------:R-:W3:Y:S01]  /*9190*/  LDS.128 R116, [R0.X4+UR5+0x7120] ;  /* 0x0071200500747984 */ /* 0x000ee20008004c00 */
[-C--:B------:R-:W-:Y:S01]  /*91a0*/  FFMA R155, R43, R79.reuse, R104 ;  /* 0x0000004f2b9b7223 */ /* 0x080fe20000000068 */
[-C--:B------:R-:W-:Y:S01]  /*91b0*/  FFMA R154, R39, R79.reuse, R154 ;  /* 0x0000004f279a7223 */ /* 0x080fe2000000009a */
[-C--:B------:R-:W-:Y:S01]  /*91c0*/  FFMA R153, R7, R79.reuse, R76 ;  /* 0x0000004f07997223 */ /* 0x080fe2000000004c */
[----:B------:R-:W-:Y:S01]  /*91d0*/  FFMA R156, R47, R79, R156 ;  /* 0x0000004f2f9c7223 */ /* 0x000fe2000000009c */
[C---:B------:R-:W-:Y:S01]  /*91e0*/  FFMA R78, R100.reuse, R40, R159 ;  /* 0x00000028644e7223 */ /* 0x040fe2000000009f */
[----:B------:R-:W-:Y:S01]  /*91f0*/  FFMA R76, R100, R4, R157 ;  /* 0x00000004644c7223 */ /* 0x000fe2000000009d */
[----:B------:R-:W-:-:S02]  /*9200*/  FFMA R79, R101, R37, R158 ;  /* 0x00000025654f7223 */ /* 0x000fc4000000009e */
[C---:B------:R-:W-:Y:S01]  /*9210*/  FFMA R77, R101.reuse, R41, R78 ;  /* 0x00000029654d7223 */ /* 0x040fe2000000004e */
[----:B------:R-:W-:Y:S01]  /*9220*/  FFMA R105, R101, R5, R76 ;  /* 0x0000000565697223 */ /* 0x000fe2000000004c */
[----:B------:R-:W-:Y:S01]  /*9230*/  FFMA R78, R102, R38, R79 ;  /* 0x00000026664e7223 */ /* 0x000fe2000000004f */
[----:B------:R-:W-:Y:S01]  /*9240*/  FFMA R100, R100, R44, R111 ;  /* 0x0000002c64647223 */ /* 0x000fe2000000006f */
[----:B--2---:R-:W-:Y:S01]  /*9250*/  FFMA R162, R84, R40, R162 ;  /* 0x0000002854a27223 */ /* 0x004fe200000000a2 */
        /* <DEDUP_REMOVED lines=11> */
[C---:B------:R-:W-:Y:S01]  /*9310*/  FFMA R164, R86.reuse, R42, R79 ;  /* 0x0000002a56a47223 */ /* 0x040fe2000000004f */
[----:B------:R-:W-:Y:S01]  /*9320*/  FFMA R100, R86, R38, R77 ;  /* 0x0000002656647223 */ /* 0x000fe2000000004d */
[----:B------:R-:W-:Y:S01]  /*9330*/  FFMA R110, R84, R4, R110 ;  /* 0x00000004546e7223 */ /* 0x000fe2000000006e */
[----:B------:R-:W2:Y:S01]  /*9340*/  LDS.128 R76, [R0.X4+UR5+0x7220] ;  /* 0x00722005004c7984 */ /* 0x000ea20008004c00 */
[----:B------:R-:W-:-:S02]  /*9350*/  FFMA R84, R86, R46, R101 ;  /* 0x0000002e56547223 */ /* 0x000fc40000000065 */
[----:B------:R-:W-:Y:S01]  /*9360*/  FFMA R85, R85, R5, R110 ;  /* 0x0000000555557223 */ /* 0x000fe2000000006e */
[C---:B-1----:R-:W-:Y:S01]  /*9370*/  FFMA R114, R96.reuse, R40, R114 ;  /* 0x0000002860727223 */ /* 0x042fe20000000072 */
        /* <DEDUP_REMOVED lines=11> */
[----:B------:R-:W-:Y:S01]  /*9430*/  FFMA R97, R97, R5, R96 ;  /* 0x0000000561617223 */ /* 0x000fe20000000060 */
[----:B------:R-:W-:Y:S01]  /*9440*/  FFMA R84, R98, R46, R101 ;  /* 0x0000002e62547223 */ /* 0x000fe20000000065 */
[----:B------:R-:W1:Y:S01]  /*9450*/  LDS.128 R112, [R0.X4+UR5+0x7320] ;  /* 0x0073200500707984 */ /* 0x000e620008004c00 */
[----:B---3--:R-:W-:Y:S01]  /*9460*/  FFMA R108, R116, R4, R108 ;  /* 0x00000004746c7223 */ /* 0x008fe2000000006c */
[C---:B------:R-:W-:Y:S01]  /*9470*/  FFMA R168, R98.reuse, R42, R87 ;  /* 0x0000002a62a87223 */ /* 0x040fe20000000057 */
[C---:B------:R-:W-:Y:S01]  /*9480*/  FFMA R86, R98.reuse, R38, R85 ;  /* 0x0000002662567223 */ /* 0x040fe20000000055 */
[----:B------:R-:W-:Y:S01]  /*9490*/  FFMA R166, R98, R6, R97 ;  /* 0x0000000662a67223 */ /* 0x000fe20000000061 */
[-C--:B------:R-:W-:Y:S01]  /*94a0*/  FFMA R165, R47, R99.reuse, R84 ;  /* 0x000000632fa57223 */ /* 0x080fe20000000054 */
[C---:B------:R-:W-:Y:S01]  /*94b0*/  FFMA R84, R116.reuse, R44, R169 ;  /* 0x0000002c74547223 */ /* 0x040fe200000000a9 */
[C---:B------:R-:W-:Y:S01]  /*94c0*/  FFMA R170, R116.reuse, R40, R170 ;  /* 0x0000002874aa7223 */ /* 0x040fe200000000aa */
[----:B------:R-:W-:Y:S01]  /*94d0*/  FFMA R116, R116, R36, R171 ;  /* 0x0000002474747223 */ /* 0x000fe200000000ab */
[-C--:B------:R-:W-:Y:S01]  /*94e0*/  FFMA R168, R43, R99.reuse, R168 ;  /* 0x000000632ba87223 */ /* 0x080fe200000000a8 */
[-C--:B------:R-:W-:Y:S01]  /*94f0*/  FFMA R167, R39, R99.reuse, R86 ;  /* 0x0000006327a77223 */ /* 0x080fe20000000056 */
[----:B------:R-:W-:Y:S01]  /*9500*/  FFMA R166, R7, R99, R166 ;  /* 0x0000006307a67223 */ /* 0x000fe200000000a6 */
[C---:B------:R-:W-:Y:S01]  /*9510*/  FFMA R171, R117.reuse, R5, R108 ;  /* 0x0000000575ab7223 */ /* 0x040fe2000000006c */
[----:B------:R-:W-:Y:S01]  /*9520*/  LDS.128 R96, [R32+0x30] ;  /* 0x0000300020607984 */ /* 0x000fe20000000c00 */
[----:B------:R-:W-:-:S03]  /*9530*/  FFMA R169, R117, R45, R84 ;  /* 0x0000002d75a97223 */ /* 0x000fc60000000054 */
[----:B------:R-:W3:Y:S01]  /*9540*/  LDS.128 R108, [R0.X4+UR5+0x30] ;  /* 0x00003005006c7984 */ /* 0x000ee20008004c00 */
[C---:B------:R-:W-:Y:S01]  /*9550*/  FFMA R173, R117.reuse, R41, R170 ;  /* 0x0000002975ad7223 */ /* 0x040fe200000000aa */
[----:B------:R-:W-:Y:S02]  /*9560*/  FFMA R117, R117, R37, R116 ;  /* 0x0000002575757223 */ /* 0x000fe40000000074 */
[----:B------:R-:W4:Y:S04]  /*9570*/  LDS.128 R84, [R32+0x130] ;  /* 0x0001300020547984 */ /* 0x000f280000000c00 */
[----:B------:R-:W4:Y:S01]  /*9580*/  LDS.128 R104, [R32+0x230] ;  /* 0x0002300020687984 */ /* 0x000f220000000c00 */
[C---:B------:R-:W-:Y:S01]  /*9590*/  FFMA R169, R118.reuse, R46, R169 ;  /* 0x0000002e76a97223 */ /* 0x040fe200000000a9 */
[C---:B------:R-:W-:Y:S01]  /*95a0*/  FFMA R171, R118.reuse, R6, R171 ;  /* 0x0000000676ab7223 */ /* 0x040fe200000000ab */
[C---:B------:R-:W-:Y:S01]  /*95b0*/  FFMA R173, R118.reuse, R42, R173 ;  /* 0x0000002a76ad7223 */ /* 0x040fe200000000ad */
[----:B------:R-:W-:Y:S01]  /*95c0*/  FFMA R172, R118, R38, R117 ;  /* 0x0000002676ac7223 */ /* 0x000fe20000000075 */
[-C--:B------:R-:W-:Y:S01]  /*95d0*/  FFMA R158, R43, R103.reuse, R158 ;  /* 0x000000672b9e7223 */ /* 0x080fe2000000009e */
[----:B------:R-:W-:Y:S01]  /*95e0*/  FFMA R160, R47, R103, R160 ;  /* 0x000000672fa07223 */ /* 0x000fe200000000a0 */
[-C--:B------:R-:W-:Y:S01]  /*95f0*/  FFMA R173, R43, R119.reuse, R173 ;  /* 0x000000772bad7223 */ /* 0x080fe200000000ad */
[-C--:B------:R-:W-:Y:S01]  /*9600*/  FFMA R172, R39, R119.reuse, R172 ;  /* 0x0000007727ac7223 */ /* 0x080fe200000000ac */
[-C--:B------:R-:W-:Y:S01]  /*9610*/  FFMA R171, R7, R119.reuse, R171 ;  /* 0x0000007707ab7223 */ /* 0x080fe200000000ab */
[----:B------:R-:W-:Y:S01]  /*9620*/  FFMA R169, R47, R119, R169 ;  /* 0x000000772fa97223 */ /* 0x000fe200000000a9 */
[----:B------:R-:W-:Y:S01]  /*9630*/  LDS.128 R100, [R32+0x330] ;  /* 0x0003300020647984 */ /* 0x000fe20000000c00 */
[C---:B--2---:R-:W-:Y:S01]  /*9640*/  FFMA R209, R76.reuse, R36, R209 ;  /* 0x000000244cd17223 */ /* 0x044fe200000000d1 */
        /* <DEDUP_REMOVED lines=15> */
[----:B------:R-:W-:-:S02]  /*9740*/  FFMA R234, R7, R79, R234 ;  /* 0x0000004f07ea7223 */ /* 0x000fc400000000ea */
[----:B------:R-:W2:Y:S01]  /*9750*/  LDS.128 R76, [R0.X4+UR5+0x230] ;  /* 0x00023005004c7984 */ /* 0x000ea20008004c00 */
[----:B-1----:R-:W-:-:S04]  /*9760*/  FFMA R19, R112, R4, R19 ;  /* 0x0000000470137223 */ /* 0x002fc80000000013 */
[----:B------:R-:W-:Y:S01]  /*9770*/  FFMA R19, R113, R5, R19 ;  /* 0x0000000571137223 */ /* 0x000fe20000000013 */
[----:B---3--:R-:W-:-:S03]  /*9780*/  FFMA R12, R108, R96, R12 ;  /* 0x000000606c0c7223 */ /* 0x008fc6000000000c */
[----:B------:R-:W-:Y:S01]  /*9790*/  FFMA R19, R114, R6, R19 ;  /* 0x0000000672137223 */ /* 0x000fe20000000013 */
[C---:B----4-:R-:W-:Y:S01]  /*97a0*/  FFMA R4, R108.reuse, R84, R13 ;  /* 0x000000546c047223 */ /* 0x050fe2000000000d */
[----:B------:R-:W-:Y:S02]  /*97b0*/  FFMA R6, R108, R104, R3 ;  /* 0x000000686c067223 */ /* 0x000fe40000000003 */
[----:B------:R-:W-:Y:S01]  /*97c0*/  FFMA R230, R7, R115, R19 ;  /* 0x0000007307e67223 */ /* 0x000fe20000000013 */
[C---:B------:R-:W-:Y:S01]  /*97d0*/  FFMA R19, R109.reuse, R97, R12 ;  /* 0x000000616d137223 */ /* 0x040fe2000000000c */
[C---:B------:R-:W-:Y:S01]  /*97e0*/  FFMA R13, R109.reuse, R85, R4 ;  /* 0x000000556d0d7223 */ /* 0x040fe20000000004 */
[----:B------:R-:W-:Y:S02]  /*97f0*/  FFMA R3, R109, R105, R6 ;  /* 0x000000696d037223 */ /* 0x000fe40000000006 */
[----:B------:R-:W1:Y:S01]  /*9800*/  LDS.128 R4, [R0.X4+UR5+0x330] ;  /* 0x0003300500047984 */ /* 0x000e620008004c00 */
[----:B------:R-:W-:-:S04]  /*9810*/  FFMA R12, R110, R98, R19 ;  /* 0x000000626e0c7223 */ /* 0x000fc80000000013 */
[----:B------:R-:W-:Y:S01]  /*9820*/  FFMA R227, R99, R111, R12 ;  /* 0x0000006f63e37223 */ /* 0x000fe2000000000c */
[C---:B--2---:R-:W-:Y:S01]  /*9830*/  FFMA R12, R116.reuse, R100, R10 ;  /* 0x00000064740c7223 */ /* 0x044fe2000000000a */
[C---:B------:R-:W-:Y:S01]  /*9840*/  FFMA R10, R116.reuse, R104, R8 ;  /* 0x00000068740a7223 */ /* 0x040fe20000000008 */
[----:B------:R-:W-:Y:S01]  /*9850*/  FFMA R8, R116, R84, R9 ;  /* 0x0000005474087223 */ /* 0x000fe20000000009 */
[----:B------:R-:W-:Y:S01]  /*9860*/  FFMA R228, R110, R86, R13 ;  /* 0x000000566ee47223 */ /* 0x000fe2000000000d */
[----:B------:R-:W-:Y:S01]  /*9870*/  FFMA R205, R112, R36, R205 ;  /* 0x0000002470cd7223 */ /* 0x000fe200000000cd */
[C---:B------:R-:W-:Y:S01]  /*9880*/  FFMA R13, R117.reuse, R105, R10 ;  /* 0x00000069750d7223 */ /* 0x040fe2000000000a */
[----:B------:R-:W-:Y:S01]  /*9890*/  FFMA R116, R116, R96, R11 ;  /* 0x0000006074747223 */ /* 0x000fe2000000000b */
[C---:B------:R-:W-:Y:S01]  /*98a0*/  FFMA R19, R117.reuse, R85, R8 ;  /* 0x0000005575137223 */ /* 0x040fe20000000008 */
[-C--:B------:R-:W-:Y:S01]  /*98b0*/  FFMA R36, R110, R106.reuse, R3 ;  /* 0x0000006a6e247223 */ /* 0x080fe20000000003 */
[----:B------:R-:W2:Y:S01]  /*98c0*/  LDS.128 R8, [R0.X4+UR5+0x1030] ;  /* 0x0010300500087984 */ /* 0x000ea20008004c00 */
[----:B------:R-:W-:Y:S01]  /*98d0*/  FFMA R3, R117, R101, R12 ;  /* 0x0000006575037223 */ /* 0x000fe2000000000c */
[----:B------:R-:W-:-:S04]  /*98e0*/  FFMA R12, R118, R106, R13 ;  /* 0x0000006a760c7223 */ /* 0x000fc8000000000d */
[----:B------:R-:W-:Y:S01]  /*98f0*/  FFMA R225, R107, R119, R12 ;  /* 0x000000776be17223 */ /* 0x000fe2000000000c */
[C---:B------:R-:W-:Y:S01]  /*9900*/  FFMA R12, R76.reuse, R104, R15 ;  /* 0x000000684c0c7223 */ /* 0x040fe2000000000f */
[----:B------:R-:W-:Y:S01]  /*9910*/  FFMA R14, R76, R84, R14 ;  /* 0x000000544c0e7223 */ /* 0x000fe2000000000e */
[----:B------:R-:W-:Y:S01]  /*9920*/  FFMA R205, R113, R37, R205 ;  /* 0x0000002571cd7223 */ /* 0x000fe200000000cd */
[----:B------:R-:W-:Y:S01]  /*9930*/  FFMA R224, R118, R86, R19 ;  /* 0x0000005676e07223 */ /* 0x000fe20000000013 */
[C---:B------:R-:W-:Y:S01]  /*9940*/  FFMA R19, R77.reuse, R105, R12 ;  /* 0x000000694d137223 */ /* 0x040fe2000000000c */
[----:B------:R-:W-:Y:S02]  /*9950*/  FFMA R37, R77, R85, R14 ;  /* 0x000000554d257223 */ /* 0x000fe4000000000e */
[----:B------:R-:W3:Y:S01]  /*9960*/  LDS.128 R12, [R0.X4+UR5+0x1130] ;  /* 0x00113005000c7984 */ /* 0x000ee20008004c00 */
[----:B------:R-:W-:Y:S01]  /*9970*/  FFMA R16, R76, R100, R16 ;  /* 0x000000644c107223 */ /* 0x000fe20000000010 */
[----:B------:R-:W-:-:S03]  /*9980*/  FFMA R226, R118, R102, R3 ;  /* 0x0000006676e27223 */ /* 0x000fc60000000003 */
[----:B------:R-:W-:Y:S01]  /*9990*/  FFMA R3, R77, R101, R16 ;  /* 0x000000654d037223 */ /* 0x000fe20000000010 */
[----:B------:R-:W-:Y:S01]  /*99a0*/  FFMA R16, R78, R86, R37 ;  /* 0x000000564e107223 */ /* 0x000fe20000000025 */
[----:B------:R-:W-:-:S03]  /*99b0*/  FFMA R38, R114, R38, R205 ;  /* 0x0000002672267223 */ /* 0x000fc600000000cd */
[----:B------:R-:W-:Y:S01]  /*99c0*/  FFMA R221, R87, R79, R16 ;  /* 0x0000004f57dd7223 */ /* 0x000fe20000000010 */
[C---:B-1----:R-:W-:Y:S01]  /*99d0*/  FFMA R18, R4.reuse, R100, R18 ;  /* 0x0000006404127223 */ /* 0x042fe20000000012 */
[C---:B------:R-:W-:Y:S01]  /*99e0*/  FFMA R28, R4.reuse, R104, R28 ;  /* 0x00000068041c7223 */ /* 0x040fe2000000001c */
[C---:B------:R-:W-:Y:S01]  /*99f0*/  FFMA R16, R4.reuse, R84, R17 ;  /* 0x0000005404107223 */ /* 0x040fe20000000011 */
[----:B------:R-:W-:Y:S01]  /*9a00*/  FFMA R229, R107, R111, R36 ;  /* 0x0000006f6be57223 */ /* 0x000fe20000000024 */
[----:B------:R-:W-:Y:S01]  /*9a10*/  FFMA R4, R4, R96, R51 ;  /* 0x0000006004047223 */ /* 0x000fe20000000033 */
[----:B------:R-:W-:Y:S01]  /*9a20*/  FFMA R231, R39, R115, R38 ;  /* 0x0000007327e77223 */ /* 0x000fe20000000026 */
[C---:B------:R-:W-:Y:S01]  /*9a30*/  FFMA R36, R78.reuse, R102, R3 ;  /* 0x000000664e247223 */ /* 0x040fe20000000003 */
[C---:B------:R-:W-:Y:S01]  /*9a40*/  FFMA R37, R5.reuse, R105, R28 ;  /* 0x0000006905257223 */ /* 0x040fe2000000001c */
[-C--:B------:R-:W-:Y:S01]  /*9a50*/  FFMA R222, R78, R106.reuse, R19 ;  /* 0x0000006a4ede7223 */ /* 0x080fe20000000013 */
[C---:B------:R-:W-:Y:S01]  /*9a60*/  FFMA R3, R5.reuse, R101, R18 ;  /* 0x0000006505037223 */ /* 0x040fe20000000012 */
[C---:B------:R-:W-:Y:S01]  /*9a70*/  FFMA R39, R5.reuse, R85, R16 ;  /* 0x0000005505277223 */ /* 0x040fe20000000010 */
[----:B------:R-:W-:Y:S01]  /*9a80*/  FFMA R5, R5, R97, R4 ;  /* 0x0000006105057223 */ /* 0x000fe20000000004 */
[----:B------:R-:W1:Y:S01]  /*9a90*/  LDS.128 R16, [R0.X4+UR5+0x1230] ;  /* 0x0012300500107984 */ /* 0x000e620008004c00 */
[----:B------:R-:W-:Y:S01]  /*9aa0*/  FFMA R4, R6, R106, R37 ;  /* 0x0000006a06047223 */ /* 0x000fe20000000025 */
[C---:B------:R-:W-:Y:S01]  /*9ab0*/  FFMA R204, R112.reuse, R40, R204 ;  /* 0x0000002870cc7223 */ /* 0x040fe200000000cc */
[----:B------:R-:W-:Y:S01]  /*9ac0*/  FFMA R203, R112, R44, R203 ;  /* 0x0000002c70cb7223 */ /* 0x000fe200000000cb */
[C---:B--2---:R-:W-:Y:S01]  /*9ad0*/  FFMA R22, R8.reuse, R84, R22 ;  /* 0x0000005408167223 */ /* 0x044fe20000000016 */
[----:B------:R-:W-:Y:S01]  /*9ae0*/  FFMA R219, R107, R7, R4 ;  /* 0x000000076bdb7223 */ /* 0x000fe20000000004 */
[----:B------:R-:W-:Y:S01]  /*9af0*/  FFMA R4, R8, R104, R21 ;  /* 0x0000006808047223 */ /* 0x000fe20000000015 */
[C---:B------:R-:W-:Y:S01]  /*9b00*/  FFMA R220, R6.reuse, R102, R3 ;  /* 0x0000006606dc7223 */ /* 0x040fe20000000003 */
[C---:B------:R-:W-:Y:S01]  /*9b10*/  FFMA R218, R6.reuse, R86, R39 ;  /* 0x0000005606da7223 */ /* 0x040fe20000000027 */
[----:B------:R-:W-:Y:S01]  /*9b20*/  FFMA R112, R6, R98, R5 ;  /* 0x0000006206707223 */ /* 0x000fe20000000005 */
[C---:B------:R-:W-:Y:S01]  /*9b30*/  FFMA R20, R8.reuse, R100, R20 ;  /* 0x0000006408147223 */ /* 0x040fe20000000014 */
        /* <DEDUP_REMOVED lines=10> */
[----:B------:R-:W-:Y:S01]  /*9be0*/  FFMA R9, R9, R97, R8 ;  /* 0x0000006109097223 */ /* 0x000fe20000000008 */
[C---:B------:R-:W-:Y:S01]  /*9bf0*/  FFMA R8, R10.reuse, R86, R37 ;  /* 0x000000560a087223 */ /* 0x040fe20000000025 */
[-C--:B------:R-:W-:Y:S01]  /*9c00*/  FFMA R226, R103, R119.reuse, R226 ;  /* 0x0000007767e27223 */ /* 0x080fe200000000e2 */
[-C--:B------:R-:W-:Y:S01]  /*9c10*/  FFMA R224, R87, R119.reuse, R224 ;  /* 0x0000007757e07223 */ /* 0x080fe200000000e0 */
[----:B------:R-:W-:Y:S01]  /*9c20*/  FFMA R119, R99, R119, R118 ;  /* 0x0000007763777223 */ /* 0x000fe20000000076 */
[C---:B------:R-:W-:Y:S01]  /*9c30*/  FFMA R20, R10.reuse, R102, R3 ;  /* 0x000000660a147223 */ /* 0x040fe20000000003 */
[C---:B------:R-:W-:Y:S01]  /*9c40*/  FFMA R118, R10.reuse, R106, R21 ;  /* 0x0000006a0a767223 */ /* 0x040fe20000000015 */
[----:B------:R-:W-:Y:S01]  /*9c50*/  FFMA R116, R10, R98, R9 ;  /* 0x000000620a747223 */ /* 0x000fe20000000009 */
[-C--:B------:R-:W-:Y:S01]  /*9c60*/  FFMA R117, R87, R11.reuse, R8 ;  /* 0x0000000b57757223 */ /* 0x080fe20000000008 */
[C---:B---3--:R-:W-:Y:S01]  /*9c70*/  FFMA R10, R12.reuse, R100, R25 ;  /* 0x000000640c0a7223 */ /* 0x048fe20000000019 */
[----:B------:R-:W-:Y:S01]  /*9c80*/  FFMA R8, R12, R104, R23 ;  /* 0x000000680c087223 */ /* 0x000fe20000000017 */
[-C--:B------:R-:W-:Y:S01]  /*9c90*/  FFMA R217, R103, R11.reuse, R20 ;  /* 0x0000000b67d97223 */ /* 0x080fe20000000014 */
[-C--:B------:R-:W-:Y:S01]  /*9ca0*/  FFMA R118, R107, R11.reuse, R118 ;  /* 0x0000000b6b767223 */ /* 0x080fe20000000076 */
[----:B------:R-:W-:Y:S01]  /*9cb0*/  FFMA R116, R99, R11, R116 ;  /* 0x0000000b63747223 */ /* 0x000fe20000000074 */
[C---:B------:R-:W-:Y:S01]  /*9cc0*/  FFMA R3, R13.reuse, R101, R10 ;  /* 0x000000650d037223 */ /* 0x040fe2000000000a */
[----:B------:R-:W-:-:S02]  /*9cd0*/  FFMA R21, R13, R105, R8 ;  /* 0x000000690d157223 */ /* 0x000fc40000000008 */
[----:B------:R-:W3:Y:S01]  /*9ce0*/  LDS.128 R8, [R0.X4+UR5+0x2030] ;  /* 0x0020300500087984 */ /* 0x000ee20008004c00 */
[C---:B------:R-:W-:Y:S01]  /*9cf0*/  FFMA R24, R12.reuse, R84, R24 ;  /* 0x000000540c187223 */ /* 0x040fe20000000018 */
[----:B------:R-:W-:-:S03]  /*9d00*/  FFMA R12, R12, R96, R59 ;  /* 0x000000600c0c7223 */ /* 0x000fc6000000003b */
        /* <DEDUP_REMOVED lines=21> */
[C---:B------:R-:W-:Y:S01]  /*9e60*/  FFMA R212, R18.reuse, R106, R21 ;  /* 0x0000006a12d47223 */ /* 0x040fe20000000015 */
[----:B------:R-:W-:Y:S01]  /*9e70*/  FFMA R188, R18, R98, R17 ;  /* 0x0000006212bc7223 */ /* 0x000fe20000000011 */
[-C--:B------:R-:W-:Y:S01]  /*9e80*/  FFMA R211, R87, R19.reuse, R16 ;  /* 0x0000001357d37223 */ /* 0x080fe20000000010 */
        /* <DEDUP_REMOVED lines=23> */
[----:B------:R-:W3:Y:S01]  /*a000*/  LDS.128 R4, [R0.X4+UR5+0x2330] ;  /* 0x0023300500047984 */ /* 0x000ee20008004c00 */
        /* <DEDUP_REMOVED lines=21> */
[----:B------:R-:W1:Y:S01]  /*a160*/  LDS.128 R8, [R0.X4+UR5+0x3030] ;  /* 0x0030300500087984 */ /* 0x000e620008004c00 */
[----:B------:R-:W-:Y:S01]  /*a170*/  FFMA R203, R113, R45, R203 ;  /* 0x0000002d71cb7223 */ /* 0x000fe200000000cb */
        /* <DEDUP_REMOVED lines=9> */
[C---:B--2---:R-:W-:Y:S01]  /*a210*/  FFMA R12, R16.reuse, R84, R57 ;  /* 0x00000054100c7223 */ /* 0x044fe20000000039 */
        /* <DEDUP_REMOVED lines=17> */
[C---:B------:R-:W-:Y:S01]  /*a330*/  FFMA R16, R4.reuse, R84, R61 ;  /* 0x0000005404107223 */ /* 0x040fe2000000003d */
[-C--:B------:R-:W-:Y:S01]  /*a340*/  FFMA R201, R103, R19.reuse, R20 ;  /* 0x0000001367c97223 */ /* 0x080fe20000000014 */
[-C--:B------:R-:W-:Y:S01]  /*a350*/  FFMA R200, R107, R19.reuse, R200 ;  /* 0x000000136bc87223 */ /* 0x080fe200000000c8 */
[----:B------:R-:W-:Y:S01]  /*a360*/  FFMA R184, R99, R19, R184 ;  /* 0x0000001363b87223 */ /* 0x000fe200000000b8 */
[C---:B------:R-:W-:Y:S01]  /*a370*/  FFMA R3, R5.reuse, R101, R18 ;  /* 0x0000006505037223 */ /* 0x040fe20000000012 */
[----:B------:R-:W-:Y:S01]  /*a380*/  FFMA R23, R5, R85, R16 ;  /* 0x0000005505177223 */ /* 0x000fe20000000010 */
[C---:B------:R-:W-:Y:S01]  /*a390*/  FFMA R62, R4.reuse, R104, R62 ;  /* 0x00000068043e7223 */ /* 0x040fe2000000003e */
[----:B------:R-:W3:Y:S01]  /*a3a0*/  LDS.128 R16, [R0.X4+UR5+0x3230] ;  /* 0x0032300500107984 */ /* 0x000ee20008004c00 */
[----:B------:R-:W-:-:S02]  /*a3b0*/  FFMA R64, R4, R96, R64 ;  /* 0x0000006004407223 */ /* 0x000fc40000000040 */
[C---:B------:R-:W-:Y:S01]  /*a3c0*/  FFMA R21, R5.reuse, R105, R62 ;  /* 0x0000006905157223 */ /* 0x040fe2000000003e */
[----:B-1----:R-:W-:Y:S01]  /*a3d0*/  FFMA R66, R8, R84, R66 ;  /* 0x0000005408427223 */ /* 0x002fe20000000042 */
[----:B------:R-:W-:Y:S01]  /*a3e0*/  FFMA R5, R5, R97, R64 ;  /* 0x0000006105057223 */ /* 0x000fe20000000040 */
[C---:B------:R-:W-:Y:S01]  /*a3f0*/  FFMA R198, R6.reuse, R102, R3 ;  /* 0x0000006606c67223 */ /* 0x040fe20000000003 */
[C---:B------:R-:W-:Y:S01]  /*a400*/  FFMA R4, R6.reuse, R106, R21 ;  /* 0x0000006a06047223 */ /* 0x040fe20000000015 */
[C---:B------:R-:W-:Y:S01]  /*a410*/  FFMA R196, R6.reuse, R86, R23 ;  /* 0x0000005606c47223 */ /* 0x040fe20000000017 */
[----:B------:R-:W-:Y:S01]  /*a420*/  FFMA R6, R6, R98, R5 ;  /* 0x0000006206067223 */ /* 0x000fe20000000005 */
[C---:B------:R-:W-:Y:S01]  /*a430*/  FFMA R34, R8.reuse, R104, R34 ;  /* 0x0000006808227223 */ /* 0x040fe20000000022 */
[----:B------:R-:W-:Y:S01]  /*a440*/  FFMA R197, R107, R7, R4 ;  /* 0x000000076bc57223 */ /* 0x000fe20000000004 */
[C---:B------:R-:W-:Y:S01]  /*a450*/  FFMA R4, R8.reuse, R100, R65 ;  /* 0x0000006408047223 */ /* 0x040fe20000000041 */
        /* <DEDUP_REMOVED lines=8> */
[C---:B------:R-:W-:Y:S01]  /*a4e0*/  FFMA R8, R10.reuse, R86, R23 ;  /* 0x000000560a087223 */ /* 0x040fe20000000017 */
[----:B------:R-:W1:Y:S01]  /*a4f0*/  LDS.128 R4, [R0.X4+UR5+0x3330] ;  /* 0x0033300500047984 */ /* 0x000e620008004c00 */
[C---:B------:R-:W-:Y:S01]  /*a500*/  FFMA R20, R10.reuse, R102, R3 ;  /* 0x000000660a147223 */ /* 0x040fe20000000003 */
[C---:B------:R-:W-:Y:S01]  /*a510*/  FFMA R194, R10.reuse, R106, R21 ;  /* 0x0000006a0ac27223 */ /* 0x040fe20000000015 */
[----:B------:R-:W-:Y:S01]  /*a520*/  FFMA R182, R10, R98, R9 ;  /* 0x000000620ab67223 */ /* 0x000fe20000000009 */
[-C--:B------:R-:W-:Y:S01]  /*a530*/  FFMA R193, R87, R11.reuse, R8 ;  /* 0x0000000b57c17223 */ /* 0x080fe20000000008 */
[C---:B--2---:R-:W-:Y:S01]  /*a540*/  FFMA R10, R12.reuse, R100, R35 ;  /* 0x000000640c0a7223 */ /* 0x044fe20000000023 */
[C---:B------:R-:W-:Y:S01]  /*a550*/  FFMA R70, R12.reuse, R104, R70 ;  /* 0x000000680c467223 */ /* 0x040fe20000000046 */
[C---:B------:R-:W-:Y:S01]  /*a560*/  FFMA R8, R12.reuse, R84, R69 ;  /* 0x000000540c087223 */ /* 0x040fe20000000045 */
[-C--:B------:R-:W-:Y:S01]  /*a570*/  FFMA R195, R103, R11.reuse, R20 ;  /* 0x0000000b67c37223 */ /* 0x080fe20000000014 */
[----:B------:R-:W-:Y:S01]  /*a580*/  FFMA R194, R107, R11, R194 ;  /* 0x0000000b6bc27223 */ /* 0x000fe200000000c2 */
[----:B------:R-:W-:Y:S01]  /*a590*/  FFMA R21, R13, R105, R70 ;  /* 0x000000690d157223 */ /* 0x000fe20000000046 */
[----:B------:R-:W-:Y:S01]  /*a5a0*/  FFMA R182, R99, R11, R182 ;  /* 0x0000000b63b67223 */ /* 0x000fe200000000b6 */
[----:B------:R-:W-:Y:S01]  /*a5b0*/  FFMA R72, R12, R96, R72 ;  /* 0x000000600c487223 */ /* 0x000fe20000000048 */
[C---:B------:R-:W-:Y:S01]  /*a5c0*/  FFMA R3, R13.reuse, R101, R10 ;  /* 0x000000650d037223 */ /* 0x040fe2000000000a */
[----:B------:R-:W-:Y:S01]  /*a5d0*/  FFMA R23, R13, R85, R8 ;  /* 0x000000550d177223 */ /* 0x000fe20000000008 */
[----:B------:R-:W-:Y:S01]  /*a5e0*/  LDS.128 R24, [R0.X4+UR5+0x5030] ;  /* 0x0050300500187984 */ /* 0x000fe20008004c00 */
[----:B------:R-:W-:-:S03]  /*a5f0*/  FFMA R12, R14, R106, R21 ;  /* 0x0000006a0e0c7223 */ /* 0x000fc60000000015 */
[----:B------:R-:W2:Y:S01]  /*a600*/  LDS.128 R8, [R0.X4+UR5+0x4030] ;  /* 0x0040300500087984 */ /* 0x000ea20008004c00 */
        /* <DEDUP_REMOVED lines=23> */
[C---:B------:R-:W-:Y:S01]  /*a780*/  FFMA R16, R4.reuse, R100, R89 ;  /* 0x0000006404107223 */ /* 0x040fe20000000059 */
[----:B------:R-:W-:Y:S01]  /*a790*/  FFMA R82, R4, R84, R82 ;  /* 0x0000005404527223 */ /* 0x000fe20000000052 */
        /* <DEDUP_REMOVED lines=10> */
[----:B------:R-:W1:Y:S01]  /*a840*/  LDS.128 R16, [R0.X4+UR5+0x4230] ;  /* 0x0042300500107984 */ /* 0x000e620008004c00 */
[C---:B------:R-:W-:Y:S01]  /*a850*/  FFMA R176, R6.reuse, R102, R3 ;  /* 0x0000006606b07223 */ /* 0x040fe20000000003 */
[C---:B------:R-:W-:Y:S01]  /*a860*/  FFMA R174, R6.reuse, R86, R23 ;  /* 0x0000005606ae7223 */ /* 0x040fe20000000017 */
[----:B------:R-:W-:Y:S01]  /*a870*/  FFMA R170, R6, R98, R5 ;  /* 0x0000006206aa7223 */ /* 0x000fe20000000005 */
[C---:B--2---:R-:W-:Y:S01]  /*a880*/  FFMA R92, R8.reuse, R84, R92 ;  /* 0x00000054085c7223 */ /* 0x044fe2000000005c */
[-C--:B------:R-:W-:Y:S01]  /*a890*/  FFMA R175, R107, R7.reuse, R4 ;  /* 0x000000076baf7223 */ /* 0x080fe20000000004 */
[-C--:B------:R-:W-:Y:S01]  /*a8a0*/  FFMA R176, R103, R7.reuse, R176 ;  /* 0x0000000767b07223 */ /* 0x080fe200000000b0 */
[-C--:B------:R-:W-:Y:S01]  /*a8b0*/  FFMA R174, R87, R7.reuse, R174 ;  /* 0x0000000757ae7223 */ /* 0x080fe200000000ae */
[----:B------:R-:W-:Y:S01]  /*a8c0*/  FFMA R170, R99, R7, R170 ;  /* 0x0000000763aa7223 */ /* 0x000fe200000000aa */
[----:B------:R-:W-:Y:S01]  /*a8d0*/  FFMA R4, R8, R100, R93 ;  /* 0x0000006408047223 */ /* 0x000fe2000000005d */
[C---:B------:R-:W-:Y:S01]  /*a8e0*/  FFMA R7, R9.reuse, R85, R92 ;  /* 0x0000005509077223 */ /* 0x040fe2000000005c */
[----:B------:R-:W2:Y:S02]  /*a8f0*/  LDS.128 R20, [R0.X4+UR5+0x4330] ;  /* 0x0043300500147984 */ /* 0x000ea40008004c00 */
[----:B------:R-:W-:Y:S01]  /*a900*/  FFMA R3, R9, R101, R4 ;  /* 0x0000006509037223 */ /* 0x000fe20000000004 */
[----:B------:R-:W-:Y:S01]  /*a910*/  FFMA R6, R10, R86, R7 ;  /* 0x000000560a067223 */ /* 0x000fe20000000007 */
[C---:B------:R-:W-:Y:S01]  /*a920*/  FFMA R94, R8.reuse, R104, R94 ;  /* 0x00000068085e7223 */ /* 0x040fe2000000005e */
[----:B------:R-:W-:Y:S01]  /*a930*/  FFMA R120, R8, R96, R120 ;  /* 0x0000006008787223 */ /* 0x000fe20000000078 */
[----:B------:R-:W-:Y:S01]  /*a940*/  FFMA R8, R10, R102, R3 ;  /* 0x000000660a087223 */ /* 0x000fe20000000003 */
[----:B------:R-:W-:Y:S01]  /*a950*/  FFMA R3, R87, R11, R6 ;  /* 0x0000000b57037223 */ /* 0x000fe20000000006 */
[C---:B---3--:R-:W-:Y:S01]  /*a960*/  FFMA R6, R12.reuse, R84, R121 ;  /* 0x000000540c067223 */ /* 0x048fe20000000079 */
[----:B------:R-:W-:Y:S01]  /*a970*/  FFMA R5, R9, R105, R94 ;  /* 0x0000006909057223 */ /* 0x000fe2000000005e */
[C---:B------:R-:W-:Y:S01]  /*a980*/  FFMA R122, R12.reuse, R104, R122 ;  /* 0x000000680c7a7223 */ /* 0x040fe2000000007a */
[----:B------:R-:W-:Y:S01]  /*a990*/  FFMA R124, R12, R96, R124 ;  /* 0x000000600c7c7223 */ /* 0x000fe2000000007c */
[----:B------:R-:W-:Y:S01]  /*a9a0*/  FFMA R29, R13, R85, R6 ;  /* 0x000000550d1d7223 */ /* 0x000fe20000000006 */
[----:B------:R-:W-:Y:S01]  /*a9b0*/  FFMA R4, R10, R106, R5 ;  /* 0x0000006a0a047223 */ /* 0x000fe20000000005 */
[----:B------:R-:W-:Y:S01]  /*a9c0*/  FFMA R9, R9, R97, R120 ;  /* 0x0000006109097223 */ /* 0x000fe20000000078 */
[----:B------:R-:W-:Y:S01]  /*a9d0*/  FFMA R5, R103, R11, R8 ;  /* 0x0000000b67057223 */ /* 0x000fe20000000008 */
[----:B------:R-:W-:Y:S01]  /*a9e0*/  FFMA R6, R14, R86, R29 ;  /* 0x000000560e067223 */ /* 0x000fe2000000001d */
[----:B------:R-:W-:Y:S01]  /*a9f0*/  FFMA R8, R12, R100, R123 ;  /* 0x000000640c087223 */ /* 0x000fe2000000007b */
[----:B------:R-:W3:Y:S01]  /*aa00*/  LDS.128 R28, [R0.X4+UR5+0x5130] ;  /* 0x00513005001c7984 */ /* 0x000ee20008004c00 */
[----:B------:R-:W-:-:S02]  /*aa10*/  FFMA R10, R10, R98, R9 ;  /* 0x000000620a0a7223 */ /* 0x000fc40000000009 */
[----:B------:R-:W-:Y:S01]  /*aa20*/  FFMA R7, R13, R101, R8 ;  /* 0x000000650d077223 */ /* 0x000fe20000000008 */
[-C--:B------:R-:W-:Y:S01]  /*aa30*/  FFMA R4, R107, R11.reuse, R4 ;  /* 0x0000000b6b047223 */ /* 0x080fe20000000004 */
[----:B------:R-:W-:Y:S01]  /*aa40*/  FFMA R11, R99, R11, R10 ;  /* 0x0000000b630b7223 */ /* 0x000fe2000000000a */
[----:B------:R-:W4:Y:S01]  /*aa50*/  LDS.128 R36, [R0.X4+UR5+0x5230] ;  /* 0x0052300500247984 */ /* 0x000f220008004c00 */
[----:B------:R-:W-:Y:S01]  /*aa60*/  FFMA R10, R14, R102, R7 ;  /* 0x000000660e0a7223 */ /* 0x000fe20000000007 */
[C---:B------:R-:W-:Y:S01]  /*aa70*/  FFMA R9, R13.reuse, R105, R122 ;  /* 0x000000690d097223 */ /* 0x040fe2000000007a */
[----:B------:R-:W-:Y:S01]  /*aa80*/  FFMA R13, R13, R97, R124 ;  /* 0x000000610d0d7223 */ /* 0x000fe2000000007c */
[----:B------:R-:W3:Y:S01]  /*aa90*/  LDS.128 R40, [R0.X4+UR5+0x5330] ;  /* 0x0053300500287984 */ /* 0x000ee20008004c00 */
[----:B------:R-:W-:Y:S01]  /*aaa0*/  FFMA R7, R103, R15, R10 ;  /* 0x0000000f67077223 */ /* 0x000fe2000000000a */
[C---:B-1----:R-:W-:Y:S01]  /*aab0*/  FFMA R10, R16.reuse, R104, R127 ;  /* 0x00000068100a7223 */ /* 0x042fe2000000007f */
[C---:B------:R-:W-:Y:S01]  /*aac0*/  FFMA R12, R16.reuse, R100, R125 ;  /* 0x00000064100c7223 */ /* 0x040fe2000000007d */
[----:B------:R-:W-:Y:S01]  /*aad0*/  FFMA R126, R16, R84, R126 ;  /* 0x00000054107e7223 */ /* 0x000fe2000000007e */
[----:B------:R-:W-:Y:S01]  /*aae0*/  FFMA R8, R14, R106, R9 ;  /* 0x0000006a0e087223 */ /* 0x000fe20000000009 */
[----:B------:R-:W-:Y:S01]  /*aaf0*/  FFMA R128, R16, R96, R128 ;  /* 0x0000006010807223 */ /* 0x000fe20000000080 */
        /* <DEDUP_REMOVED lines=8> */
[----:B--2---:R-:W-:Y:S01]  /*ab80*/  FFMA R16, R20, R100, R131 ;  /* 0x0000006414107223 */ /* 0x004fe20000000083 */
        /* <DEDUP_REMOVED lines=8> */
[C---:B------:R-:W-:Y:S01]  /*ac10*/  FFMA R14, R20.reuse, R104, R129 ;  /* 0x00000068140e7223 */ /* 0x040fe20000000081 */
        /* <DEDUP_REMOVED lines=8> */
[----:B------:R-:W1:Y:S01]  /*aca0*/  LDS.128 R44, [R0.X4+UR5+0x6030] ;  /* 0x00603005002c7984 */ /* 0x000e620008004c00 */
        /* <DEDUP_REMOVED lines=15> */
[----:B---3--:R-:W-:Y:S01]  /*ada0*/  FFMA R138, R28, R104, R138 ;  /* 0x000000681c8a7223 */ /* 0x008fe2000000008a */
[C---:B------:R-:W-:Y:S01]  /*adb0*/  FFMA R22, R26.reuse, R102, R17 ;  /* 0x000000661a167223 */ /* 0x040fe20000000011 */
[C---:B------:R-:W-:Y:S01]  /*adc0*/  FFMA R18, R26.reuse, R106, R21 ;  /* 0x0000006a1a127223 */ /* 0x040fe20000000015 */
[C---:B------:R-:W-:Y:S01]  /*add0*/  FFMA R20, R26.reuse, R86, R33 ;  /* 0x000000561a147223 */ /* 0x040fe20000000021 */
[----:B------:R-:W-:Y:S01]  /*ade0*/  FFMA R26, R26, R98, R25 ;  /* 0x000000621a1a7223 */ /* 0x000fe20000000019 */
[C---:B------:R-:W-:Y:S01]  /*adf0*/  FFMA R24, R28.reuse, R100, R137 ;  /* 0x000000641c187223 */ /* 0x040fe20000000089 */
[----:B------:R-:W2:Y:S01]  /*ae00*/  LDS.128 R48, [R0.X4+UR5+0x6130] ;  /* 0x0061300500307984 */ /* 0x000ea20008004c00 */
[----:B------:R-:W-:Y:S01]  /*ae10*/  FFMA R25, R29, R105, R138 ;  /* 0x000000691d197223 */ /* 0x000fe2000000008a */
[-C--:B------:R-:W-:Y:S01]  /*ae20*/  FFMA R17, R103, R27.reuse, R22 ;  /* 0x0000001b67117223 */ /* 0x080fe20000000016 */
[-C--:B------:R-:W-:Y:S01]  /*ae30*/  FFMA R18, R107, R27.reuse, R18 ;  /* 0x0000001b6b127223 */ /* 0x080fe20000000012 */
[-C--:B------:R-:W-:Y:S01]  /*ae40*/  FFMA R20, R87, R27.reuse, R20 ;  /* 0x0000001b57147223 */ /* 0x080fe20000000014 */
[C---:B------:R-:W-:Y:S01]  /*ae50*/  FFMA R22, R28.reuse, R84, R139 ;  /* 0x000000541c167223 */ /* 0x040fe2000000008b */
[----:B------:R-:W-:Y:S01]  /*ae60*/  FFMA R27, R99, R27, R26 ;  /* 0x0000001b631b7223 */ /* 0x000fe2000000001a */
[C---:B------:R-:W-:Y:S01]  /*ae70*/  FFMA R21, R29.reuse, R101, R24 ;  /* 0x000000651d157223 */ /* 0x040fe20000000018 */
[----:B------:R-:W-:Y:S01]  /*ae80*/  FFMA R140, R28, R96, R140 ;  /* 0x000000601c8c7223 */ /* 0x000fe2000000008c */
[C---:B------:R-:W-:Y:S01]  /*ae90*/  FFMA R26, R30.reuse, R106, R25 ;  /* 0x0000006a1e1a7223 */ /* 0x040fe20000000019 */
[C---:B------:R-:W-:Y:S01]  /*aea0*/  FFMA R33, R29.reuse, R85, R22 ;  /* 0x000000551d217223 */ /* 0x040fe20000000016 */
[----:B------:R-:W3:Y:S01]  /*aeb0*/  LDS.128 R52, [R0.X4+UR5+0x6230] ;  /* 0x0062300500347984 */ /* 0x000ee20008004c00 */
[----:B------:R-:W-:Y:S01]  /*aec0*/  FFMA R22, R30, R102, R21 ;  /* 0x000000661e167223 */ /* 0x000fe20000000015 */
[----:B------:R-:W-:Y:S01]  /*aed0*/  FFMA R29, R29, R97, R140 ;  /* 0x000000611d1d7223 */ /* 0x000fe2000000008c */
[----:B------:R-:W-:Y:S01]  /*aee0*/  FFMA R21, R107, R31, R26 ;  /* 0x0000001f6b157223 */ /* 0x000fe2000000001a */
[----:B----4-:R-:W-:Y:S01]  /*aef0*/  FFMA R26, R36, R84, R141 ;  /* 0x00000054241a7223 */ /* 0x010fe2000000008d */
[C---:B------:R-:W-:Y:S01]  /*af00*/  FFMA R24, R30.reuse, R86, R33 ;  /* 0x000000561e187223 */ /* 0x040fe20000000021 */
[----:B------:R-:W-:Y:S01]  /*af10*/  FFMA R30, R30, R98, R29 ;  /* 0x000000621e1e7223 */ /* 0x000fe2000000001d */
[----:B------:R-:W-:Y:S01]  /*af20*/  FFMA R28, R36, R100, R143 ;  /* 0x00000064241c7223 */ /* 0x000fe2000000008f */
[----:B------:R-:W-:Y:S01]  /*af30*/  FFMA R33, R37, R85, R26 ;  /* 0x0000005525217223 */ /* 0x000fe2000000001a */
[-C--:B------:R-:W-:Y:S01]  /*af40*/  FFMA R22, R103, R31.reuse, R22 ;  /* 0x0000001f67167223 */ /* 0x080fe20000000016 */
[-C--:B------:R-:W-:Y:S01]  /*af50*/  FFMA R24, R87, R31.reuse, R24 ;  /* 0x0000001f57187223 */ /* 0x080fe20000000018 */
[----:B------:R-:W-:Y:S01]  /*af60*/  FFMA R31, R99, R31, R30 ;  /* 0x0000001f631f7223 */ /* 0x000fe2000000001e */
[----:B------:R-:W-:Y:S01]  /*af70*/  FFMA R25, R37, R101, R28 ;  /* 0x0000006525197223 */ /* 0x000fe2000000001c */
[----:B------:R-:W4:Y:S01]  /*af80*/  LDS.128 R56, [R0.X4+UR5+0x6330] ;  /* 0x0063300500387984 */ /* 0x000f220008004c00 */
[----:B------:R-:W-:Y:S01]  /*af90*/  FFMA R30, R38, R86, R33 ;  /* 0x00000056261e7223 */ /* 0x000fe20000000021 */
[----:B------:R-:W-:Y:S01]  /*afa0*/  FFMA R142, R36, R104, R142 ;  /* 0x00000068248e7223 */ /* 0x000fe2000000008e */
[----:B------:R-:W-:Y:S01]  /*afb0*/  FFMA R26, R38, R102, R25 ;  /* 0x00000066261a7223 */ /* 0x000fe20000000019 */
[C---:B------:R-:W-:Y:S01]  /*afc0*/  FFMA R34, R40.reuse, R104, R147 ;  /* 0x0000006828227223 */ /* 0x040fe20000000093 */
[----:B------:R-:W-:Y:S01]  /*afd0*/  FFMA R25, R87, R39, R30 ;  /* 0x0000002757197223 */ /* 0x000fe2000000001e */
[----:B------:R-:W-:Y:S01]  /*afe0*/  FFMA R30, R40, R84, R145 ;  /* 0x00000054281e7223 */ /* 0x000fe20000000091 */
        /* <DEDUP_REMOVED lines=8> */
[----:B-1----:R-:W-:Y:S01]  /*b070*/  FFMA R150, R44, R104, R150 ;  /* 0x000000682c967223 */ /* 0x002fe20000000096 */
        /* <DEDUP_REMOVED lines=20> */
[C---:B--2---:R-:W-:Y:S01]  /*b1c0*/  FFMA R40, R48.reuse, R104, R155 ;  /* 0x0000006830287223 */ /* 0x044fe2000000009b */
[----:B------:R-:W-:Y:S01]  /*b1d0*/  FFMA R45, R45, R97, R152 ;  /* 0x000000612d2d7223 */ /* 0x000fe20000000098 */
[----:B------:R-:W-:Y:S01]  /*b1e0*/  FFMA R35, R107, R47, R38 ;  /* 0x0000002f6b237223 */ /* 0x000fe20000000026 */
[----:B------:R-:W-:Y:S01]  /*b1f0*/  FFMA R38, R48, R96, R153 ;  /* 0x0000006030267223 */ /* 0x000fe20000000099 */
[C---:B------:R-:W-:Y:S01]  /*b200*/  FFMA R36, R46.reuse, R102, R37 ;  /* 0x000000662e247223 */ /* 0x040fe20000000025 */
[----:B------:R-:W2:Y:S01]  /*b210*/  LDS.128 R64, [R0.X4+UR5+0x7130] ;  /* 0x0071300500407984 */ /* 0x000ea20008004c00 */
[C---:B------:R-:W-:Y:S01]  /*b220*/  FFMA R34, R46.reuse, R86, R41 ;  /* 0x000000562e227223 */ /* 0x040fe20000000029 */
[----:B------:R-:W-:Y:S01]  /*b230*/  FFMA R37, R49, R105, R40 ;  /* 0x0000006931257223 */ /* 0x000fe20000000028 */
[----:B------:R-:W-:Y:S01]  /*b240*/  FFMA R46, R46, R98, R45 ;  /* 0x000000622e2e7223 */ /* 0x000fe2000000002d */
[-C--:B------:R-:W-:Y:S01]  /*b250*/  FFMA R154, R48, R100.reuse, R154 ;  /* 0x00000064309a7223 */ /* 0x080fe2000000009a */
[----:B------:R-:W-:Y:S01]  /*b260*/  FFMA R30, R103, R43, R30 ;  /* 0x0000002b671e7223 */ /* 0x000fe2000000001e */
[----:B------:R-:W-:Y:S01]  /*b270*/  FFMA R45, R49, R97, R38 ;  /* 0x00000061312d7223 */ /* 0x000fe20000000026 */
[----:B------:R-:W-:Y:S01]  /*b280*/  FFMA R43, R99, R43, R42 ;  /* 0x0000002b632b7223 */ /* 0x000fe2000000002a */
[----:B---3--:R-:W-:Y:S01]  /*b290*/  FFMA R44, R52, R100, R157 ;  /* 0x00000064342c7223 */ /* 0x008fe2000000009d */
[----:B------:R-:W-:Y:S01]  /*b2a0*/  FFMA R156, R48, R84, R156 ;  /* 0x00000054309c7223 */ /* 0x000fe2000000009c */
[C---:B------:R-:W-:Y:S01]  /*b2b0*/  FFMA R42, R50.reuse, R106, R37 ;  /* 0x0000006a322a7223 */ /* 0x040fe20000000025 */
[-C--:B------:R-:W-:Y:S01]  /*b2c0*/  FFMA R41, R49, R101.reuse, R154 ;  /* 0x0000006531297223 */ /* 0x080fe2000000009a */
[----:B------:R-:W-:Y:S01]  /*b2d0*/  FFMA R40, R50, R98, R45 ;  /* 0x0000006232287223 */ /* 0x000fe2000000002d */
[----:B------:R-:W-:Y:S01]  /*b2e0*/  FFMA R158, R52, R104, R158 ;  /* 0x00000068349e7223 */ /* 0x000fe2000000009e */
[----:B------:R-:W-:Y:S01]  /*b2f0*/  FFMA R45, R53, R101, R44 ;  /* 0x00000065352d7223 */ /* 0x000fe2000000002c */
[----:B------:R-:W-:Y:S01]  /*b300*/  FFMA R49, R49, R85, R156 ;  /* 0x0000005531317223 */ /* 0x000fe2000000009c */
[----:B------:R-:W-:Y:S01]  /*b310*/  FFMA R37, R107, R51, R42 ;  /* 0x000000336b257223 */ /* 0x000fe2000000002a */
[-C--:B------:R-:W-:Y:S01]  /*b320*/  FFMA R36, R103, R47.reuse, R36 ;  /* 0x0000002f67247223 */ /* 0x080fe20000000024 */
[-C--:B------:R-:W-:Y:S01]  /*b330*/  FFMA R34, R87, R47.reuse, R34 ;  /* 0x0000002f57227223 */ /* 0x080fe20000000022 */
        /* <DEDUP_REMOVED lines=8> */
[----:B----4-:R-:W-:Y:S01]  /*b3c0*/  FFMA R48, R56, R100, R163 ;  /* 0x0000006438307223 */ /* 0x010fe200000000a3 */
[----:B------:R-:W-:Y:S01]  /*b3d0*/  FFMA R42, R54, R106, R41 ;  /* 0x0000006a362a7223 */ /* 0x000fe20000000029 */
[----:B------:R-:W-:Y:S01]  /*b3e0*/  FFMA R53, R53, R85, R160 ;  /* 0x0000005535357223 */ /* 0x000fe200000000a0 */
        /* <DEDUP_REMOVED lines=8> */
[C---:B------:R-:W-:Y:S01]  /*b470*/  FFMA R52, R58.reuse, R102, R45 ;  /* 0x000000663a347223 */ /* 0x040fe2000000002d */
[-C--:B------:R-:W-:Y:S01]  /*b480*/  FFMA R38, R103, R51.reuse, R38 ;  /* 0x0000003367267223 */ /* 0x080fe20000000026 */
[-C--:B------:R-:W-:Y:S01]  /*b490*/  FFMA R40, R99, R51.reuse, R40 ;  /* 0x0000003363287223 */ /* 0x080fe20000000028 */
[----:B------:R-:W-:Y:S01]  /*b4a0*/  FFMA R51, R87, R51, R50 ;  /* 0x0000003357337223 */ /* 0x000fe20000000032 */
[C---:B------:R-:W-:Y:S01]  /*b4b0*/  FFMA R49, R57.reuse, R105, R164 ;  /* 0x0000006939317223 */ /* 0x040fe200000000a4 */
[----:B------:R-:W-:Y:S01]  /*b4c0*/  FFMA R57, R57, R97, R162 ;  /* 0x0000006139397223 */ /* 0x000fe200000000a2 */
[----:B------:R-:W-:Y:S01]  /*b4d0*/  FFMA R50, R58, R86, R53 ;  /* 0x000000563a327223 */ /* 0x000fe20000000035 */
[----:B------:R-:W3:Y:S01]  /*b4e0*/  LDS.128 R68, [R0.X4+UR5+0x7230] ;  /* 0x0072300500447984 */ /* 0x000ee20008004c00 */
[-C--:B------:R-:W-:Y:S01]  /*b4f0*/  FFMA R45, R103, R59.reuse, R52 ;  /* 0x0000003b672d7223 */ /* 0x080fe20000000034 */
[----:B-1----:R-:W-:Y:S01]  /*b500*/  FFMA R52, R60, R100, R167 ;  /* 0x000000643c347223 */ /* 0x002fe200000000a7 */
[C---:B------:R-:W-:Y:S01]  /*b510*/  FFMA R46, R58.reuse, R106, R49 ;  /* 0x0000006a3a2e7223 */ /* 0x040fe20000000031 */
[----:B------:R-:W-:Y:S01]  /*b520*/  FFMA R48, R58, R98, R57 ;  /* 0x000000623a307223 */ /* 0x000fe20000000039 */
[----:B------:R-:W-:Y:S01]  /*b530*/  FFMA R49, R87, R59, R50 ;  /* 0x0000003b57317223 */ /* 0x000fe20000000032 */
[C---:B------:R-:W-:Y:S01]  /*b540*/  FFMA R50, R60.reuse, R84, R165 ;  /* 0x000000543c327223 */ /* 0x040fe200000000a5 */
[C---:B------:R-:W-:Y:S01]  /*b550*/  FFMA R168, R60.reuse, R104, R168 ;  /* 0x000000683ca87223 */ /* 0x040fe200000000a8 */
[----:B------:R-:W-:Y:S01]  /*b560*/  FFMA R166, R60, R96, R166 ;  /* 0x000000603ca67223 */ /* 0x000fe200000000a6 */
[----:B------:R-:W-:Y:S01]  /*b570*/  FFMA R53, R61, R101, R52 ;  /* 0x000000653d357223 */ /* 0x000fe20000000034 */
[-C--:B------:R-:W-:Y:S01]  /*b580*/  FFMA R46, R107, R59.reuse, R46 ;  /* 0x0000003b6b2e7223 */ /* 0x080fe2000000002e */
        /* <DEDUP_REMOVED lines=12> */
[-C--:B------:R-:W-:Y:S01]  /*b650*/  FFMA R76, R76, R96.reuse, R91 ;  /* 0x000000604c4c7223 */ /* 0x080fe2000000005b */
[C---:B--2---:R-:W-:Y:S01]  /*b660*/  FFMA R60, R64.reuse, R96, R171 ;  /* 0x00000060403c7223 */ /* 0x044fe200000000ab */
[C---:B------:R-:W-:Y:S01]  /*b670*/  FFMA R72, R64.reuse, R104, R173 ;  /* 0x0000006840487223 */ /* 0x040fe200000000ad */
[----:B------:R-:W1:Y:S01]  /*b680*/  LDS.128 R56, [R0.X4+UR5+0x7330] ;  /* 0x0073300500387984 */ /* 0x000e620008004c00 */
[-C--:B------:R-:W-:Y:S01]  /*b690*/  FFMA R50, R107, R63.reuse, R50 ;  /* 0x0000003f6b327223 */ /* 0x080fe20000000032 */
[-C--:B------:R-:W-:Y:S01]  /*b6a0*/  FFMA R52, R99, R63.reuse, R52 ;  /* 0x0000003f63347223 */ /* 0x080fe20000000034 */
[----:B------:R-:W-:Y:S01]  /*b6b0*/  FFMA R54, R87, R63, R54 ;  /* 0x0000003f57367223 */ /* 0x000fe20000000036 */
[-C--:B------:R-:W-:Y:S01]  /*b6c0*/  FFMA R77, R77, R97.reuse, R76 ;  /* 0x000000614d4d7223 */ /* 0x080fe2000000004c */
[----:B------:R-:W-:Y:S01]  /*b6d0*/  FFMA R62, R64, R84, R169 ;  /* 0x00000054403e7223 */ /* 0x000fe200000000a9 */
[C---:B------:R-:W-:Y:S01]  /*b6e0*/  FFMA R63, R65.reuse, R97, R60 ;  /* 0x00000061413f7223 */ /* 0x040fe2000000003c */
[C---:B------:R-:W-:Y:S01]  /*b6f0*/  FFMA R61, R65.reuse, R105, R72 ;  /* 0x00000069413d7223 */ /* 0x040fe20000000048 */
[----:B------:R-:W-:Y:S01]  /*b700*/  FFMA R78, R78, R98, R77 ;  /* 0x000000624e4e7223 */ /* 0x000fe2000000004d */
[----:B------:R-:W-:Y:S01]  /*b710*/  FFMA R108, R108, R100, R83 ;  /* 0x000000646c6c7223 */ /* 0x000fe20000000053 */
[----:B------:R-:W-:Y:S01]  /*b720*/  FFMA R95, R65, R85, R62 ;  /* 0x00000055415f7223 */ /* 0x000fe2000000003e */
[C---:B------:R-:W-:Y:S01]  /*b730*/  FFMA R94, R66.reuse, R98, R63 ;  /* 0x00000062425e7223 */ /* 0x040fe2000000003f */
[----:B------:R-:W-:Y:S01]  /*b740*/  FFMA R92, R66, R106, R61 ;  /* 0x0000006a425c7223 */ /* 0x000fe2000000003d */
[----:B------:R-:W-:Y:S01]  /*b750*/  LDS.128 R88, [R0.X4+UR5+0x40] ;  /* 0x0000400500587984 */ /* 0x000fe20008004c00 */
[----:B------:R-:W-:-:S03]  /*b760*/  FFMA R172, R64, R100, R172 ;  /* 0x0000006440ac7223 */ /* 0x000fc600000000ac */
[----:B------:R-:W2:Y:S01]  /*b770*/  LDS.128 R60, [R32+0x240] ;  /* 0x00024000203c7984 */ /* 0x000ea20000000c00 */
[----:B------:R-:W-:-:S03]  /*b780*/  FFMA R222, R107, R79, R222 ;  /* 0x0000004f6bde7223 */ /* 0x000fc600000000de */
[----:B------:R-:W4:Y:S01]  /*b790*/  LDS.128 R80, [R32+0x40] ;  /* 0x0000400020507984 */ /* 0x000f220000000c00 */
[----:B------:R-:W-:Y:S01]  /*b7a0*/  FFMA R113, R99, R79, R78 ;  /* 0x0000004f63717223 */ /* 0x000fe2000000004e */
[-C--:B------:R-:W-:Y:S02]  /*b7b0*/  FFMA R93, R65, R101.reuse, R172 ;  /* 0x00000065415d7223 */ /* 0x080fe400000000ac */
[----:B------:R-:W2:Y:S01]  /*b7c0*/  LDS.128 R72, [R32+0x140] ;  /* 0x0001400020487984 */ /* 0x000ea20000000c00 */
[----:B------:R-:W-:-:S03]  /*b7d0*/  FFMA R109, R109, R101, R108 ;  /* 0x000000656d6d7223 */ /* 0x000fc6000000006c */
[----:B------:R-:W2:Y:S01]  /*b7e0*/  LDS.128 R76, [R32+0x340] ;  /* 0x00034000204c7984 */ /* 0x000ea20000000c00 */
[C---:B------:R-:W-:Y:S01]  /*b7f0*/  FFMA R95, R66.reuse, R86, R95 ;  /* 0x00000056425f7223 */ /* 0x040fe2000000005f */
[-C--:B------:R-:W-:Y:S01]  /*b800*/  FFMA R93, R66, R102.reuse, R93 ;  /* 0x00000066425d7223 */ /* 0x080fe2000000005d */
[----:B------:R-:W-:Y:S01]  /*b810*/  FFMA R114, R110, R102, R109 ;  /* 0x000000666e727223 */ /* 0x000fe2000000006d */
[-C--:B------:R-:W-:Y:S01]  /*b820*/  FFMA R92, R107, R67.reuse, R92 ;  /* 0x000000436b5c7223 */ /* 0x080fe2000000005c */
[-C--:B------:R-:W-:Y:S01]  /*b830*/  FFMA R94, R99, R67.reuse, R94 ;  /* 0x00000043635e7223 */ /* 0x080fe2000000005e */
[-C--:B------:R-:W-:Y:S01]  /*b840*/  FFMA R93, R103, R67.reuse, R93 ;  /* 0x00000043675d7223 */ /* 0x080fe2000000005d */
[C---:B------:R-:W-:Y:S01]  /*b850*/  FFMA R95, R87.reuse, R67, R95 ;  /* 0x00000043575f7223 */ /* 0x040fe2000000005f */
[-C--:B------:R-:W-:Y:S01]  /*b860*/  FFMA R228, R87, R111.reuse, R228 ;  /* 0x0000006f57e47223 */ /* 0x080fe200000000e4 */
[----:B------:R-:W-:Y:S01]  /*b870*/  FFMA R114, R103, R111, R114 ;  /* 0x0000006f67727223 */ /* 0x000fe20000000072 */
[----:B------:R-:W4:Y:S01]  /*b880*/  LDS.128 R64, [R0.X4+UR5+0x140] ;  /* 0x0001400500407984 */ /* 0x000f220008004c00 */
        /* <DEDUP_REMOVED lines=16> */
[----:B------:R-:W3:Y:S01]  /*b990*/  LDS.128 R68, [R0.X4+UR5+0x240] ;  /* 0x0002400500447984 */ /* 0x000ee20008004c00 */
[C---:B-1----:R-:W-:Y:S01]  /*b9a0*/  FFMA R230, R56.reuse, R96, R230 ;  /* 0x0000006038e67223 */ /* 0x042fe200000000e6 */
        /* <DEDUP_REMOVED lines=12> */
[C---:B----4-:R-:W-:Y:S01]  /*ba70*/  FFMA R56, R88.reuse, R80, R227 ;  /* 0x0000005058387223 */ /* 0x050fe200000000e3 */
        /* <DEDUP_REMOVED lines=24> */
[----:B------:R-:W-:Y:S01]  /*bc00*/  FFMA R65, R65, R81, R64 ;  /* 0x0000005141417223 */ /* 0x000fe20000000040 */
[-C--:B------:R-:W-:Y:S01]  /*bc10*/  FFMA R88, R63, R91.reuse, R88 ;  /* 0x0000005b3f587223 */ /* 0x080fe20000000058 */
[----:B------:R-:W2:Y:S01]  /*bc20*/  LDS.128 R84, [R0.X4+UR5+0x1040] ;  /* 0x0010400500547984 */ /* 0x000ea20008004c00 */
[----:B------:R-:W-:Y:S01]  /*bc30*/  FFMA R91, R79, R91, R98 ;  /* 0x0000005b4f5b7223 */ /* 0x000fe20000000062 */
[C---:B------:R-:W-:Y:S01]  /*bc40*/  FFMA R100, R66.reuse, R78, R97 ;  /* 0x0000004e42647223 */ /* 0x040fe20000000061 */
[C---:B------:R-:W-:Y:S01]  /*bc50*/  FFMA R64, R66.reuse, R62, R101 ;  /* 0x0000003e42407223 */ /* 0x040fe20000000065 */
[C---:B------:R-:W-:Y:S01]  /*bc60*/  FFMA R98, R66.reuse, R74, R105 ;  /* 0x0000004a42627223 */ /* 0x040fe20000000069 */
[----:B------:R-:W-:-:S02]  /*bc70*/  FFMA R66, R66, R82, R65 ;  /* 0x0000005242427223 */ /* 0x000fc40000000041 */
[-C--:B------:R-:W-:Y:S01]  /*bc80*/  FFMA R97, R63, R67.reuse, R64 ;  /* 0x000000433f617223 */ /* 0x080fe20000000040 */
[C---:B---3--:R-:W-:Y:S01]  /*bc90*/  FFMA R64, R68.reuse, R72, R221 ;  /* 0x0000004844407223 */ /* 0x048fe200000000dd */
[-C--:B------:R-:W-:Y:S01]  /*bca0*/  FFMA R101, R83, R67.reuse, R66 ;  /* 0x0000004353657223 */ /* 0x080fe20000000042 */
[C---:B------:R-:W-:Y:S01]  /*bcb0*/  FFMA R66, R68.reuse, R76, R223 ;  /* 0x0000004c44427223 */ /* 0x040fe200000000df */
[-C--:B------:R-:W-:Y:S01]  /*bcc0*/  FFMA R100, R79, R67.reuse, R100 ;  /* 0x000000434f647223 */ /* 0x080fe20000000064 */
[----:B------:R-:W-:Y:S01]  /*bcd0*/  FFMA R98, R75, R67, R98 ;  /* 0x000000434b627223 */ /* 0x000fe20000000062 */
[C---:B------:R-:W-:Y:S01]  /*bce0*/  FFMA R222, R68.reuse, R60, R222 ;  /* 0x0000003c44de7223 */ /* 0x040fe200000000de */
[C---:B------:R-:W-:Y:S01]  /*bcf0*/  FFMA R105, R69.reuse, R77, R66 ;  /* 0x0000004d45697223 */ /* 0x040fe20000000042 */
[C---:B------:R-:W-:Y:S02]  /*bd00*/  FFMA R115, R69.reuse, R73, R64 ;  /* 0x0000004945737223 */ /* 0x040fe40000000040 */
[----:B------:R-:W3:Y:S01]  /*bd10*/  LDS.128 R64, [R0.X4+UR5+0x1140] ;  /* 0x0011400500407984 */ /* 0x000ee20008004c00 */
[----:B------:R-:W-:Y:S01]  /*bd20*/  FFMA R68, R68, R80, R113 ;  /* 0x0000005044447223 */ /* 0x000fe20000000071 */
[----:B------:R-:W-:-:S03]  /*bd30*/  FFMA R113, R69, R61, R222 ;  /* 0x0000003d45717223 */ /* 0x000fc600000000de */
[----:B------:R-:W-:Y:S01]  /*bd40*/  FFMA R69, R69, R81, R68 ;  /* 0x0000005145457223 */ /* 0x000fe20000000044 */
[C---:B------:R-:W-:Y:S01]  /*bd50*/  FFMA R68, R70.reuse, R62, R113 ;  /* 0x0000003e46447223 */ /* 0x040fe20000000071 */
[----:B------:R-:W-:Y:S01]  /*bd60*/  FFMA R104, R70, R78, R105 ;  /* 0x0000004e46687223 */ /* 0x000fe20000000069 */
[C---:B-1----:R-:W-:Y:S01]  /*bd70*/  FFMA R220, R56.reuse, R76, R220 ;  /* 0x0000004c38dc7223 */ /* 0x042fe200000000dc */
[C---:B------:R-:W-:Y:S01]  /*bd80*/  FFMA R218, R56.reuse, R72, R218 ;  /* 0x0000004838da7223 */ /* 0x040fe200000000da */
[----:B------:R-:W-:Y:S01]  /*bd90*/  FFMA R105, R63, R71, R68 ;  /* 0x000000473f697223 */ /* 0x000fe20000000044 */
[----:B------:R-:W-:Y:S01]  /*bda0*/  FFMA R68, R56, R60, R219 ;  /* 0x0000003c38447223 */ /* 0x000fe200000000db */
        /* <DEDUP_REMOVED lines=14> */
[----:B------:R-:W-:-:S02]  /*be90*/  FFMA R58, R58, R82, R57 ;  /* 0x000000523a3a7223 */ /* 0x000fc40000000039 */
[-C--:B------:R-:W-:Y:S01]  /*bea0*/  FFMA R113, R63, R59.reuse, R56 ;  /* 0x0000003b3f717223 */ /* 0x080fe20000000038 */
[C---:B--2---:R-:W-:Y:S01]  /*beb0*/  FFMA R56, R84.reuse, R72, R117 ;  /* 0x0000004854387223 */ /* 0x044fe20000000075 */
        /* <DEDUP_REMOVED lines=14> */
[-C--:B------:R-:W-:Y:S01]  /*bfa0*/  FFMA R117, R75, R87.reuse, R84 ;  /* 0x000000574b757223 */ /* 0x080fe20000000054 */
[----:B------:R-:W-:Y:S01]  /*bfb0*/  FFMA R86, R86, R82, R85 ;  /* 0x0000005256567223 */ /* 0x000fe20000000055 */
[C---:B---3--:R-:W-:Y:S01]  /*bfc0*/  FFMA R84, R64.reuse, R60, R215 ;  /* 0x0000003c40547223 */ /* 0x048fe200000000d7 */
[C---:B------:R-:W-:Y:S01]  /*bfd0*/  FFMA R216, R64.reuse, R76, R216 ;  /* 0x0000004c40d87223 */ /* 0x040fe200000000d8 */
[C---:B------:R-:W-:Y:S01]  /*bfe0*/  FFMA R214, R64.reuse, R72, R214 ;  /* 0x0000004840d67223 */ /* 0x040fe200000000d6 */
[-C--:B------:R-:W-:Y:S01]  /*bff0*/  FFMA R118, R79, R87.reuse, R118 ;  /* 0x000000574f767223 */ /* 0x080fe20000000076 */
[-C--:B------:R-:W-:Y:S01]  /*c000*/  FFMA R116, R63, R87.reuse, R116 ;  /* 0x000000573f747223 */ /* 0x080fe20000000074 */
[----:B------:R-:W-:Y:S01]  /*c010*/  FFMA R119, R83, R87, R86 ;  /* 0x0000005753777223 */ /* 0x000fe20000000056 */
[----:B------:R-:W-:Y:S01]  /*c020*/  FFMA R64, R64, R80, R189 ;  /* 0x0000005040407223 */ /* 0x000fe200000000bd */
[----:B------:R-:W-:-:S02]  /*c030*/  FFMA R123, R65, R61, R84 ;  /* 0x0000003d417b7223 */ /* 0x000fc40000000054 */
[----:B------:R-:W3:Y:S01]  /*c040*/  LDS.128 R84, [R0.X4+UR5+0x2040] ;  /* 0x0020400500547984 */ /* 0x000ee20008004c00 */
[C---:B------:R-:W-:Y:S01]  /*c050*/  FFMA R121, R65.reuse, R77, R216 ;  /* 0x0000004d41797223 */ /* 0x040fe200000000d8 */
[C---:B------:R-:W-:Y:S01]  /*c060*/  FFMA R125, R65.reuse, R73, R214 ;  /* 0x00000049417d7223 */ /* 0x040fe200000000d6 */
[----:B------:R-:W-:Y:S01]  /*c070*/  FFMA R65, R65, R81, R64 ;  /* 0x0000005141417223 */ /* 0x000fe20000000040 */
[C---:B------:R-:W-:Y:S01]  /*c080*/  FFMA R120, R66.reuse, R62, R123 ;  /* 0x0000003e42787223 */ /* 0x040fe2000000007b */
[C---:B------:R-:W-:Y:S01]  /*c090*/  FFMA R64, R66.reuse, R78, R121 ;  /* 0x0000004e42407223 */ /* 0x040fe20000000079 */
[C---:B------:R-:W-:Y:S01]  /*c0a0*/  FFMA R122, R66.reuse, R74, R125 ;  /* 0x0000004a427a7223 */ /* 0x040fe2000000007d */
[----:B------:R-:W-:Y:S02]  /*c0b0*/  FFMA R66, R66, R82, R65 ;  /* 0x0000005242427223 */ /* 0x000fe40000000041 */
[-C--:B------:R-:W-:Y:S01]  /*c0c0*/  FFMA R121, R79, R67.reuse, R64 ;  /* 0x000000434f797223 */ /* 0x080fe20000000040 */
[C---:B-1----:R-:W-:Y:S01]  /*c0d0*/  FFMA R64, R68.reuse, R72, R211 ;  /* 0x0000004844407223 */ /* 0x042fe200000000d3 */
[-C--:B------:R-:W-:Y:S01]  /*c0e0*/  FFMA R123, R83, R67.reuse, R66 ;  /* 0x00000043537b7223 */ /* 0x080fe20000000042 */
[C---:B------:R-:W-:Y:S01]  /*c0f0*/  FFMA R66, R68.reuse, R76, R213 ;  /* 0x0000004c44427223 */ /* 0x040fe200000000d5 */
[C---:B------:R-:W-:Y:S01]  /*c100*/  FFMA R212, R68.reuse, R60, R212 ;  /* 0x0000003c44d47223 */ /* 0x040fe200000000d4 */
[-C--:B------:R-:W-:Y:S01]  /*c110*/  FFMA R120, R63, R67.reuse, R120 ;  /* 0x000000433f787223 */ /* 0x080fe20000000078 */
[----:B------:R-:W-:Y:S01]  /*c120*/  FFMA R122, R75, R67, R122 ;  /* 0x000000434b7a7223 */ /* 0x000fe2000000007a */
[C---:B------:R-:W-:Y:S01]  /*c130*/  FFMA R125, R69.reuse, R77, R66 ;  /* 0x0000004d457d7223 */ /* 0x040fe20000000042 */
[C---:B------:R-:W-:Y:S01]  /*c140*/  FFMA R127, R69.reuse, R61, R212 ;  /* 0x0000003d457f7223 */ /* 0x040fe200000000d4 */
[----:B------:R-:W-:Y:S01]  /*c150*/  FFMA R129, R69, R73, R64 ;  /* 0x0000004945817223 */ /* 0x000fe20000000040 */
[----:B------:R-:W-:Y:S01]  /*c160*/  FFMA R188, R68, R80, R188 ;  /* 0x0000005044bc7223 */ /* 0x000fe200000000bc */
[----:B------:R-:W1:Y:S01]  /*c170*/  LDS.128 R64, [R0.X4+UR5+0x2140] ;  /* 0x0021400500407984 */ /* 0x000e620008004c00 */
[----:B------:R-:W-:-:S02]  /*c180*/  FFMA R68, R70, R62, R127 ;  /* 0x0000003e46447223 */ /* 0x000fc4000000007f */
        /* <DEDUP_REMOVED lines=16> */
[----:B------:R-:W2:Y:S01]  /*c290*/  LDS.128 R68, [R0.X4+UR5+0x2240] ;  /* 0x0022400500447984 */ /* 0x000ea20008004c00 */
[C---:B------:R-:W-:Y:S01]  /*c2a0*/  FFMA R130, R58.reuse, R78, R129 ;  /* 0x0000004e3a827223 */ /* 0x040fe20000000081 */
        /* <DEDUP_REMOVED lines=15> */
[C---:B------:R-:W-:Y:S01]  /*c3a0*/  FFMA R84, R86.reuse, R62, R135 ;  /* 0x0000003e56547223 */ /* 0x040fe20000000087 */
[----:B------:R-:W-:Y:S01]  /*c3b0*/  FFMA R85, R85, R81, R186 ;  /* 0x0000005155557223 */ /* 0x000fe200000000ba */
[C---:B------:R-:W-:Y:S01]  /*c3c0*/  FFMA R134, R86.reuse, R78, R133 ;  /* 0x0000004e56867223 */ /* 0x040fe20000000085 */
[C---:B------:R-:W-:Y:S01]  /*c3d0*/  FFMA R132, R86.reuse, R74, R137 ;  /* 0x0000004a56847223 */ /* 0x040fe20000000089 */
[----:B------:R-:W-:Y:S01]  /*c3e0*/  FFMA R133, R63, R87, R84 ;  /* 0x000000573f857223 */ /* 0x000fe20000000054 */
[----:B------:R-:W-:Y:S01]  /*c3f0*/  FFMA R86, R86, R82, R85 ;  /* 0x0000005256567223 */ /* 0x000fe20000000055 */
[C---:B-1----:R-:W-:Y:S01]  /*c400*/  FFMA R204, R64.reuse, R76, R204 ;  /* 0x0000004c40cc7223 */ /* 0x042fe200000000cc */
        /* <DEDUP_REMOVED lines=15> */
[----:B------:R-:W-:Y:S01]  /*c500*/  FFMA R137, R79, R67, R64 ;  /* 0x000000434f897223 */ /* 0x000fe20000000040 */
[----:B--2---:R-:W-:-:S02]  /*c510*/  FFMA R64, R68, R72, R199 ;  /* 0x0000004844407223 */ /* 0x004fc400000000c7 */
        /* <DEDUP_REMOVED lines=23> */
[----:B------:R-:W3:Y:S01]  /*c690*/  LDS.128 R68, [R0.X4+UR5+0x3240] ;  /* 0x0032400500447984 */ /* 0x000ee20008004c00 */
        /* <DEDUP_REMOVED lines=21> */
[----:B------:R-:W-:Y:S01]  /*c7f0*/  FFMA R152, R86, R78, R149 ;  /* 0x0000004e56987223 */ /* 0x000fe20000000095 */
[----:B------:R-:W-:Y:S01]  /*c800*/  FFMA R85, R85, R81, R182 ;  /* 0x0000005155557223 */ /* 0x000fe200000000b6 */
[-C--:B------:R-:W-:Y:S01]  /*c810*/  FFMA R149, R75, R87.reuse, R84 ;  /* 0x000000574b957223 */ /* 0x080fe20000000054 */
[----:B--2---:R-:W-:Y:S01]  /*c820*/  FFMA R84, R64, R60, R191 ;  /* 0x0000003c40547223 */ /* 0x004fe200000000bf */
        /* <DEDUP_REMOVED lines=20> */
[-C--:B------:R-:W-:Y:S01]  /*c970*/  FFMA R182, R63, R67.reuse, R182 ;  /* 0x000000433fb67223 */ /* 0x080fe200000000b6 */
[C---:B------:R-:W-:Y:S01]  /*c980*/  FFMA R178, R68.reuse, R72, R178 ;  /* 0x0000004844b27223 */ /* 0x040fe200000000b2 */
[----:B------:R-:W-:Y:S01]  /*c990*/  FFMA R152, R83, R67, R152 ;  /* 0x0000004353987223 */ /* 0x000fe20000000098 */
[C---:B------:R-:W-:Y:S01]  /*c9a0*/  FFMA R155, R69.reuse, R61, R64 ;  /* 0x0000003d459b7223 */ /* 0x040fe20000000040 */
[C---:B------:R-:W-:Y:S01]  /*c9b0*/  FFMA R180, R68.reuse, R76, R180 ;  /* 0x0000004c44b47223 */ /* 0x040fe200000000b4 */
[----:B------:R-:W3:Y:S01]  /*c9c0*/  LDS.128 R64, [R0.X4+UR5+0x4140] ;  /* 0x0041400500407984 */ /* 0x000ee20008004c00 */
[----:B------:R-:W-:Y:S01]  /*c9d0*/  FFMA R68, R68, R80, R177 ;  /* 0x0000005044447223 */ /* 0x000fe200000000b1 */
[C---:B------:R-:W-:Y:S01]  /*c9e0*/  FFMA R157, R69.reuse, R73, R178 ;  /* 0x00000049459d7223 */ /* 0x040fe200000000b2 */
[----:B------:R-:W-:-:S02]  /*c9f0*/  FFMA R153, R69, R77, R180 ;  /* 0x0000004d45997223 */ /* 0x000fc400000000b4 */
[----:B------:R-:W-:Y:S01]  /*ca00*/  FFMA R69, R69, R81, R68 ;  /* 0x0000005145457223 */ /* 0x000fe20000000044 */
[----:B------:R-:W-:Y:S01]  /*ca10*/  FFMA R68, R70, R74, R157 ;  /* 0x0000004a46447223 */ /* 0x000fe2000000009d */
[C---:B-1----:R-:W-:Y:S01]  /*ca20*/  FFMA R176, R56.reuse, R76, R176 ;  /* 0x0000004c38b07223 */ /* 0x042fe200000000b0 */
[C---:B------:R-:W-:Y:S02]  /*ca30*/  FFMA R174, R56.reuse, R72, R174 ;  /* 0x0000004838ae7223 */ /* 0x040fe400000000ae */
[----:B------:R-:W-:Y:S01]  /*ca40*/  FFMA R171, R75, R71, R68 ;  /* 0x000000474bab7223 */ /* 0x000fe20000000044 */
        /* <DEDUP_REMOVED lines=16> */
[----:B------:R-:W-:-:S03]  /*cb50*/  FFMA R58, R58, R82, R57 ;  /* 0x000000523a3a7223 */ /* 0x000fc60000000039 */
[-C--:B------:R-:W-:Y:S01]  /*cb60*/  FFMA R167, R75, R59.reuse, R56 ;  /* 0x0000003b4ba77223 */ /* 0x080fe20000000038 */
[-C--:B------:R-:W-:Y:S01]  /*cb70*/  FFMA R153, R83, R59.reuse, R58 ;  /* 0x0000003b53997223 */ /* 0x080fe2000000003a */
[C---:B--2---:R-:W-:Y:S01]  /*cb80*/  FFMA R58, R84.reuse, R76, R5 ;  /* 0x0000004c543a7223 */ /* 0x044fe20000000005 */
[C---:B------:R-:W-:Y:S01]  /*cb90*/  FFMA R56, R84.reuse, R60, R4 ;  /* 0x0000003c54387223 */ /* 0x040fe20000000004 */
[C---:B------:R-:W-:Y:S01]  /*cba0*/  FFMA R4, R84.reuse, R72, R3 ;  /* 0x0000004854047223 */ /* 0x040fe20000000003 */
[-C--:B------:R-:W-:Y:S01]  /*cbb0*/  FFMA R169, R79, R59.reuse, R156 ;  /* 0x0000003b4fa97223 */ /* 0x080fe2000000009c */
[----:B------:R-:W-:Y:S01]  /*cbc0*/  FFMA R168, R63, R59, R168 ;  /* 0x0000003b3fa87223 */ /* 0x000fe200000000a8 */
[C---:B------:R-:W-:Y:S01]  /*cbd0*/  FFMA R3, R85.reuse, R77, R58 ;  /* 0x0000004d55037223 */ /* 0x040fe2000000003a */
[C---:B------:R-:W-:Y:S01]  /*cbe0*/  FFMA R5, R85.reuse, R61, R56 ;  /* 0x0000003d55057223 */ /* 0x040fe20000000038 */
[----:B------:R-:W-:Y:S01]  /*cbf0*/  FFMA R84, R84, R80, R11 ;  /* 0x0000005054547223 */ /* 0x000fe2000000000b */
[----:B------:R-:W2:Y:S01]  /*cc00*/  LDS.128 R56, [R0.X4+UR5+0x4340] ;  /* 0x0043400500387984 */ /* 0x000ea20008004c00 */
[----:B------:R-:W-:Y:S01]  /*cc10*/  FFMA R11, R85, R73, R4 ;  /* 0x00000049550b7223 */ /* 0x000fe20000000004 */
[----:B------:R-:W-:Y:S01]  /*cc20*/  FFMA R4, R86, R62, R5 ;  /* 0x0000003e56047223 */ /* 0x000fe20000000005 */
[----:B---3--:R-:W-:-:S03]  /*cc30*/  FFMA R6, R64, R72, R6 ;  /* 0x0000004840067223 */ /* 0x008fc60000000006 */
[----:B------:R-:W-:Y:S01]  /*cc40*/  FFMA R165, R63, R87, R4 ;  /* 0x000000573fa57223 */ /* 0x000fe20000000004 */
[C---:B------:R-:W-:Y:S01]  /*cc50*/  FFMA R4, R64.reuse, R76, R7 ;  /* 0x0000004c40047223 */ /* 0x040fe20000000007 */
[----:B------:R-:W-:Y:S01]  /*cc60*/  FFMA R8, R64, R60, R8 ;  /* 0x0000003c40087223 */ /* 0x000fe20000000008 */
[----:B------:R-:W-:Y:S01]  /*cc70*/  FFMA R166, R86, R78, R3 ;  /* 0x0000004e56a67223 */ /* 0x000fe20000000003 */
[----:B------:R-:W-:Y:S01]  /*cc80*/  FFMA R64, R64, R80, R15 ;  /* 0x0000005040407223 */ /* 0x000fe2000000000f */
[C---:B------:R-:W-:Y:S01]  /*cc90*/  FFMA R3, R65.reuse, R77, R4 ;  /* 0x0000004d41037223 */ /* 0x040fe20000000004 */
[C---:B------:R-:W-:Y:S02]  /*cca0*/  FFMA R15, R65.reuse, R73, R6 ;  /* 0x00000049410f7223 */ /* 0x040fe40000000006 */
[----:B------:R-:W3:Y:S01]  /*ccb0*/  LDS.128 R4, [R0.X4+UR5+0x5040] ;  /* 0x0050400500047984 */ /* 0x000ee20008004c00 */
[-C--:B------:R-:W-:Y:S01]  /*ccc0*/  FFMA R164, R86, R74.reuse, R11 ;  /* 0x0000004a56a47223 */ /* 0x080fe2000000000b */
[----:B------:R-:W-:Y:S01]  /*ccd0*/  FFMA R11, R65, R61, R8 ;  /* 0x0000003d410b7223 */ /* 0x000fe20000000008 */
[----:B------:R-:W-:-:S04]  /*cce0*/  FFMA R8, R66, R74, R15 ;  /* 0x0000004a42087223 */ /* 0x000fc8000000000f */
        /* <DEDUP_REMOVED lines=12> */
[----:B------:R-:W-:-:S04]  /*cdb0*/  FFMA R12, R70, R62, R15 ;  /* 0x0000003e460c7223 */ /* 0x000fc8000000000f */
[----:B------:R-:W-:Y:S01]  /*cdc0*/  FFMA R159, R63, R71, R12 ;  /* 0x000000473f9f7223 */ /* 0x000fe2000000000c */
[C---:B--2---:R-:W-:Y:S01]  /*cdd0*/  FFMA R12, R56.reuse, R76, R13 ;  /* 0x0000004c380c7223 */ /* 0x044fe2000000000d */
[C---:B------:R-:W-:Y:S01]  /*cde0*/  FFMA R14, R56.reuse, R60, R14 ;  /* 0x0000003c380e7223 */ /* 0x040fe2000000000e */
[----:B------:R-:W-:Y:S01]  /*cdf0*/  FFMA R16, R56, R72, R16 ;  /* 0x0000004838107223 */ /* 0x000fe20000000010 */
[C---:B------:R-:W-:Y:S01]  /*ce00*/  FFMA R160, R70.reuse, R78, R3 ;  /* 0x0000004e46a07223 */ /* 0x040fe20000000003 */
[----:B------:R-:W-:Y:S01]  /*ce10*/  FFMA R158, R70, R74, R19 ;  /* 0x0000004a469e7223 */ /* 0x000fe20000000013 */
[----:B------:R-:W-:Y:S01]  /*ce20*/  FFMA R56, R56, R80, R23 ;  /* 0x0000005038387223 */ /* 0x000fe20000000017 */
[C---:B------:R-:W-:Y:S01]  /*ce30*/  FFMA R3, R57.reuse, R77, R12 ;  /* 0x0000004d39037223 */ /* 0x040fe2000000000c */
[C---:B------:R-:W-:Y:S01]  /*ce40*/  FFMA R19, R57.reuse, R61, R14 ;  /* 0x0000003d39137223 */ /* 0x040fe2000000000e */
[----:B------:R-:W-:Y:S01]  /*ce50*/  FFMA R23, R57, R73, R16 ;  /* 0x0000004939177223 */ /* 0x000fe20000000010 */
[----:B------:R-:W2:Y:S03]  /*ce60*/  LDS.128 R12, [R0.X4+UR5+0x5240] ;  /* 0x00524005000c7984 */ /* 0x000ea60008004c00 */
[----:B------:R-:W-:Y:S01]  /*ce70*/  FFMA R16, R58, R74, R23 ;  /* 0x0000004a3a107223 */ /* 0x000fe20000000017 */
[----:B---3--:R-:W-:-:S03]  /*ce80*/  FFMA R18, R4, R60, R18 ;  /* 0x0000003c04127223 */ /* 0x008fc60000000012 */
[----:B------:R-:W-:Y:S01]  /*ce90*/  FFMA R155, R75, R59, R16 ;  /* 0x0000003b4b9b7223 */ /* 0x000fe20000000010 */
[----:B------:R-:W-:Y:S01]  /*cea0*/  FFMA R16, R4, R76, R17 ;  /* 0x0000004c04107223 */ /* 0x000fe20000000011 */
[----:B------:R-:W-:Y:S01]  /*ceb0*/  FFMA R57, R57, R81, R56 ;  /* 0x0000005139397223 */ /* 0x000fe20000000038 */
[C---:B------:R-:W-:Y:S01]  /*cec0*/  FFMA R56, R58.reuse, R78, R3 ;  /* 0x0000004e3a387223 */ /* 0x040fe20000000003 */
[----:B------:R-:W-:Y:S01]  /*ced0*/  FFMA R156, R58, R62, R19 ;  /* 0x0000003e3a9c7223 */ /* 0x000fe20000000013 */
[C---:B------:R-:W-:Y:S01]  /*cee0*/  FFMA R3, R5.reuse, R77, R16 ;  /* 0x0000004d05037223 */ /* 0x040fe20000000010 */
[----:B------:R-:W-:Y:S02]  /*cef0*/  FFMA R23, R5, R61, R18 ;  /* 0x0000003d05177223 */ /* 0x000fe40000000012 */
[----:B------:R-:W3:Y:S01]  /*cf00*/  LDS.128 R16, [R0.X4+UR5+0x5340] ;  /* 0x0053400500107984 */ /* 0x000ee20008004c00 */
[C---:B------:R-:W-:Y:S01]  /*cf10*/  FFMA R20, R4.reuse, R72, R20 ;  /* 0x0000004804147223 */ /* 0x040fe20000000014 */
[----:B------:R-:W-:-:S03]  /*cf20*/  FFMA R4, R4, R80, R27 ;  /* 0x0000005004047223 */ /* 0x000fc6000000001b */
[C---:B------:R-:W-:Y:S01]  /*cf30*/  FFMA R27, R5.reuse, R73, R20 ;  /* 0x00000049051b7223 */ /* 0x040fe20000000014 */
[----:B------:R-:W-:Y:S01]  /*cf40*/  FFMA R5, R5, R81, R4 ;  /* 0x0000005105057223 */ /* 0x000fe20000000004 */
[----:B------:R-:W-:Y:S01]  /*cf50*/  FFMA R4, R6, R62, R23 ;  /* 0x0000003e06047223 */ /* 0x000fe20000000017 */
[----:B-1----:R-:W-:-:S03]  /*cf60*/  FFMA R24, R8, R72, R24 ;  /* 0x0000004808187223 */ /* 0x002fc60000000018 */
        /* <DEDUP_REMOVED lines=14> */
[----:B------:R-:W1:Y:S01]  /*d050*/  LDS.128 R4, [R0.X4+UR5+0x6040] ;  /* 0x0060400500047984 */ /* 0x000e620008004c00 */
[----:B------:R-:W-:Y:S01]  /*d060*/  FFMA R8, R10, R74, R23 ;  /* 0x0000004a0a087223 */ /* 0x000fe20000000017 */
[C---:B--2---:R-:W-:Y:S01]  /*d070*/  FFMA R26, R12.reuse, R76, R26 ;  /* 0x0000004c0c1a7223 */ /* 0x044fe2000000001a */
[----:B------:R-:W-:-:S02]  /*d080*/  FFMA R28, R12, R60, R28 ;  /* 0x0000003c0c1c7223 */ /* 0x000fc4000000001c */
        /* <DEDUP_REMOVED lines=17> */
[----:B------:R-:W-:Y:S01]  /*d1a0*/  FFMA R14, R14, R82, R13 ;  /* 0x000000520e0e7223 */ /* 0x000fe2000000000d */
[C---:B---3--:R-:W-:Y:S01]  /*d1b0*/  FFMA R30, R16.reuse, R76, R30 ;  /* 0x0000004c101e7223 */ /* 0x048fe2000000001e */
[-C--:B------:R-:W-:Y:S01]  /*d1c0*/  FFMA R239, R63, R15.reuse, R12 ;  /* 0x0000000f3fef7223 */ /* 0x080fe2000000000c */
[C---:B------:R-:W-:Y:S01]  /*d1d0*/  FFMA R12, R16.reuse, R72, R33 ;  /* 0x00000048100c7223 */ /* 0x040fe20000000021 */
[-C--:B------:R-:W-:Y:S01]  /*d1e0*/  FFMA R237, R83, R15.reuse, R14 ;  /* 0x0000000f53ed7223 */ /* 0x080fe2000000000e */
[C---:B------:R-:W-:Y:S01]  /*d1f0*/  FFMA R14, R16.reuse, R60, R29 ;  /* 0x0000003c100e7223 */ /* 0x040fe2000000001d */
[-C--:B------:R-:W-:Y:S01]  /*d200*/  FFMA R240, R79, R15.reuse, R240 ;  /* 0x0000000f4ff07223 */ /* 0x080fe200000000f0 */
[----:B------:R-:W-:Y:S01]  /*d210*/  FFMA R238, R75, R15, R238 ;  /* 0x0000000f4bee7223 */ /* 0x000fe200000000ee */
[C---:B------:R-:W-:Y:S01]  /*d220*/  FFMA R23, R17.reuse, R73, R12 ;  /* 0x0000004911177223 */ /* 0x040fe2000000000c */
[C---:B------:R-:W-:Y:S01]  /*d230*/  FFMA R21, R17.reuse, R61, R14 ;  /* 0x0000003d11157223 */ /* 0x040fe2000000000e */
[----:B------:R-:W-:Y:S04]  /*d240*/  LDS.128 R24, [R32+0x250] ;  /* 0x0002500020187984 */ /* 0x000fe80000000c00 */
[----:B------:R-:W3:Y:S01]  /*d250*/  LDS.128 R12, [R0.X4+UR5+0x6240] ;  /* 0x00624005000c7984 */ /* 0x000ee20008004c00 */
[----:B------:R-:W-:Y:S01]  /*d260*/  FFMA R16, R16, R80, R43 ;  /* 0x0000005010107223 */ /* 0x000fe2000000002b */
[C---:B------:R-:W-:Y:S01]  /*d270*/  FFMA R3, R17.reuse, R77, R30 ;  /* 0x0000004d11037223 */ /* 0x040fe2000000001e */
[----:B------:R-:W-:Y:S01]  /*d280*/  FFMA R234, R18, R74, R23 ;  /* 0x0000004a12ea7223 */ /* 0x000fe20000000017 */
[----:B-1----:R-:W-:Y:S01]  /*d290*/  FFMA R36, R4, R76, R36 ;  /* 0x0000004c04247223 */ /* 0x002fe20000000024 */
[----:B------:R-:W-:Y:S01]  /*d2a0*/  FFMA R17, R17, R81, R16 ;  /* 0x0000005111117223 */ /* 0x000fe20000000010 */
[C---:B------:R-:W-:Y:S01]  /*d2b0*/  FFMA R16, R18.reuse, R62, R21 ;  /* 0x0000003e12107223 */ /* 0x040fe20000000015 */
[----:B------:R-:W-:Y:S01]  /*d2c0*/  FFMA R236, R18, R78, R3 ;  /* 0x0000004e12ec7223 */ /* 0x000fe20000000003 */
        /* <DEDUP_REMOVED lines=44> */
[C---:B------:R-:W-:Y:S01]  /*d590*/  FFMA R3, R13.reuse, R61, R42 ;  /* 0x0000003d0d037223 */ /* 0x040fe2000000002a */
[----:B------:R-:W-:Y:S01]  /*d5a0*/  LDS.128 R28, [R32+0x50] ;  /* 0x00005000201c7984 */ /* 0x000fe20000000c00 */
        /* <DEDUP_REMOVED lines=20> */
[----:B------:R-:W1:Y:S01]  /*d6f0*/  LDS.128 R12, [R0.X4+UR5+0x7240] ;  /* 0x00724005000c7984 */ /* 0x000e620008004c00 */
[----:B------:R-:W-:Y:S01]  /*d700*/  FFMA R217, R75, R19, R16 ;  /* 0x000000134bd97223 */ /* 0x000fe20000000010 */
        /* <DEDUP_REMOVED lines=15> */
[----:B------:R-:W-:Y:S01]  /*d800*/  FFMA R216, R6, R62, R17 ;  /* 0x0000003e06d87223 */ /* 0x000fe20000000011 */
[-C--:B------:R-:W-:Y:S01]  /*d810*/  FFMA R215, R79, R7.reuse, R4 ;  /* 0x000000074fd77223 */ /* 0x080fe20000000004 */
[----:B------:R-:W2:Y:S01]  /*d820*/  LDS.128 R16, [R0.X4+UR5+0x7340] ;  /* 0x0073400500107984 */ /* 0x000ea20008004c00 */
[----:B---3--:R-:W-:Y:S01]  /*d830*/  FFMA R4, R8, R72, R95 ;  /* 0x0000004808047223 */ /* 0x008fe2000000005f */
[----:B------:R-:W-:Y:S01]  /*d840*/  FFMA R214, R6, R82, R5 ;  /* 0x0000005206d67223 */ /* 0x000fe20000000005 */
[-C--:B------:R-:W-:Y:S01]  /*d850*/  FFMA R216, R63, R7.reuse, R216 ;  /* 0x000000073fd87223 */ /* 0x080fe200000000d8 */
[----:B------:R-:W-:Y:S01]  /*d860*/  FFMA R200, R75, R7, R200 ;  /* 0x000000074bc87223 */ /* 0x000fe200000000c8 */
[----:B------:R-:W-:Y:S01]  /*d870*/  FFMA R3, R9, R73, R4 ;  /* 0x0000004909037223 */ /* 0x000fe20000000004 */
[----:B------:R-:W-:Y:S01]  /*d880*/  FFMA R214, R83, R7, R214 ;  /* 0x0000000753d67223 */ /* 0x000fe200000000d6 */
[----:B------:R-:W-:Y:S01]  /*d890*/  LDS.128 R20, [R32+0x150] ;  /* 0x0001500020147984 */ /* 0x000fe20000000c00 */
[C---:B------:R-:W-:Y:S01]  /*d8a0*/  FFMA R94, R8.reuse, R80, R94 ;  /* 0x00000050085e7223 */ /* 0x040fe2000000005e */
[----:B------:R-:W-:-:S02]  /*d8b0*/  FFMA R92, R8, R60, R92 ;  /* 0x0000003c085c7223 */ /* 0x000fc4000000005c */
[----:B------:R-:W3:Y:S01]  /*d8c0*/  LDS.128 R4, [R0.X4+UR5+0x50] ;  /* 0x0000500500047984 */ /* 0x000ee20008004c00 */
[----:B------:R-:W-:-:S03]  /*d8d0*/  FFMA R8, R8, R76, R93 ;  /* 0x0000004c08087223 */ /* 0x000fc6000000005d */
[----:B------:R-:W4:Y:S01]  /*d8e0*/  LDS.128 R36, [R32+0x350] ;  /* 0x0003500020247984 */ /* 0x000f220000000c00 */
        /* <DEDUP_REMOVED lines=11> */
[----:B------:R-:W4:Y:S01]  /*d9a0*/  LDS.128 R8, [R0.X4+UR5+0x150] ;  /* 0x0001500500087984 */ /* 0x000f220008004c00 */
        /* <DEDUP_REMOVED lines=16> */
[----:B------:R-:W1:Y:S01]  /*dab0*/  LDS.128 R12, [R0.X4+UR5+0x250] ;  /* 0x00025005000c7984 */ /* 0x000e620008004c00 */
        /* <DEDUP_REMOVED lines=8> */
[----:B---3--:R-:W-:Y:S01]  /*db40*/  FFMA R16, R4, R20, R89 ;  /* 0x0000001404107223 */ /* 0x008fe20000000059 */
[C---:B------:R-:W-:Y:S01]  /*db50*/  FFMA R99, R18.reuse, R82, R99 ;  /* 0x0000005212637223 */ /* 0x040fe20000000063 */
[C---:B------:R-:W-:Y:S01]  /*db60*/  FFMA R62, R18.reuse, R62, R107 ;  /* 0x0000003e123e7223 */ /* 0x040fe2000000006b */
[C---:B------:R-:W-:Y:S01]  /*db70*/  FFMA R190, R18.reuse, R78, R103 ;  /* 0x0000004e12be7223 */ /* 0x040fe20000000067 */
[----:B------:R-:W-:Y:S01]  /*db80*/  FFMA R96, R18, R74, R96 ;  /* 0x0000004a12607223 */ /* 0x000fe20000000060 */
[C---:B------:R-:W-:Y:S01]  /*db90*/  FFMA R88, R4.reuse, R24, R88 ;  /* 0x0000001804587223 */ /* 0x040fe20000000058 */
[C---:B------:R-:W-:Y:S01]  /*dba0*/  FFMA R90, R4.reuse, R28, R90 ;  /* 0x0000001c045a7223 */ /* 0x040fe2000000005a */
[----:B----4-:R-:W-:Y:S01]  /*dbb0*/  FFMA R4, R4, R36, R91 ;  /* 0x0000002404047223 */ /* 0x010fe2000000005b */
[-C--:B------:R-:W-:Y:S01]  /*dbc0*/  FFMA R191, R63, R19.reuse, R62 ;  /* 0x000000133fbf7223 */ /* 0x080fe2000000003e */
[-C--:B------:R-:W-:Y:S01]  /*dbd0*/  FFMA R190, R79, R19.reuse, R190 ;  /* 0x000000134fbe7223 */ /* 0x080fe200000000be */
[-C--:B------:R-:W-:Y:S01]  /*dbe0*/  FFMA R189, R83, R19.reuse, R99 ;  /* 0x0000001353bd7223 */ /* 0x080fe20000000063 */
        /* <DEDUP_REMOVED lines=51> */
[C---:B------:R-:W-:Y:S01]  /*df20*/  FFMA R112, R16.reuse, R20, R112 ;  /* 0x0000001410707223 */ /* 0x040fe20000000070 */
[----:B------:R-:W-:Y:S01]  /*df30*/  FFMA R16, R16, R28, R115 ;  /* 0x0000001c10107223 */ /* 0x000fe20000000073 */
[----:B------:R-:W2:Y:S01]  /*df40*/  LDS.128 R48, [R0.X4+UR5+0x1250] ;  /* 0x0012500500307984 */ /* 0x000ea20008004c00 */
        /* <DEDUP_REMOVED lines=13> */
[C---:B---3--:R-:W-:Y:S01]  /*e020*/  FFMA R116, R40.reuse, R24, R116 ;  /* 0x0000001828747223 */ /* 0x048fe20000000074 */
[C---:B------:R-:W-:Y:S01]  /*e030*/  FFMA R118, R40.reuse, R36, R118 ;  /* 0x0000002428767223 */ /* 0x040fe20000000076 */
[C---:B------:R-:W-:Y:S01]  /*e040*/  FFMA R18, R40.reuse, R20, R117 ;  /* 0x0000001428127223 */ /* 0x040fe20000000075 */
[----:B------:R-:W-:Y:S01]  /*e050*/  FFMA R40, R40, R28, R119 ;  /* 0x0000001c28287223 */ /* 0x000fe20000000077 */
[----:B------:R-:W3:Y:S01]  /*e060*/  LDS.128 R52, [R0.X4+UR5+0x1350] ;  /* 0x0013500500347984 */ /* 0x000ee20008004c00 */
        /* <DEDUP_REMOVED lines=8> */
[C---:B------:R-:W-:Y:S01]  /*e0f0*/  FFMA R40, R42.reuse, R30, R41 ;  /* 0x0000001e2a287223 */ /* 0x040fe20000000029 */
[----:B------:R-:W-:Y:S01]  /*e100*/  FFMA R84, R83, R59, R84 ;  /* 0x0000003b53547223 */ /* 0x000fe20000000054 */
[----:B------:R-:W-:Y:S01]  /*e110*/  FFMA R42, R42, R22, R57 ;  /* 0x000000162a2a7223 */ /* 0x000fe20000000039 */
[C---:B-1----:R-:W-:Y:S01]  /*e120*/  FFMA R120, R44.reuse, R24, R120 ;  /* 0x000000182c787223 */ /* 0x042fe20000000078 */
[----:B------:R-:W-:Y:S01]  /*e130*/  FFMA R33, R31, R43, R40 ;  /* 0x0000002b1f217223 */ /* 0x000fe20000000028 */
[----:B------:R-:W1:Y:S01]  /*e140*/  LDS.128 R56, [R0.X4+UR5+0x2050] ;  /* 0x0020500500387984 */ /* 0x000e620008004c00 */
        /* <DEDUP_REMOVED lines=18> */
[----:B------:R-:W-:Y:S01]  /*e270*/  FFMA R41, R31, R47, R42 ;  /* 0x0000002f1f297223 */ /* 0x000fe2000000002a */
[C---:B--2---:R-:W-:Y:S01]  /*e280*/  FFMA R124, R48.reuse, R36, R124 ;  /* 0x00000024307c7223 */ /* 0x044fe2000000007c */
[----:B------:R-:W2:Y:S01]  /*e290*/  LDS.128 R60, [R0.X4+UR5+0x2150] ;  /* 0x00215005003c7984 */ /* 0x000ea20008004c00 */
[----:B------:R-:W-:Y:S01]  /*e2a0*/  FFMA R87, R83, R87, R86 ;  /* 0x0000005753577223 */ /* 0x000fe20000000056 */
[----:B------:R-:W-:Y:S01]  /*e2b0*/  FFMA R42, R48, R24, R125 ;  /* 0x00000018302a7223 */ /* 0x000fe2000000007d */
[----:B------:R-:W-:Y:S01]  /*e2c0*/  FFMA R86, R66, R82, R65 ;  /* 0x0000005242567223 */ /* 0x000fe20000000041 */
[C---:B------:R-:W-:Y:S01]  /*e2d0*/  FFMA R126, R48.reuse, R20, R126 ;  /* 0x00000014307e7223 */ /* 0x040fe2000000007e */
[----:B------:R-:W-:Y:S01]  /*e2e0*/  FFMA R48, R48, R28, R127 ;  /* 0x0000001c30307223 */ /* 0x000fe2000000007f */
[C---:B------:R-:W-:Y:S01]  /*e2f0*/  FFMA R65, R49.reuse, R37, R124 ;  /* 0x0000002531417223 */ /* 0x040fe2000000007c */
[----:B------:R-:W-:Y:S01]  /*e300*/  FFMA R45, R49, R25, R42 ;  /* 0x00000019312d7223 */ /* 0x000fe2000000002a */
[-C--:B------:R-:W-:Y:S01]  /*e310*/  FFMA R163, R79, R67.reuse, R64 ;  /* 0x000000434fa37223 */ /* 0x080fe20000000040 */
[----:B------:R-:W-:Y:S01]  /*e320*/  FFMA R86, R83, R67, R86 ;  /* 0x0000004353567223 */ /* 0x000fe20000000056 */
[-C--:B------:R-:W-:Y:S01]  /*e330*/  FFMA R40, R39, R47.reuse, R40 ;  /* 0x0000002f27287223 */ /* 0x080fe20000000028 */
[----:B------:R-:W-:Y:S01]  /*e340*/  FFMA R35, R27, R47, R44 ;  /* 0x0000002f1b237223 */ /* 0x000fe2000000002c */
        /* <DEDUP_REMOVED lines=9> */
[----:B------:R-:W-:Y:S01]  /*e3e0*/  FFMA R50, R50, R22, R67 ;  /* 0x0000001632327223 */ /* 0x000fe20000000043 */
[----:B------:R-:W-:Y:S01]  /*e3f0*/  FFMA R42, R27, R51, R46 ;  /* 0x000000331b2a7223 */ /* 0x000fe2000000002e */
[C---:B---3--:R-:W-:Y:S01]  /*e400*/  FFMA R128, R52.reuse, R24, R128 ;  /* 0x0000001834807223 */ /* 0x048fe20000000080 */
[C---:B------:R-:W-:Y:S01]  /*e410*/  FFMA R130, R52.reuse, R36, R130 ;  /* 0x0000002434827223 */ /* 0x040fe20000000082 */
[C---:B------:R-:W-:Y:S01]  /*e420*/  FFMA R46, R52.reuse, R20, R129 ;  /* 0x00000014342e7223 */ /* 0x040fe20000000081 */
[----:B------:R-:W3:Y:S01]  /*e430*/  LDS.128 R64, [R0.X4+UR5+0x2250] ;  /* 0x0022500500407984 */ /* 0x000ee20008004c00 */
        /* <DEDUP_REMOVED lines=14> */
[----:B------:R-:W-:Y:S01]  /*e520*/  FFMA R49, R27, R55, R50 ;  /* 0x000000371b317223 */ /* 0x000fe20000000032 */
        /* <DEDUP_REMOVED lines=17> */
[----:B------:R-:W1:Y:S01]  /*e640*/  LDS.128 R72, [R0.X4+UR5+0x3050] ;  /* 0x0030500500487984 */ /* 0x000e620008004c00 */
        /* <DEDUP_REMOVED lines=10> */
[----:B------:R-:W-:Y:S01]  /*e6f0*/  FFMA R59, R23, R59, R58 ;  /* 0x0000003b173b7223 */ /* 0x000fe2000000003a */
[----:B------:R-:W-:Y:S01]  /*e700*/  LDS.128 R96, [R0.X4+UR5+0x4350] ;  /* 0x0043500500607984 */ /* 0x000fe20008004c00 */
[C---:B------:R-:W-:Y:S01]  /*e710*/  FFMA R58, R62.reuse, R30, R61 ;  /* 0x0000001e3e3a7223 */ /* 0x040fe2000000003d */
[C---:B------:R-:W-:Y:S01]  /*e720*/  FFMA R56, R62.reuse, R38, R77 ;  /* 0x000000263e387223 */ /* 0x040fe2000000004d */
[C---:B------:R-:W-:Y:S01]  /*e730*/  FFMA R54, R62.reuse, R26, R57 ;  /* 0x0000001a3e367223 */ /* 0x040fe20000000039 */
[----:B------:R-:W-:Y:S01]  /*e740*/  FFMA R62, R62, R22, R79 ;  /* 0x000000163e3e7223 */ /* 0x000fe2000000004f */
[----:B------:R-:W-:Y:S01]  /*e750*/  FFMA R57, R31, R63, R58 ;  /* 0x0000003f1f397223 */ /* 0x000fe2000000003a */
[C---:B---3--:R-:W-:Y:S01]  /*e760*/  FFMA R58, R64.reuse, R36, R141 ;  /* 0x00000024403a7223 */ /* 0x048fe2000000008d */
[----:B------:R-:W2:Y:S01]  /*e770*/  LDS.128 R76, [R0.X4+UR5+0x3150] ;  /* 0x00315005004c7984 */ /* 0x000ea20008004c00 */
[C---:B------:R-:W-:Y:S01]  /*e780*/  FFMA R142, R64.reuse, R24, R142 ;  /* 0x00000018408e7223 */ /* 0x040fe2000000008e */
        /* <DEDUP_REMOVED lines=11> */
[----:B----4-:R-:W-:Y:S01]  /*e840*/  FFMA R146, R68, R24, R146 ;  /* 0x0000001844927223 */ /* 0x010fe20000000092 */
[-C--:B------:R-:W-:Y:S01]  /*e850*/  FFMA R61, R39, R67.reuse, R60 ;  /* 0x00000043273d7223 */ /* 0x080fe2000000003c */
[C---:B------:R-:W-:Y:S01]  /*e860*/  FFMA R58, R66.reuse, R30, R65 ;  /* 0x0000001e423a7223 */ /* 0x040fe20000000041 */
[----:B------:R-:W-:Y:S01]  /*e870*/  FFMA R60, R27, R67, R62 ;  /* 0x000000431b3c7223 */ /* 0x000fe2000000003e */
        /* <DEDUP_REMOVED lines=8> */
[----:B------:R-:W-:Y:S01]  /*e900*/  FFMA R69, R69, R29, R144 ;  /* 0x0000001d45457223 */ /* 0x000fe20000000090 */
[C---:B------:R-:W-:Y:S01]  /*e910*/  FFMA R68, R70.reuse, R26, R65 ;  /* 0x0000001a46447223 */ /* 0x040fe20000000041 */
[-C--:B------:R-:W-:Y:S01]  /*e920*/  FFMA R58, R31, R67.reuse, R58 ;  /* 0x000000431f3a7223 */ /* 0x080fe2000000003a */
[----:B------:R-:W-:Y:S01]  /*e930*/  FFMA R67, R23, R67, R66 ;  /* 0x0000004317437223 */ /* 0x000fe20000000042 */
        /* <DEDUP_REMOVED lines=31> */
[----:B------:R-:W-:-:S02]  /*eb30*/  FFMA R76, R78, R38, R91 ;  /* 0x000000264e4c7223 */ /* 0x000fc4000000005b */
[C---:B------:R-:W-:Y:S01]  /*eb40*/  FFMA R106, R78.reuse, R30, R77 ;  /* 0x0000001e4e6a7223 */ /* 0x040fe2000000004d */
[----:B------:R-:W-:Y:S01]  /*eb50*/  FFMA R78, R78, R22, R93 ;  /* 0x000000164e4e7223 */ /* 0x000fe2000000005d */
[-C--:B------:R-:W-:Y:S01]  /*eb60*/  FFMA R102, R39, R75.reuse, R102 ;  /* 0x0000004b27667223 */ /* 0x080fe20000000066 */
[----:B------:R-:W-:Y:S01]  /*eb70*/  FFMA R100, R27, R75, R100 ;  /* 0x0000004b1b647223 */ /* 0x000fe20000000064 */
[-C--:B------:R-:W-:Y:S01]  /*eb80*/  FFMA R105, R39, R79.reuse, R76 ;  /* 0x0000004f27697223 */ /* 0x080fe2000000004c */
[----:B------:R-:W2:Y:S01]  /*eb90*/  LDS.128 R72, [R0.X4+UR5+0x4050] ;  /* 0x0040500500487984 */ /* 0x000ea20008004c00 */
        /* <DEDUP_REMOVED lines=15> */
[----:B------:R-:W3:Y:S01]  /*ec90*/  LDS.128 R76, [R0.X4+UR5+0x4150] ;  /* 0x00415005004c7984 */ /* 0x000ee20008004c00 */
[-C--:B------:R-:W-:Y:S01]  /*eca0*/  FFMA R109, R39, R83.reuse, R80 ;  /* 0x00000053276d7223 */ /* 0x080fe20000000050 */
[C---:B-1----:R-:W-:Y:S01]  /*ecb0*/  FFMA R80, R68.reuse, R20, R167 ;  /* 0x0000001444507223 */ /* 0x042fe200000000a7 */
[-C--:B------:R-:W-:Y:S01]  /*ecc0*/  FFMA R111, R23, R83.reuse, R82 ;  /* 0x00000053176f7223 */ /* 0x080fe20000000052 */
[----:B------:R-:W-:Y:S01]  /*ecd0*/  FFMA R82, R68, R36, R169 ;  /* 0x0000002444527223 */ /* 0x000fe200000000a9 */
[-C--:B------:R-:W-:Y:S01]  /*ece0*/  FFMA R110, R27, R83.reuse, R110 ;  /* 0x000000531b6e7223 */ /* 0x080fe2000000006e */
[----:B------:R-:W-:Y:S01]  /*ecf0*/  FFMA R108, R31, R83, R108 ;  /* 0x000000531f6c7223 */ /* 0x000fe2000000006c */
[C---:B------:R-:W-:Y:S01]  /*ed00*/  FFMA R93, R69.reuse, R21, R80 ;  /* 0x00000015455d7223 */ /* 0x040fe20000000050 */
[----:B------:R-:W-:-:S02]  /*ed10*/  FFMA R91, R69, R37, R82 ;  /* 0x00000025455b7223 */ /* 0x000fc40000000052 */
[----:B------:R-:W1:Y:S01]  /*ed20*/  LDS.128 R80, [R0.X4+UR5+0x4250] ;  /* 0x0042500500507984 */ /* 0x000e620008004c00 */
[C---:B------:R-:W-:Y:S01]  /*ed30*/  FFMA R168, R68.reuse, R24, R168 ;  /* 0x0000001844a87223 */ /* 0x040fe200000000a8 */
[----:B------:R-:W-:-:S03]  /*ed40*/  FFMA R68, R68, R28, R153 ;  /* 0x0000001c44447223 */ /* 0x000fc60000000099 */
[C---:B------:R-:W-:Y:S01]  /*ed50*/  FFMA R89, R69.reuse, R25, R168 ;  /* 0x0000001945597223 */ /* 0x040fe200000000a8 */
[----:B------:R-:W-:-:S04]  /*ed60*/  FFMA R69, R69, R29, R68 ;  /* 0x0000001d45457223 */ /* 0x000fc80000000044 */
[----:B------:R-:W-:-:S04]  /*ed70*/  FFMA R68, R70, R30, R69 ;  /* 0x0000001e46447223 */ /* 0x000fc80000000045 */
[----:B------:R-:W-:Y:S01]  /*ed80*/  FFMA R113, R31, R71, R68 ;  /* 0x000000471f717223 */ /* 0x000fe20000000044 */
[----:B--2---:R-:W-:Y:S01]  /*ed90*/  FFMA R68, R72, R24, R165 ;  /* 0x0000001848447223 */ /* 0x004fe200000000a5 */
[C---:B------:R-:W-:Y:S01]  /*eda0*/  FFMA R114, R70.reuse, R38, R91 ;  /* 0x0000002646727223 */ /* 0x040fe2000000005b */
[C---:B------:R-:W-:Y:S02]  /*edb0*/  FFMA R112, R70.reuse, R26, R89 ;  /* 0x0000001a46707223 */ /* 0x040fe40000000059 */
[----:B------:R-:W-:Y:S01]  /*edc0*/  FFMA R69, R73, R25, R68 ;  /* 0x0000001949457223 */ /* 0x000fe20000000044 */
[----:B------:R-:W-:Y:S01]  /*edd0*/  FFMA R70, R70, R22, R93 ;  /* 0x0000001646467223 */ /* 0x000fe2000000005d */
        /* <DEDUP_REMOVED lines=11> */
[----:B---3--:R-:W-:Y:S01]  /*ee90*/  FFMA R68, R76, R20, R161 ;  /* 0x000000144c447223 */ /* 0x008fe200000000a1 */
[----:B------:R-:W2:Y:S01]  /*eea0*/  LDS.128 R88, [R0.X4+UR5+0x5050] ;  /* 0x0050500500587984 */ /* 0x000ea20008004c00 */
[----:B------:R-:W-:-:S02]  /*eeb0*/  FFMA R118, R74, R30, R73 ;  /* 0x0000001e4a767223 */ /* 0x000fc40000000049 */
[C---:B------:R-:W-:Y:S01]  /*eec0*/  FFMA R73, R77.reuse, R21, R68 ;  /* 0x000000154d497223 */ /* 0x040fe20000000044 */
[C---:B------:R-:W-:Y:S01]  /*eed0*/  FFMA R70, R76.reuse, R36, R163 ;  /* 0x000000244c467223 */ /* 0x040fe200000000a3 */
[----:B------:R-:W-:Y:S01]  /*eee0*/  FFMA R162, R76, R24, R162 ;  /* 0x000000184ca27223 */ /* 0x000fe200000000a2 */
[----:B------:R-:W-:Y:S01]  /*eef0*/  FFMA R116, R74, R38, R71 ;  /* 0x000000264a747223 */ /* 0x000fe20000000047 */
[----:B------:R-:W-:Y:S01]  /*ef00*/  FFMA R68, R78, R22, R73 ;  /* 0x000000164e447223 */ /* 0x000fe20000000049 */
[C---:B------:R-:W-:Y:S01]  /*ef10*/  FFMA R71, R77.reuse, R37, R70 ;  /* 0x000000254d477223 */ /* 0x040fe20000000046 */
[C---:B-1----:R-:W-:Y:S01]  /*ef20*/  FFMA R158, R80.reuse, R20, R158 ;  /* 0x00000014509e7223 */ /* 0x042fe2000000009e */
[----:B------:R-:W-:Y:S01]  /*ef30*/  FFMA R69, R77, R25, R162 ;  /* 0x000000194d457223 */ /* 0x000fe200000000a2 */
[----:B------:R-:W-:Y:S01]  /*ef40*/  FFMA R123, R23, R79, R68 ;  /* 0x0000004f177b7223 */ /* 0x000fe20000000044 */
[----:B------:R-:W-:Y:S01]  /*ef50*/  FFMA R68, R80, R24, R159 ;  /* 0x0000001850447223 */ /* 0x000fe2000000009f */
        /* <DEDUP_REMOVED lines=13> */
[----:B------:R-:W1:Y:S01]  /*f030*/  LDS.128 R92, [R0.X4+UR5+0x5150] ;  /* 0x00515005005c7984 */ /* 0x000e620008004c00 */
[----:B------:R-:W-:Y:S01]  /*f040*/  FFMA R127, R23, R83, R68 ;  /* 0x00000053177f7223 */ /* 0x000fe20000000044 */
[----:B------:R-:W-:Y:S01]  /*f050*/  FFMA R81, R81, R29, R80 ;  /* 0x0000001d51517223 */ /* 0x000fe20000000050 */
[----:B------:R-:W-:Y:S01]  /*f060*/  FFMA R68, R96, R20, R155 ;  /* 0x0000001460447223 */ /* 0x000fe2000000009b */
[----:B------:R-:W-:Y:S01]  /*f070*/  FFMA R69, R97, R37, R70 ;  /* 0x0000002561457223 */ /* 0x000fe20000000046 */
[----:B------:R-:W-:Y:S01]  /*f080*/  FFMA R122, R78, R30, R77 ;  /* 0x0000001e4e7a7223 */ /* 0x000fe2000000004d */
[C---:B------:R-:W-:Y:S01]  /*f090*/  FFMA R126, R82.reuse, R38, R71 ;  /* 0x00000026527e7223 */ /* 0x040fe20000000047 */
[----:B------:R-:W-:Y:S01]  /*f0a0*/  FFMA R82, R82, R30, R81 ;  /* 0x0000001e52527223 */ /* 0x000fe20000000051 */
[-C--:B------:R-:W-:Y:S01]  /*f0b0*/  FFMA R120, R27, R79.reuse, R120 ;  /* 0x0000004f1b787223 */ /* 0x080fe20000000078 */
[----:B------:R-:W-:Y:S01]  /*f0c0*/  FFMA R122, R31, R79, R122 ;  /* 0x0000004f1f7a7223 */ /* 0x000fe2000000007a */
[----:B------:R-:W-:Y:S01]  /*f0d0*/  FFMA R131, R97, R21, R68 ;  /* 0x0000001561837223 */ /* 0x000fe20000000044 */
[----:B------:R-:W-:Y:S01]  /*f0e0*/  FFMA R130, R98, R38, R69 ;  /* 0x0000002662827223 */ /* 0x000fe20000000045 */
[----:B------:R-:W-:Y:S01]  /*f0f0*/  LDS.128 R76, [R32+0x260] ;  /* 0x00026000204c7984 */ /* 0x000fe20000000c00 */
[----:B------:R-:W-:Y:S01]  /*f100*/  FFMA R74, R74, R22, R87 ;  /* 0x000000164a4a7223 */ /* 0x000fe20000000057 */
[----:B------:R-:W-:-:S02]  /*f110*/  FFMA R84, R96, R28, R84 ;  /* 0x0000001c60547223 */ /* 0x000fc40000000054 */
[----:B------:R-:W3:Y:S01]  /*f120*/  LDS.128 R68, [R0.X4+UR5+0x60] ;  /* 0x0000600500447984 */ /* 0x000ee20008004c00 */
[-C--:B------:R-:W-:Y:S01]  /*f130*/  FFMA R126, R39, R83.reuse, R126 ;  /* 0x00000053277e7223 */ /* 0x080fe2000000007e */
[-C--:B------:R-:W-:Y:S01]  /*f140*/  FFMA R124, R27, R83.reuse, R124 ;  /* 0x000000531b7c7223 */ /* 0x080fe2000000007c */
[----:B------:R-:W-:Y:S01]  /*f150*/  FFMA R125, R31, R83, R82 ;  /* 0x000000531f7d7223 */ /* 0x000fe20000000052 */
[----:B------:R-:W-:Y:S01]  /*f160*/  FFMA R156, R96, R24, R156 ;  /* 0x00000018609c7223 */ /* 0x000fe2000000009c */
[----:B------:R-:W4:Y:S01]  /*f170*/  LDS.128 R80, [R32+0x60] ;  /* 0x0000600020507984 */ /* 0x000f220000000c00 */
[-C--:B------:R-:W-:Y:S01]  /*f180*/  FFMA R116, R39, R75.reuse, R116 ;  /* 0x0000004b27747223 */ /* 0x080fe20000000074 */
[-C--:B------:R-:W-:Y:S01]  /*f190*/  FFMA R118, R31, R75.reuse, R118 ;  /* 0x0000004b1f767223 */ /* 0x080fe20000000076 */
[----:B------:R-:W-:Y:S01]  /*f1a0*/  FFMA R119, R23, R75, R74 ;  /* 0x0000004b17777223 */ /* 0x000fe2000000004a */
[C---:B------:R-:W-:Y:S01]  /*f1b0*/  FFMA R129, R97.reuse, R29, R84 ;  /* 0x0000001d61817223 */ /* 0x040fe20000000054 */
[----:B------:R-:W3:Y:S01]  /*f1c0*/  LDS.128 R72, [R32+0x160] ;  /* 0x0001600020487984 */ /* 0x000ee20000000c00 */
[----:B------:R-:W-:-:S03]  /*f1d0*/  FFMA R97, R97, R25, R156 ;  /* 0x0000001961617223 */ /* 0x000fc6000000009c */
[----:B------:R-:W4:Y:S01]  /*f1e0*/  LDS.128 R84, [R32+0x360] ;  /* 0x0003600020547984 */ /* 0x000f220000000c00 */
        /* <DEDUP_REMOVED lines=38> */
[C---:B----4-:R-:W-:Y:S01]  /*f450*/  FFMA R4, R68.reuse, R80, R5 ;  /* 0x0000005044047223 */ /* 0x050fe20000000005 */
[-C--:B------:R-:W-:Y:S01]  /*f460*/  FFMA R136, R39, R95.reuse, R136 ;  /* 0x0000005f27887223 */ /* 0x080fe20000000088 */
        /* <DEDUP_REMOVED lines=38> */
[----:B------:R-:W-:-:S02]  /*f6d0*/  FFMA R89, R89, R81, R10 ;  /* 0x0000005159597223 */ /* 0x000fc4000000000a */
        /* <DEDUP_REMOVED lines=15> */
[----:B------:R-:W-:-:S02]  /*f7d0*/  FFMA R19, R93, R81, R14 ;  /* 0x000000515d137223 */ /* 0x000fc4000000000e */
[----:B------:R-:W1:Y:S01]  /*f7e0*/  LDS.128 R12, [R0.X4+UR5+0x1260] ;  /* 0x00126005000c7984 */ /* 0x000e620008004c00 */
[----:B------:R-:W-:Y:S01]  /*f7f0*/  FFMA R17, R93, R73, R17 ;  /* 0x000000495d117223 */ /* 0x000fe20000000011 */
[-C--:B------:R-:W-:Y:S01]  /*f800*/  FFMA R97, R87, R99.reuse, R97 ;  /* 0x0000006357617223 */ /* 0x080fe20000000061 */
[-C--:B------:R-:W-:Y:S01]  /*f810*/  FFMA R70, R79, R99.reuse, R70 ;  /* 0x000000634f467223 */ /* 0x080fe20000000046 */
[-C--:B------:R-:W-:Y:S01]  /*f820*/  FFMA R96, R83, R99.reuse, R96 ;  /* 0x0000006353607223 */ /* 0x080fe20000000060 */
[C---:B------:R-:W-:Y:S01]  /*f830*/  FFMA R93, R94.reuse, R78, R16 ;  /* 0x0000004e5e5d7223 */ /* 0x040fe20000000010 */
[----:B------:R-:W-:Y:S01]  /*f840*/  FFMA R99, R75, R99, R98 ;  /* 0x000000634b637223 */ /* 0x000fe20000000062 */
        /* <DEDUP_REMOVED lines=15> */
[----:B------:R-:W2:Y:S01]  /*f940*/  LDS.128 R16, [R0.X4+UR5+0x1360] ;  /* 0x0013600500107984 */ /* 0x000ea20008004c00 */
[----:B---3--:R-:W-:Y:S01]  /*f950*/  FFMA R4, R8, R76, R35 ;  /* 0x0000004c08047223 */ /* 0x008fe20000000023 */
[C---:B------:R-:W-:Y:S01]  /*f960*/  FFMA R34, R6.reuse, R86, R34 ;  /* 0x0000005606227223 */ /* 0x040fe20000000022 */
        /* <DEDUP_REMOVED lines=9> */
[----:B------:R-:W-:-:S02]  /*fa00*/  FFMA R41, R9, R77, R4 ;  /* 0x0000004d09297223 */ /* 0x000fc40000000004 */
[----:B------:R-:W3:Y:S01]  /*fa10*/  LDS.128 R4, [R0.X4+UR5+0x2060] ;  /* 0x0020600500047984 */ /* 0x000ee20008004c00 */
[----:B------:R-:W-:Y:S01]  /*fa20*/  FFMA R47, R8, R72, R47 ;  /* 0x00000048082f7223 */ /* 0x000fe2000000002f */
[C---:B------:R-:W-:Y:S01]  /*fa30*/  FFMA R35, R9.reuse, R85, R35 ;  /* 0x0000005509237223 */ /* 0x040fe20000000023 */
[C---:B------:R-:W-:Y:S02]  /*fa40*/  FFMA R40, R9.reuse, R81, R40 ;  /* 0x0000005109287223 */ /* 0x040fe40000000028 */
[----:B------:R-:W-:Y:S01]  /*fa50*/  FFMA R47, R9, R73, R47 ;  /* 0x00000049092f7223 */ /* 0x000fe2000000002f */
[----:B-1----:R-:W-:Y:S01]  /*fa60*/  FFMA R8, R12, R84, R45 ;  /* 0x000000540c087223 */ /* 0x002fe2000000002d */
[C---:B------:R-:W-:Y:S01]  /*fa70*/  FFMA R35, R10.reuse, R86, R35 ;  /* 0x000000560a237223 */ /* 0x040fe20000000023 */
        /* <DEDUP_REMOVED lines=15> */
[C---:B------:R-:W-:Y:S01]  /*fb70*/  FFMA R44, R14.reuse, R86, R44 ;  /* 0x000000560e2c7223 */ /* 0x040fe2000000002c */
[----:B------:R-:W-:Y:S01]  /*fb80*/  FFMA R45, R14, R78, R45 ;  /* 0x0000004e0e2d7223 */ /* 0x000fe2000000002d */
[C---:B--2---:R-:W-:Y:S01]  /*fb90*/  FFMA R49, R16.reuse, R76, R49 ;  /* 0x0000004c10317223 */ /* 0x044fe20000000031 */
        /* <DEDUP_REMOVED lines=24> */
[----:B------:R-:W-:-:S02]  /*fd20*/  FFMA R53, R5, R77, R16 ;  /* 0x0000004d05357223 */ /* 0x000fc40000000010 */
[----:B------:R-:W3:Y:S01]  /*fd30*/  LDS.128 R16, [R0.X4+UR5+0x2360] ;  /* 0x0023600500107984 */ /* 0x000ee20008004c00 */
[C---:B------:R-:W-:Y:S01]  /*fd40*/  FFMA R59, R4.reuse, R72, R59 ;  /* 0x00000048043b7223 */ /* 0x040fe2000000003b */
[----:B------:R-:W-:Y:S01]  /*fd50*/  FFMA R50, R4, R80, R50 ;  /* 0x0000005004327223 */ /* 0x000fe20000000032 */
[C---:B------:R-:W-:Y:S02]  /*fd60*/  FFMA R52, R5.reuse, R85, R52 ;  /* 0x0000005505347223 */ /* 0x040fe40000000034 */
[C---:B------:R-:W-:Y:S01]  /*fd70*/  FFMA R140, R5.reuse, R73, R59 ;  /* 0x00000049058c7223 */ /* 0x040fe2000000003b */
        /* <DEDUP_REMOVED lines=25> */
[----:B------:R-:W-:Y:S02]  /*ff10*/  FFMA R143, R75, R11, R143 ;  /* 0x0000000b4b8f7223 */ /* 0x000fe4000000008f */
[----:B------:R-:W4:Y:S01]  /*ff20*/  LDS.128 R8, [R0.X4+UR5+0x3160] ;  /* 0x0031600500087984 */ /* 0x000f220008004c00 */
        /* <DEDUP_REMOVED lines=42> */
[----:B----4-:R-:W-:Y:S01]  /*101d0*/  FFMA R4, R8, R76, R104 ;  /* 0x0000004c08047223 */ /* 0x010fe20000000068 */
        /* <DEDUP_REMOVED lines=12> */
[----:B------:R-:W3:Y:S01]  /*102a0*/  LDS.128 R4, [R0.X4+UR5+0x4060] ;  /* 0x0040600500047984 */ /* 0x000ee20008004c00 */
[C---:B------:R-:W-:Y:S01]  /*102b0*/  FFMA R104, R9.reuse, R85, R104 ;  /* 0x0000005509687223 */ /* 0x040fe20000000068 */
[C---:B------:R-:W-:Y:S01]  /*102c0*/  FFMA R105, R9.reuse, R81, R105 ;  /* 0x0000005109697223 */ /* 0x040fe20000000069 */
[----:B------:R-:W-:Y:S01]  /*102d0*/  FFMA R107, R9, R73, R107 ;  /* 0x00000049096b7223 */ /* 0x000fe2000000006b */
[----:B------:R-:W-:Y:S04]  /*102e0*/  LDS.128 R56, [R32+0x270] ;  /* 0x0002700020387984 */ /* 0x000fe80000000c00 */
[----:B------:R-:W-:Y:S01]  /*102f0*/  LDS.128 R64, [R32+0x70] ;  /* 0x0000700020407984 */ /* 0x000fe20000000c00 */
        /* <DEDUP_REMOVED lines=12> */
[----:B-1----:R-:W-:Y:S01]  /*103c0*/  FFMA R12, R16, R84, R114 ;  /* 0x00000054100c7223 */ /* 0x002fe20000000072 */
        /* <DEDUP_REMOVED lines=9> */
[----:B------:R-:W1:Y:S01]  /*10460*/  LDS.128 R8, [R0.X4+UR5+0x4160] ;  /* 0x0041600500087984 */ /* 0x000e620008004c00 */
[C---:B------:R-:W-:Y:S01]  /*10470*/  FFMA R115, R16.reuse, R72, R115 ;  /* 0x0000004810737223 */ /* 0x040fe20000000073 */
[----:B------:R-:W-:Y:S01]  /*10480*/  FFMA R16, R16, R80, R113 ;  /* 0x0000005010107223 */ /* 0x000fe20000000071 */
[-C--:B------:R-:W-:Y:S01]  /*10490*/  FFMA R109, R87, R15.reuse, R109 ;  /* 0x0000000f576d7223 */ /* 0x080fe2000000006d */
[-C--:B------:R-:W-:Y:S01]  /*104a0*/  FFMA R108, R79, R15.reuse, R108 ;  /* 0x0000000f4f6c7223 */ /* 0x080fe2000000006c */
[-C--:B------:R-:W-:Y:S01]  /*104b0*/  FFMA R110, R83, R15.reuse, R110 ;  /* 0x0000000f536e7223 */ /* 0x080fe2000000006e */
[----:B------:R-:W-:Y:S01]  /*104c0*/  FFMA R111, R75, R15, R111 ;  /* 0x0000000f4b6f7223 */ /* 0x000fe2000000006f */
[C---:B------:R-:W-:Y:S01]  /*104d0*/  FFMA R113, R17.reuse, R85, R12 ;  /* 0x0000005511717223 */ /* 0x040fe2000000000c */
[----:B------:R-:W-:Y:S04]  /*104e0*/  LDS.128 R100, [R32+0x370] ;  /* 0x0003700020647984 */ /* 0x000fe80000000c00 */
[----:B------:R-:W2:Y:S01]  /*104f0*/  LDS.128 R12, [R0.X4+UR5+0x4260] ;  /* 0x00426005000c7984 */ /* 0x000ea20008004c00 */
[C---:B------:R-:W-:Y:S01]  /*10500*/  FFMA R114, R17.reuse, R77, R112 ;  /* 0x0000004d11727223 */ /* 0x040fe20000000070 */
[C---:B------:R-:W-:Y:S01]  /*10510*/  FFMA R115, R17.reuse, R73, R115 ;  /* 0x0000004911737223 */ /* 0x040fe20000000073 */
[----:B------:R-:W-:Y:S01]  /*10520*/  FFMA R112, R17, R81, R16 ;  /* 0x0000005111707223 */ /* 0x000fe20000000010 */
[C---:B---3--:R-:W-:Y:S01]  /*10530*/  FFMA R117, R4.reuse, R76, R117 ;  /* 0x0000004c04757223 */ /* 0x048fe20000000075 */
[C---:B------:R-:W-:Y:S01]  /*10540*/  FFMA R116, R4.reuse, R84, R116 ;  /* 0x0000005404747223 */ /* 0x040fe20000000074 */
[----:B------:R-:W-:Y:S01]  /*10550*/  FFMA R119, R4, R72, R119 ;  /* 0x0000004804777223 */ /* 0x000fe20000000077 */
[C---:B------:R-:W-:Y:S01]  /*10560*/  FFMA R113, R18.reuse, R86, R113 ;  /* 0x0000005612717223 */ /* 0x040fe20000000071 */
[C---:B------:R-:W-:Y:S01]  /*10570*/  FFMA R114, R18.reuse, R78, R114 ;  /* 0x0000004e12727223 */ /* 0x040fe20000000072 */
        /* <DEDUP_REMOVED lines=20> */
[----:B------:R-:W-:Y:S04]  /*106c0*/  LDS.128 R60, [R0.X4+UR5+0x70] ;  /* 0x00007005003c7984 */ /* 0x000fe80008004c00 */
[----:B------:R-:W4:Y:S01]  /*106d0*/  LDS.128 R4, [R0.X4+UR5+0x5060] ;  /* 0x0050600500047984 */ /* 0x000f220008004c00 */
[C---:B-1----:R-:W-:Y:S01]  /*106e0*/  FFMA R123, R8.reuse, R72, R123 ;  /* 0x00000048087b7223 */ /* 0x042fe2000000007b */
[C---:B------:R-:W-:Y:S01]  /*106f0*/  FFMA R121, R8.reuse, R84, R121 ;  /* 0x0000005408797223 */ /* 0x040fe20000000079 */
[C---:B------:R-:W-:Y:S01]  /*10700*/  FFMA R120, R8.reuse, R76, R120 ;  /* 0x0000004c08787223 */ /* 0x040fe20000000078 */
[----:B------:R-:W-:Y:S01]  /*10710*/  FFMA R122, R8, R80, R122 ;  /* 0x00000050087a7223 */ /* 0x000fe2000000007a */
[C---:B------:R-:W-:Y:S01]  /*10720*/  FFMA R123, R9.reuse, R73, R123 ;  /* 0x00000049097b7223 */ /* 0x040fe2000000007b */
[C---:B------:R-:W-:Y:S01]  /*10730*/  FFMA R121, R9.reuse, R85, R121 ;  /* 0x0000005509797223 */ /* 0x040fe20000000079 */
[C---:B--2---:R-:W-:Y:S01]  /*10740*/  FFMA R124, R12.reuse, R76, R124 ;  /* 0x0000004c0c7c7223 */ /* 0x044fe2000000007c */
        /* <DEDUP_REMOVED lines=29> */
[C---:B------:R-:W-:Y:S01]  /*10920*/  FFMA R127, R14.reuse, R74, R127 ;  /* 0x0000004a0e7f7223 */ /* 0x040fe2000000007f */
[----:B------:R-:W-:Y:S01]  /*10930*/  FFMA R126, R14, R82, R13 ;  /* 0x000000520e7e7223 */ /* 0x000fe2000000000d */
[----:B----4-:R-:W-:Y:S01]  /*10940*/  FFMA R16, R4, R76, R134 ;  /* 0x0000004c04107223 */ /* 0x010fe20000000086 */
[C---:B------:R-:W-:Y:S01]  /*10950*/  FFMA R131, R18.reuse, R74, R131 ;  /* 0x0000004a12837223 */ /* 0x040fe20000000083 */
[C---:B------:R-:W-:Y:S01]  /*10960*/  FFMA R130, R18.reuse, R86, R130 ;  /* 0x0000005612827223 */ /* 0x040fe20000000082 */
[----:B------:R-:W-:Y:S01]  /*10970*/  FFMA R129, R18, R78, R17 ;  /* 0x0000004e12817223 */ /* 0x000fe20000000011 */
[C---:B------:R-:W-:Y:S01]  /*10980*/  FFMA R134, R4.reuse, R84, R132 ;  /* 0x0000005404867223 */ /* 0x040fe20000000084 */
[-C--:B------:R-:W-:Y:S01]  /*10990*/  FFMA R124, R87, R15.reuse, R124 ;  /* 0x0000000f577c7223 */ /* 0x080fe2000000007c */
[-C--:B------:R-:W-:Y:S01]  /*109a0*/  FFMA R125, R79, R15.reuse, R125 ;  /* 0x0000000f4f7d7223 */ /* 0x080fe2000000007d */
[-C--:B------:R-:W-:Y:S01]  /*109b0*/  FFMA R126, R83, R15.reuse, R126 ;  /* 0x0000000f537e7223 */ /* 0x080fe2000000007e */
        /* <DEDUP_REMOVED lines=9> */
[----:B------:R-:W-:Y:S01]  /*10a50*/  FFMA R133, R4, R80, R133 ;  /* 0x0000005004857223 */ /* 0x000fe20000000085 */
[----:B------:R-:W-:-:S02]  /*10a60*/  FFMA R134, R5, R85, R134 ;  /* 0x0000005505867223 */ /* 0x000fc40000000086 */
        /* <DEDUP_REMOVED lines=23> */
[-C--:B------:R-:W-:Y:S01]  /*10be0*/  FFMA R137, R87, R11.reuse, R137 ;  /* 0x0000000b57897223 */ /* 0x080fe20000000089 */
[-C--:B------:R-:W-:Y:S01]  /*10bf0*/  FFMA R138, R79, R11.reuse, R138 ;  /* 0x0000000b4f8a7223 */ /* 0x080fe2000000008a */
[-C--:B------:R-:W-:Y:S01]  /*10c00*/  FFMA R136, R83, R11.reuse, R136 ;  /* 0x0000000b53887223 */ /* 0x080fe20000000088 */
[----:B------:R-:W-:-:S02]  /*10c10*/  FFMA R139, R75, R11, R139 ;  /* 0x0000000b4b8b7223 */ /* 0x000fc4000000008b */
[----:B------:R-:W3:Y:S01]  /*10c20*/  LDS.128 R8, [R0.X4+UR5+0x370] ;  /* 0x0003700500087984 */ /* 0x000ee20008004c00 */
        /* <DEDUP_REMOVED lines=22> */
[-C--:B------:R-:W-:Y:S01]  /*10d90*/  FFMA R213, R61, R57.reuse, R69 ;  /* 0x000000393dd57223 */ /* 0x080fe20000000045 */
[C---:B-1----:R-:W-:Y:S01]  /*10da0*/  FFMA R90, R4.reuse, R56, R90 ;  /* 0x00000038045a7223 */ /* 0x042fe2000000005a */
[C---:B------:R-:W-:Y:S01]  /*10db0*/  FFMA R88, R4.reuse, R100, R88 ;  /* 0x0000006404587223 */ /* 0x040fe20000000058 */
[C---:B------:R-:W-:Y:S01]  /*10dc0*/  FFMA R91, R4.reuse, R12, R91 ;  /* 0x0000000c045b7223 */ /* 0x040fe2000000005b */
[----:B------:R-:W-:Y:S01]  /*10dd0*/  FFMA R89, R4, R64, R89 ;  /* 0x0000004004597223 */ /* 0x000fe20000000059 */
[C---:B------:R-:W-:Y:S01]  /*10de0*/  FFMA R205, R5.reuse, R57, R90 ;  /* 0x0000003905cd7223 */ /* 0x040fe2000000005a */
[C---:B------:R-:W-:Y:S01]  /*10df0*/  FFMA R204, R5.reuse, R101, R88 ;  /* 0x0000006505cc7223 */ /* 0x040fe20000000058 */
[C---:B------:R-:W-:Y:S01]  /*10e00*/  FFMA R202, R5.reuse, R13, R91 ;  /* 0x0000000d05ca7223 */ /* 0x040fe2000000005b */
[-C--:B------:R-:W-:Y:S01]  /*10e10*/  FFMA R203, R5, R65.reuse, R89 ;  /* 0x0000004105cb7223 */ /* 0x080fe20000000059 */
        /* <DEDUP_REMOVED lines=9> */
[-C--:B------:R-:W-:Y:S01]  /*10eb0*/  FFMA R202, R6, R14.reuse, R202 ;  /* 0x0000000e06ca7223 */ /* 0x080fe200000000ca */
        /* <DEDUP_REMOVED lines=11> */
[C---:B------:R-:W-:Y:S01]  /*10f70*/  FFMA R202, R15.reuse, R7, R202 ;  /* 0x000000070fca7223 */ /* 0x040fe200000000ca */
        /* <DEDUP_REMOVED lines=8> */
[----:B------:R-:W-:Y:S01]  /*11000*/  FFMA R210, R103, R63, R210 ;  /* 0x0000003f67d27223 */ /* 0x000fe200000000d2 */
[-C--:B------:R-:W-:Y:S01]  /*11010*/  FFMA R201, R59, R11.reuse, R201 ;  /* 0x0000000b3bc97223 */ /* 0x080fe200000000c9 */
[----:B------:R-:W3:Y:S01]  /*11020*/  LDS.128 R60, [R0.X4+UR5+0x1070] ;  /* 0x00107005003c7984 */ /* 0x000ee20008004c00 */
[-C--:B------:R-:W-:Y:S01]  /*11030*/  FFMA R187, R103, R11.reuse, R187 ;  /* 0x0000000b67bb7223 */ /* 0x080fe200000000bb */
[-C--:B------:R-:W-:Y:S01]  /*11040*/  FFMA R186, R67, R11.reuse, R186 ;  /* 0x0000000b43ba7223 */ /* 0x080fe200000000ba */
        /* <DEDUP_REMOVED lines=19> */
[----:B------:R-:W4:Y:S04]  /*11180*/  LDS.128 R16, [R0.X4+UR5+0x2170] ;  /* 0x0021700500107984 */ /* 0x000f280008004c00 */
[----:B------:R-:W-:Y:S01]  /*11190*/  LDS.128 R88, [R0.X4+UR5+0x4370] ;  /* 0x0043700500587984 */ /* 0x000fe20008004c00 */
[C---:B-1----:R-:W-:Y:S01]  /*111a0*/  FFMA R45, R4.reuse, R56, R45 ;  /* 0x00000038042d7223 */ /* 0x042fe2000000002d */
[C---:B------:R-:W-:Y:S01]  /*111b0*/  FFMA R44, R4.reuse, R100, R44 ;  /* 0x00000064042c7223 */ /* 0x040fe2000000002c */
[C---:B------:R-:W-:Y:S01]  /*111c0*/  FFMA R51, R4.reuse, R12, R51 ;  /* 0x0000000c04337223 */ /* 0x040fe20000000033 */
[----:B------:R-:W-:Y:S01]  /*111d0*/  FFMA R42, R4, R64, R42 ;  /* 0x00000040042a7223 */ /* 0x000fe2000000002a */
[C---:B------:R-:W-:Y:S01]  /*111e0*/  FFMA R176, R5.reuse, R57, R45 ;  /* 0x0000003905b07223 */ /* 0x040fe2000000002d */
[C---:B---3--:R-:W-:Y:S01]  /*111f0*/  FFMA R43, R60.reuse, R56, R43 ;  /* 0x000000383c2b7223 */ /* 0x048fe2000000002b */
[C---:B------:R-:W-:Y:S01]  /*11200*/  FFMA R34, R60.reuse, R100, R34 ;  /* 0x000000643c227223 */ /* 0x040fe20000000022 */
        /* <DEDUP_REMOVED lines=39> */
[----:B------:R-:W2:Y:S01]  /*11480*/  LDS.128 R60, [R0.X4+UR5+0x2070] ;  /* 0x00207005003c7984 */ /* 0x000ea20008004c00 */
[-C--:B------:R-:W-:Y:S01]  /*11490*/  FFMA R171, R103, R11.reuse, R171 ;  /* 0x0000000b67ab7223 */ /* 0x080fe200000000ab */
[-C--:B------:R-:W-:Y:S01]  /*114a0*/  FFMA R170, R67, R11.reuse, R170 ;  /* 0x0000000b43aa7223 */ /* 0x080fe200000000aa */
[----:B------:R-:W-:Y:S01]  /*114b0*/  FFMA R169, R15, R11, R169 ;  /* 0x0000000b0fa97223 */ /* 0x000fe200000000a9 */
[C---:B----4-:R-:W-:Y:S01]  /*114c0*/  FFMA R142, R16.reuse, R56, R142 ;  /* 0x00000038108e7223 */ /* 0x050fe2000000008e */
[----:B------:R-:W3:Y:S01]  /*114d0*/  LDS.128 R8, [R0.X4+UR5+0x2370] ;  /* 0x0023700500087984 */ /* 0x000ee20008004c00 */
[C---:B------:R-:W-:Y:S01]  /*114e0*/  FFMA R141, R16.reuse, R100, R141 ;  /* 0x00000064108d7223 */ /* 0x040fe2000000008d */
[C---:B------:R-:W-:Y:S01]  /*114f0*/  FFMA R143, R16.reuse, R12, R143 ;  /* 0x0000000c108f7223 */ /* 0x040fe2000000008f */
[----:B------:R-:W-:Y:S01]  /*11500*/  FFMA R54, R16, R64, R54 ;  /* 0x0000004010367223 */ /* 0x000fe20000000036 */
[----:B------:R-:W4:Y:S01]  /*11510*/  LDS.128 R40, [R0.X4+UR5+0x3070] ;  /* 0x0030700500287984 */ /* 0x000f220008004c00 */
        /* <DEDUP_REMOVED lines=17> */
[-C--:B------:R-:W-:Y:S01]  /*11630*/  FFMA R144, R4, R64.reuse, R144 ;  /* 0x0000004004907223 */ /* 0x080fe20000000090 */
[C---:B------:R-:W-:Y:S01]  /*11640*/  FFMA R160, R5.reuse, R57, R146 ;  /* 0x0000003905a07223 */ /* 0x040fe20000000092 */
[----:B--2---:R-:W-:Y:S01]  /*11650*/  FFMA R50, R60, R64, R50 ;  /* 0x000000403c327223 */ /* 0x004fe20000000032 */
[C---:B------:R-:W-:Y:S01]  /*11660*/  FFMA R159, R5.reuse, R101, R145 ;  /* 0x00000065059f7223 */ /* 0x040fe20000000091 */
[C---:B------:R-:W-:Y:S01]  /*11670*/  FFMA R157, R5.reuse, R13, R147 ;  /* 0x0000000d059d7223 */ /* 0x040fe20000000093 */
[-C--:B------:R-:W-:Y:S01]  /*11680*/  FFMA R158, R5, R65.reuse, R144 ;  /* 0x00000041059e7223 */ /* 0x080fe20000000090 */
[C---:B---3--:R-:W-:Y:S01]  /*11690*/  FFMA R148, R8.reuse, R56, R148 ;  /* 0x0000003808947223 */ /* 0x048fe20000000094 */
[C---:B------:R-:W-:Y:S01]  /*116a0*/  FFMA R4, R8.reuse, R100, R150 ;  /* 0x0000006408047223 */ /* 0x040fe20000000096 */
[C---:B------:R-:W-:Y:S01]  /*116b0*/  FFMA R3, R8.reuse, R64, R149 ;  /* 0x0000004008037223 */ /* 0x040fe20000000095 */
[----:B------:R-:W-:Y:S01]  /*116c0*/  FFMA R5, R8, R12, R151 ;  /* 0x0000000c08057223 */ /* 0x000fe20000000097 */
        /* <DEDUP_REMOVED lines=13> */
[----:B----4-:R-:W-:Y:S01]  /*117a0*/  FFMA R8, R40, R56, R154 ;  /* 0x0000003828087223 */ /* 0x010fe2000000009a */
[----:B------:R-:W-:Y:S01]  /*117b0*/  FFMA R10, R10, R14, R5 ;  /* 0x0000000e0a0a7223 */ /* 0x000fe20000000005 */
[-C--:B------:R-:W-:Y:S01]  /*117c0*/  FFMA R160, R59, R7.reuse, R160 ;  /* 0x000000073ba07223 */ /* 0x080fe200000000a0 */
        /* <DEDUP_REMOVED lines=15> */
[----:B------:R-:W2:Y:S01]  /*118c0*/  LDS.128 R52, [R0.X4+UR5+0x4070] ;  /* 0x0040700500347984 */ /* 0x000ea20008004c00 */
        /* <DEDUP_REMOVED lines=59> */
[-C--:B------:R-:W-:Y:S01]  /*11c80*/  FFMA R5, R103, R43.reuse, R5 ;  /* 0x0000002b67057223 */ /* 0x080fe20000000005 */
[-C--:B------:R-:W-:Y:S01]  /*11c90*/  FFMA R6, R67, R43.reuse, R6 ;  /* 0x0000002b43067223 */ /* 0x080fe20000000006 */
[----:B------:R-:W-:Y:S01]  /*11ca0*/  FFMA R50, R50, R14, R34 ;  /* 0x0000000e32327223 */ /* 0x000fe20000000022 */
        /* <DEDUP_REMOVED lines=19> */
[-C--:B------:R-:W-:Y:S01]  /*11de0*/  FFMA R18, R67, R47.reuse, R18 ;  /* 0x0000002f43127223 */ /* 0x080fe20000000012 */
[----:B------:R-:W1:Y:S01]  /*11df0*/  LDS.128 R52, [R0.X4+UR5+0x5070] ;  /* 0x0050700500347984 */ /* 0x000e620008004c00 */
        /* <DEDUP_REMOVED lines=135> */
[C---:B----4-:R-:W-:Y:S01]  /*12670*/  FFMA R122, R92.reuse, R36, R219 ;  /* 0x000000245c7a7223 */ /* 0x050fe200000000db */
        /* <DEDUP_REMOVED lines=67> */
[-C--:B------:R-:W-:Y:S01]  /*12ab0*/  FFMA R128, R88, R20.reuse, R200 ;  /* 0x0000001458807223 */ /* 0x080fe200000000c8 */
[----:B-1----:R-:W-:Y:S01]  /*12ac0*/  FFMA R188, R92, R20, R188 ;  /* 0x000000145cbc7223 */ /* 0x002fe200000000bc */
        /* <DEDUP_REMOVED lines=17> */
[----:B------:R-:W-:Y:S01]  /*12be0*/  FFMA R147, R94, R22, R188 ;  /* 0x000000165e937223 */ /* 0x000fe200000000bc */
[----:B------:R-:W1:Y:S01]  /*12bf0*/  LDS.128 R60, [R0.X4+UR5+0x6060] ;  /* 0x00606005003c7984 */ /* 0x000e620008004c00 */
[-C--:B------:R-:W-:Y:S01]  /*12c00*/  FFMA R126, R27, R91.reuse, R126 ;  /* 0x0000005b1b7e7223 */ /* 0x080fe2000000007e */
[-C--:B------:R-:W-:Y:S01]  /*12c10*/  FFMA R127, R39, R91.reuse, R127 ;  /* 0x0000005b277f7223 */ /* 0x080fe2000000007f */
[-C--:B------:R-:W-:Y:S01]  /*12c20*/  FFMA R128, R23, R91.reuse, R128 ;  /* 0x0000005b17807223 */ /* 0x080fe20000000080 */
[----:B------:R-:W-:Y:S01]  /*12c30*/  FFMA R129, R31, R91, R129 ;  /* 0x0000005b1f817223 */ /* 0x000fe20000000081 */
[----:B------:R-:W-:Y:S01]  /*12c40*/  FFMA R147, R23, R95, R147 ;  /* 0x0000005f17937223 */ /* 0x000fe20000000093 */
[----:B------:R-:W2:Y:S01]  /*12c50*/  LDS.128 R88, [R0.X4+UR5+0x5260] ;  /* 0x0052600500587984 */ /* 0x000ea20008004c00 */
[----:B------:R-:W-:-:S03]  /*12c60*/  FFMA R191, R92, R24, R191 ;  /* 0x000000185cbf7223 */ /* 0x000fc600000000bf */
[----:B------:R-:W3:Y:S01]  /*12c70*/  LDS.128 R20, [R0.X4+UR5+0x6160] ;  /* 0x0061600500147984 */ /* 0x000ee20008004c00 */
[----:B------:R-:W-:-:S04]  /*12c80*/  FFMA R191, R93, R25, R191 ;  /* 0x000000195dbf7223 */ /* 0x000fc800000000bf */
[----:B------:R-:W-:Y:S01]  /*12c90*/  FFMA R145, R94, R26, R191 ;  /* 0x0000001a5e917223 */ /* 0x000fe200000000bf */
[----:B------:R-:W-:-:S03]  /*12ca0*/  FFMA R189, R92, R28, R189 ;  /* 0x0000001c5cbd7223 */ /* 0x000fc600000000bd */
[----:B------:R-:W-:Y:S02]  /*12cb0*/  FFMA R145, R27, R95, R145 ;  /* 0x0000005f1b917223 */ /* 0x000fe40000000091 */
[----:B------:R-:W3:Y:S01]  /*12cc0*/  LDS.128 R24, [R0.X4+UR5+0x6260] ;  /* 0x0062600500187984 */ /* 0x000ee20008004c00 */
[C---:B----4-:R-:W-:Y:S01]  /*12cd0*/  FFMA R28, R52.reuse, R84, R106 ;  /* 0x00000054341c7223 */ /* 0x050fe2000000006a */
        /* <DEDUP_REMOVED lines=13> */
[C---:B------:R-:W-:Y:S01]  /*12db0*/  FFMA R52, R54.reuse, R78, R52 ;  /* 0x0000004e36347223 */ /* 0x040fe20000000034 */
[C---:B------:R-:W-:Y:S01]  /*12dc0*/  FFMA R108, R54.reuse, R82, R108 ;  /* 0x00000052366c7223 */ /* 0x040fe2000000006c */
[----:B------:R-:W-:Y:S01]  /*12dd0*/  FFMA R144, R54, R74, R144 ;  /* 0x0000004a36907223 */ /* 0x000fe20000000090 */
[----:B------:R-:W4:Y:S01]  /*12de0*/  LDS.128 R28, [R0.X4+UR5+0x6360] ;  /* 0x00636005001c7984 */ /* 0x000f220008004c00 */
        /* <DEDUP_REMOVED lines=8> */
[-C--:B------:R-:W-:Y:S01]  /*12e70*/  FFMA R55, R60, R80.reuse, R110 ;  /* 0x000000503c377223 */ /* 0x080fe2000000006e */
[----:B------:R-:W-:Y:S01]  /*12e80*/  FFMA R146, R39, R95, R146 ;  /* 0x0000005f27927223 */ /* 0x000fe20000000092 */
[----:B--2---:R-:W-:Y:S01]  /*12e90*/  FFMA R93, R88, R80, R97 ;  /* 0x00000050585d7223 */ /* 0x004fe20000000061 */
[C---:B------:R-:W-:Y:S01]  /*12ea0*/  FFMA R110, R61.reuse, R85, R112 ;  /* 0x000000553d6e7223 */ /* 0x040fe20000000070 */
[C---:B------:R-:W-:Y:S01]  /*12eb0*/  FFMA R54, R61.reuse, R77, R54 ;  /* 0x0000004d3d367223 */ /* 0x040fe20000000036 */
[C---:B------:R-:W-:Y:S01]  /*12ec0*/  FFMA R142, R61.reuse, R73, R113 ;  /* 0x000000493d8e7223 */ /* 0x040fe20000000071 */
[----:B------:R-:W-:Y:S01]  /*12ed0*/  FFMA R55, R61, R81, R55 ;  /* 0x000000513d377223 */ /* 0x000fe20000000037 */
        /* <DEDUP_REMOVED lines=43> */
[C---:B----4-:R-:W-:Y:S01]  /*13190*/  FFMA R107, R28.reuse, R84, R122 ;  /* 0x000000541c6b7223 */ /* 0x050fe2000000007a */
[C---:B------:R-:W-:Y:S01]  /*131a0*/  FFMA R62, R28.reuse, R76, R123 ;  /* 0x0000004c1c3e7223 */ /* 0x040fe2000000007b */
[C---:B------:R-:W-:Y:S01]  /*131b0*/  FFMA R118, R28.reuse, R80, R125 ;  /* 0x000000501c767223 */ /* 0x040fe2000000007d */
[-C--:B------:R-:W-:Y:S01]  /*131c0*/  FFMA R111, R28, R72.reuse, R124 ;  /* 0x000000481c6f7223 */ /* 0x080fe2000000007c */
[----:B------:R-:W-:Y:S01]  /*131d0*/  FFMA R105, R88, R72, R105 ;  /* 0x0000004858697223 */ /* 0x000fe20000000069 */
[C---:B------:R-:W-:Y:S01]  /*131e0*/  FFMA R107, R29.reuse, R85, R107 ;  /* 0x000000551d6b7223 */ /* 0x040fe2000000006b */
[C---:B------:R-:W-:Y:S01]  /*131f0*/  FFMA R62, R29.reuse, R77, R62 ;  /* 0x0000004d1d3e7223 */ /* 0x040fe2000000003e */
[C---:B------:R-:W-:Y:S01]  /*13200*/  FFMA R118, R29.reuse, R81, R118 ;  /* 0x000000511d767223 */ /* 0x040fe20000000076 */
[-C--:B------:R-:W-:Y:S01]  /*13210*/  FFMA R111, R29, R73.reuse, R111 ;  /* 0x000000491d6f7223 */ /* 0x080fe2000000006f */
[----:B------:R-:W-:Y:S01]  /*13220*/  FFMA R143, R89, R73, R105 ;  /* 0x00000049598f7223 */ /* 0x000fe20000000069 */
[C---:B------:R-:W-:Y:S01]  /*13230*/  FFMA R62, R30.reuse, R78, R62 ;  /* 0x0000004e1e3e7223 */ /* 0x040fe2000000003e */
[C---:B------:R-:W-:Y:S01]  /*13240*/  FFMA R107, R30.reuse, R86, R107 ;  /* 0x000000561e6b7223 */ /* 0x040fe2000000006b */
[C---:B------:R-:W-:Y:S01]  /*13250*/  FFMA R111, R30.reuse, R74, R111 ;  /* 0x0000004a1e6f7223 */ /* 0x040fe2000000006f */
[----:B------:R-:W-:Y:S01]  /*13260*/  FFMA R118, R30, R82, R118 ;  /* 0x000000521e767223 */ /* 0x000fe20000000076 */
[C---:B-1----:R-:W-:Y:S01]  /*13270*/  FFMA R113, R36.reuse, R84, R127 ;  /* 0x0000005424717223 */ /* 0x042fe2000000007f */
        /* <DEDUP_REMOVED lines=22> */
[-C--:B------:R-:W-:Y:S01]  /*133e0*/  FFMA R104, R89, R85.reuse, R96 ;  /* 0x0000005559687223 */ /* 0x080fe20000000060 */
        /* <DEDUP_REMOVED lines=17> */
[C---:B---3--:R-:W-:Y:S01]  /*13500*/  FFMA R120, R24.reuse, R84, R134 ;  /* 0x0000005418787223 */ /* 0x048fe20000000086 */
        /* <DEDUP_REMOVED lines=51> */
[----:B------:R-:W3:Y:S03]  /*13840*/  LDS.128 R28, [R0.X4+UR5+0x6070] ;  /* 0x00607005001c7984 */ /* 0x000ee60008004c00 */
        /* <DEDUP_REMOVED lines=16> */
[----:B------:R-:W2:Y:S03]  /*13950*/  LDS.128 R36, [R0.X4+UR5+0x6170] ;  /* 0x0061700500247984 */ /* 0x000ea60008004c00 */
[C---:B------:R-:W-:Y:S01]  /*13960*/  FFMA R20, R22.reuse, R66, R21 ;  /* 0x0000004216147223 */ /* 0x040fe20000000015 */
[C---:B------:R-:W-:Y:S01]  /*13970*/  FFMA R190, R22.reuse, R58, R73 ;  /* 0x0000003a16be7223 */ /* 0x040fe20000000049 */
[----:B------:R-:W-:Y:S01]  /*13980*/  FFMA R72, R22, R102, R75 ;  /* 0x0000006616487223 */ /* 0x000fe2000000004b */
[C---:B-1----:R-:W-:Y:S01]  /*13990*/  FFMA R52, R24.reuse, R56, R52 ;  /* 0x0000003818347223 */ /* 0x042fe20000000034 */
        /* <DEDUP_REMOVED lines=8> */
[----:B------:R-:W1:Y:S01]  /*13a20*/  LDS.128 R20, [R0.X4+UR5+0x6270] ;  /* 0x0062700500147984 */ /* 0x000e620008004c00 */
[----:B------:R-:W-:Y:S01]  /*13a30*/  FFMA R108, R24, R64, R108 ;  /* 0x00000040186c7223 */ /* 0x000fe2000000006c */
[C---:B------:R-:W-:Y:S01]  /*13a40*/  FFMA R53, R25.reuse, R57, R52 ;  /* 0x0000003919357223 */ /* 0x040fe20000000034 */
[C---:B------:R-:W-:Y:S01]  /*13a50*/  FFMA R75, R25.reuse, R13, R144 ;  /* 0x0000000d194b7223 */ /* 0x040fe20000000090 */
[----:B------:R-:W-:Y:S01]  /*13a60*/  LDS.128 R76, [R32+0x80] ;  /* 0x00008000204c7984 */ /* 0x000fe20000000c00 */
        /* <DEDUP_REMOVED lines=18> */
[----:B------:R-:W-:-:S02]  /*13b90*/  FFMA R26, R30, R58, R27 ;  /* 0x0000003a1e1a7223 */ /* 0x000fc4000000001b */
[----:B------:R-:W-:Y:S01]  /*13ba0*/  FFMA R24, R30, R66, R29 ;  /* 0x000000421e187223 */ /* 0x000fe2000000001d */
[----:B--2---:R-:W-:Y:S01]  /*13bb0*/  FFMA R28, R36, R56, R95 ;  /* 0x00000038241c7223 */ /* 0x004fe2000000005f */
[-C--:B------:R-:W-:Y:S01]  /*13bc0*/  FFMA R197, R59, R31.reuse, R26 ;  /* 0x0000001f3bc57223 */ /* 0x080fe2000000001a */
[C---:B------:R-:W-:Y:S01]  /*13bd0*/  FFMA R198, R30.reuse, R102, R25 ;  /* 0x000000661ec67223 */ /* 0x040fe20000000019 */
        /* <DEDUP_REMOVED lines=16> */
[C---:B-1----:R-:W-:Y:S01]  /*13ce0*/  FFMA R116, R20.reuse, R64, R116 ;  /* 0x0000004014747223 */ /* 0x042fe20000000074 */
[-C--:B------:R-:W-:Y:S01]  /*13cf0*/  FFMA R236, R59, R39.reuse, R26 ;  /* 0x000000273bec7223 */ /* 0x080fe2000000001a */
[-C--:B------:R-:W-:Y:S01]  /*13d00*/  FFMA R233, R15, R39.reuse, R24 ;  /* 0x000000270fe97223 */ /* 0x080fe20000000018 */
[C---:B------:R-:W-:Y:S01]  /*13d10*/  FFMA R24, R20.reuse, R100, R63 ;  /* 0x0000006414187223 */ /* 0x040fe2000000003f */
[C---:B------:R-:W-:Y:S01]  /*13d20*/  FFMA R26, R20.reuse, R56, R109 ;  /* 0x00000038141a7223 */ /* 0x040fe2000000006d */
        /* <DEDUP_REMOVED lines=8> */
[C---:B------:R-:W-:Y:S01]  /*13db0*/  FFMA R26, R22.reuse, R102, R25 ;  /* 0x00000066161a7223 */ /* 0x040fe20000000019 */
[C---:B------:R-:W-:Y:S01]  /*13dc0*/  FFMA R24, R22.reuse, R58, R27 ;  /* 0x0000003a16187223 */ /* 0x040fe2000000001b */
[----:B------:R-:W4:Y:S01]  /*13dd0*/  LDS.128 R92, [R0.X4+UR5+0x7370] ;  /* 0x00737005005c7984 */ /* 0x000f220008004c00 */
[----:B------:R-:W-:Y:S01]  /*13de0*/  FFMA R20, R22, R14, R21 ;  /* 0x0000000e16147223 */ /* 0x000fe20000000015 */
[-C--:B------:R-:W-:Y:S01]  /*13df0*/  FFMA R239, R103, R23.reuse, R26 ;  /* 0x0000001767ef7223 */ /* 0x080fe2000000001a */
[-C--:B------:R-:W-:Y:S01]  /*13e00*/  FFMA R242, R59, R23.reuse, R24 ;  /* 0x000000173bf27223 */ /* 0x080fe20000000018 */
[----:B---3--:R-:W-:Y:S01]  /*13e10*/  FFMA R62, R52, R56, R62 ;  /* 0x00000038343e7223 */ /* 0x008fe2000000003e */
[----:B------:R-:W3:Y:S01]  /*13e20*/  LDS.128 R24, [R0.X4+UR5+0x7270] ;  /* 0x0072700500187984 */ /* 0x000ee20008004c00 */
[----:B------:R-:W-:Y:S01]  /*13e30*/  FFMA R22, R22, R66, R61 ;  /* 0x0000004216167223 */ /* 0x000fe2000000003d */
[-C--:B------:R-:W-:Y:S01]  /*13e40*/  FFMA R243, R15, R23.reuse, R20 ;  /* 0x000000170ff37223 */ /* 0x080fe20000000014 */
        /* <DEDUP_REMOVED lines=8> */
[----:B------:R-:W-:Y:S01]  /*13ed0*/  LDS.128 R80, [R32+0x280] ;  /* 0x0002800020507984 */ /* 0x000fe20000000c00 */
[----:B------:R-:W-:-:S02]  /*13ee0*/  FFMA R22, R54, R58, R23 ;  /* 0x0000003a36167223 */ /* 0x000fc40000000017 */
[----:B------:R-:W-:Y:S01]  /*13ef0*/  FFMA R20, R54, R14, R53 ;  /* 0x0000000e36147223 */ /* 0x000fe20000000035 */
[C---:B--2---:R-:W-:Y:S01]  /*13f00*/  FFMA R60, R28.reuse, R56, R60 ;  /* 0x000000381c3c7223 */ /* 0x044fe2000000003c */
[-C--:B------:R-:W-:Y:S01]  /*13f10*/  FFMA R237, R59, R55.reuse, R22 ;  /* 0x000000373bed7223 */ /* 0x080fe20000000016 */
[C---:B------:R-:W-:Y:S01]  /*13f20*/  FFMA R22, R28.reuse, R100, R113 ;  /* 0x000000641c167223 */ /* 0x040fe20000000071 */
[----:B------:R-:W-:Y:S01]  /*13f30*/  FFMA R234, R15, R55, R20 ;  /* 0x000000370fea7223 */ /* 0x000fe20000000014 */
[C---:B------:R-:W-:Y:S01]  /*13f40*/  FFMA R20, R28.reuse, R12, R105 ;  /* 0x0000000c1c147223 */ /* 0x040fe20000000069 */
[----:B------:R-:W-:Y:S01]  /*13f50*/  FFMA R28, R28, R64, R117 ;  /* 0x000000401c1c7223 */ /* 0x000fe20000000075 */
        /* <DEDUP_REMOVED lines=9> */
[----:B------:R2:W-:Y:S01]  /*13ff0*/  STL [R1+0x6c], R2 ;  /* 0x00006c0201007387 */ /* 0x0005e20000100800 */
[C---:B-1----:R-:W-:Y:S01]  /*14000*/  FFMA R96, R36.reuse, R100, R96 ;  /* 0x0000006424607223 */ /* 0x042fe20000000060 */
[C---:B------:R-:W-:Y:S01]  /*14010*/  FFMA R112, R36.reuse, R56, R112 ;  /* 0x0000003824707223 */ /* 0x040fe20000000070 */
[C---:B------:R-:W-:Y:S01]  /*14020*/  FFMA R106, R36.reuse, R12, R106 ;  /* 0x0000000c246a7223 */ /* 0x040fe2000000006a */
[----:B------:R-:W-:Y:S01]  /*14030*/  FFMA R114, R36, R64, R114 ;  /* 0x0000004024727223 */ /* 0x000fe20000000072 */
[C---:B------:R-:W-:Y:S01]  /*14040*/  FFMA R21, R37.reuse, R101, R96 ;  /* 0x0000006525157223 */ /* 0x040fe20000000060 */
[C---:B------:R-:W-:Y:S01]  /*14050*/  FFMA R23, R37.reuse, R57, R112 ;  /* 0x0000003925177223 */ /* 0x040fe20000000070 */
[----:B------:R-:W-:Y:S01]  /*14060*/  FFMA R29, R37, R13, R106 ;  /* 0x0000000d251d7223 */ /* 0x000fe2000000006a */
[----:B----4-:R-:W-:Y:S01]  /*14070*/  FFMA R88, R92, R56, R88 ;  /* 0x000000385c587223 */ /* 0x010fe20000000058 */
[----:B------:R-:W1:Y:S01]  /*14080*/  LDS.128 R72, [R0.X4+UR5+0x80] ;  /* 0x0000800500487984 */ /* 0x000e620008004c00 */
[-C--:B--2---:R-:W-:Y:S01]  /*14090*/  FFMA R2, R15, R31.reuse, R20 ;  /* 0x0000001f0f027223 */ /* 0x084fe20000000014 */
[----:B------:R-:W-:Y:S01]  /*140a0*/  FFMA R20, R67, R31, R30 ;  /* 0x0000001f43147223 */ /* 0x000fe2000000001e */
[----:B------:R-:W-:Y:S01]  /*140b0*/  FFMA R37, R37, R65, R114 ;  /* 0x0000004125257223 */ /* 0x000fe20000000072 */
[-C--:B------:R-:W-:Y:S01]  /*140c0*/  FFMA R241, R103, R31.reuse, R28 ;  /* 0x0000001f67f17223 */ /* 0x080fe2000000001c */
[----:B------:R-:W-:Y:S01]  /*140d0*/  FFMA R240, R59, R31, R22 ;  /* 0x0000001f3bf07223 */ /* 0x000fe20000000016 */
[C---:B------:R-:W-:Y:S01]  /*140e0*/  FFMA R28, R38.reuse, R102, R21 ;  /* 0x00000066261c7223 */ /* 0x040fe20000000015 */
[----:B------:R2:W-:Y:S01]  /*140f0*/  STL [R1+0xc], R20 ;  /* 0x00000c1401007387 */ /* 0x0005e20000100800 */
[----:B------:R-:W-:Y:S01]  /*14100*/  FFMA R22, R38, R58, R23 ;  /* 0x0000003a26167223 */ /* 0x000fe20000000017 */
[C---:B---3--:R-:W-:Y:S01]  /*14110*/  FFMA R36, R24.reuse, R100, R120 ;  /* 0x0000006418247223 */ /* 0x048fe20000000078 */
[----:B------:R-:W-:Y:S01]  /*14120*/  FFMA R122, R24, R64, R122 ;  /* 0x00000040187a7223 */ /* 0x000fe2000000007a */
[----:B------:R-:W-:Y:S01]  /*14130*/  FFMA R54, R54, R66, R61 ;  /* 0x0000004236367223 */ /* 0x000fe2000000003d */
[----:B------:R-:W-:Y:S01]  /*14140*/  FFMA R238, R103, R55, R52 ;  /* 0x0000003767ee7223 */ /* 0x000fe20000000034 */
[----:B------:R-:W-:Y:S01]  /*14150*/  LDS.128 R124, [R0.X4+UR5+0x3080] ;  /* 0x00308005007c7984 */ /* 0x000fe20008004c00 */
[C---:B--2---:R-:W-:Y:S01]  /*14160*/  FFMA R20, R38.reuse, R14, R29 ;  /* 0x0000000e26147223 */ /* 0x044fe2000000001d */
[----:B------:R-:W-:Y:S01]  /*14170*/  FFMA R38, R38, R66, R37 ;  /* 0x0000004226267223 */ /* 0x000fe20000000025 */
[C---:B------:R-:W-:Y:S01]  /*14180*/  FFMA R37, R24.reuse, R56, R119 ;  /* 0x0000003818257223 */ /* 0x040fe20000000077 */
[----:B------:R-:W-:Y:S01]  /*14190*/  FFMA R36, R25, R101, R36 ;  /* 0x0000006519247223 */ /* 0x000fe20000000024 */
[-C--:B------:R-:W-:Y:S01]  /*141a0*/  FFMA R21, R15, R39.reuse, R20 ;  /* 0x000000270f157223 */ /* 0x080fe20000000014 */
[----:B------:R-:W-:Y:S01]  /*141b0*/  FFMA R20, R67, R39, R38 ;  /* 0x0000002743147223 */ /* 0x000fe20000000026 */
[----:B------:R-:W-:Y:S01]  /*141c0*/  FFMA R38, R24, R12, R121 ;  /* 0x0000000c18267223 */ /* 0x000fe20000000079 */
        /* <DEDUP_REMOVED lines=9> */
[----:B------:R-:W-:Y:S01]  /*14260*/  FFMA R57, R93, R57, R88 ;  /* 0x000000395d397223 */ /* 0x000fe20000000058 */
[-C--:B------:R-:W-:Y:S01]  /*14270*/  FFMA R37, R103, R27.reuse, R36 ;  /* 0x0000001b67257223 */ /* 0x080fe20000000024 */
[----:B------:R-:W-:Y:S01]  /*14280*/  STL [R1+0x30], R23 ;  /* 0x0000301701007387 */ /* 0x000fe20000100800 */
[-C--:B------:R-:W-:Y:S01]  /*14290*/  FFMA R36, R59, R27.reuse, R25 ;  /* 0x0000001b3b247223 */ /* 0x080fe20000000019 */
[-C--:B------:R-:W-:Y:S01]  /*142a0*/  FFMA R25, R15, R27.reuse, R26 ;  /* 0x0000001b0f197223 */ /* 0x080fe2000000001a */
[----:B------:R-:W-:Y:S01]  /*142b0*/  FFMA R24, R67, R27, R24 ;  /* 0x0000001b43187223 */ /* 0x000fe20000000018 */
[----:B------:R-:W-:Y:S01]  /*142c0*/  STL [R1+0x2c], R22 ;  /* 0x00002c1601007387 */ /* 0x000fe20000100800 */
[----:B------:R-:W-:-:S03]  /*142d0*/  FFMA R57, R94, R58, R57 ;  /* 0x0000003a5e397223 */ /* 0x000fc60000000039 */
[----:B------:R-:W-:Y:S01]  /*142e0*/  STL [R1+0x28], R21 ;  /* 0x0000281501007387 */ /* 0x000fe20000100800 */
[----:B------:R-:W-:-:S03]  /*142f0*/  FFMA R235, R67, R55, R54 ;  /* 0x0000003743eb7223 */ /* 0x000fc60000000036 */
[----:B------:R-:W-:Y:S01]  /*14300*/  STL [R1+0x8], R20 ;  /* 0x0000081401007387 */ /* 0x000fe20000100800 */
[----:B------:R-:W-:-:S03]  /*14310*/  FFMA R226, R59, R95, R57 ;  /* 0x0000005f3be27223 */ /* 0x000fc60000000039 */
[----:B------:R-:W-:Y:S04]  /*14320*/  STL [R1+0x24], R37 ;  /* 0x0000242501007387 */ /* 0x000fe80000100800 */
[----:B------:R-:W-:Y:S04]  /*14330*/  STL [R1+0x20], R36 ;  /* 0x0000202401007387 */ /* 0x000fe80000100800 */
[----:B------:R-:W-:Y:S04]  /*14340*/  STL [R1+0x1c], R25 ;  /* 0x00001c1901007387 */ /* 0x000fe80000100800 */
[----:B------:R-:W-:Y:S04]  /*14350*/  LDS.128 R60, [R32+0x180] ;  /* 0x00018000203c7984 */ /* 0x000fe80000000c00 */
[----:B------:R-:W-:Y:S04]  /*14360*/  LDS.128 R52, [R32+0x380] ;  /* 0x0003800020347984 */ /* 0x000fe80000000c00 */
[----:B------:R-:W2:Y:S04]  /*14370*/  LDS.128 R28, [R0.X4+UR5+0x180] ;  /* 0x00018005001c7984 */ /* 0x000ea80008004c00 */
[----:B------:R-:W3:Y:S04]  /*14380*/  LDS.128 R36, [R0.X4+UR5+0x1080] ;  /* 0x0010800500247984 */ /* 0x000ee80008004c00 */
[----:B------:R-:W-:Y:S04]  /*14390*/  STL [R1+0x4], R24 ;  /* 0x0000041801007387 */ /* 0x000fe80000100800 */
[----:B------:R-:W4:Y:S04]  /*143a0*/  LDS.128 R24, [R0.X4+UR5+0x1180] ;  /* 0x0011800500187984 */ /* 0x000f280008004c00 */
[----:B------:R-:W4:Y:S04]  /*143b0*/  LDS.128 R56, [R0.X4+UR5+0x2080] ;  /* 0x0020800500387984 */ /* 0x000f280008004c00 */
[----:B------:R-:W4:Y:S04]  /*143c0*/  LDS.128 R20, [R0.X4+UR5+0x280] ;  /* 0x0002800500147984 */ /* 0x000f280008004c00 */
[----:B------:R-:W4:Y:S04]  /*143d0*/  LDS.128 R120, [R0.X4+UR5+0x2380] ;  /* 0x0023800500787984 */ /* 0x000f280008004c00 */
[----:B------:R-:W4:Y:S01]  /*143e0*/  LDS.128 R128, [R0.X4+UR5+0x3180] ;  /* 0x0031800500807984 */ /* 0x000f220008004c00 */
[C---:B------:R-:W-:Y:S01]  /*143f0*/  FFMA R91, R92.reuse, R100, R91 ;  /* 0x000000645c5b7223 */ /* 0x040fe2000000005b */
[C---:B------:R-:W-:Y:S01]  /*14400*/  FFMA R89, R92.reuse, R12, R89 ;  /* 0x0000000c5c597223 */ /* 0x040fe20000000059 */
[----:B------:R-:W-:Y:S01]  /*14410*/  FFMA R90, R92, R64, R90 ;  /* 0x000000405c5a7223 */ /* 0x000fe2000000005a */
[----:B------:R-:W4:Y:S01]  /*14420*/  LDS.128 R136, [R0.X4+UR5+0x3380] ;  /* 0x0033800500887984 */ /* 0x000f220008004c00 */
[C---:B------:R-:W-:Y:S01]  /*14430*/  FFMA R91, R93.reuse, R101, R91 ;  /* 0x000000655d5b7223 */ /* 0x040fe2000000005b */
[C---:B------:R-:W-:Y:S01]  /*14440*/  FFMA R13, R93.reuse, R13, R89 ;  /* 0x0000000d5d0d7223 */ /* 0x040fe20000000059 */
[----:B------:R-:W-:Y:S01]  /*14450*/  FFMA R97, R93, R65, R90 ;  /* 0x000000415d617223 */ /* 0x000fe2000000005a */
[----:B-1----:R-:W-:Y:S01]  /*14460*/  FFMA R212, R72, R76, R212 ;  /* 0x0000004c48d47223 */ /* 0x002fe200000000d4 */
[C---:B------:R-:W-:Y:S01]  /*14470*/  FFMA R227, R94.reuse, R102, R91 ;  /* 0x000000665ee37223 */ /* 0x040fe2000000005b */
[C---:B------:R-:W-:Y:S01]  /*14480*/  FFMA R13, R94.reuse, R14, R13 ;  /* 0x0000000e5e0d7223 */ /* 0x040fe2000000000d */
[----:B------:R-:W-:Y:S01]  /*14490*/  FFMA R97, R94, R66, R97 ;  /* 0x000000425e617223 */ /* 0x000fe20000000061 */
[C---:B--2---:R-:W-:Y:S01]  /*144a0*/  FFMA R206, R28.reuse, R60, R206 ;  /* 0x0000003c1cce7223 */ /* 0x044fe200000000ce */
[-C--:B------:R-:W-:Y:S01]  /*144b0*/  FFMA R227, R103, R95.reuse, R227 ;  /* 0x0000005f67e37223 */ /* 0x080fe200000000e3 */
[C---:B------:R-:W-:Y:S01]  /*144c0*/  FFMA R207, R28.reuse, R76, R207 ;  /* 0x0000004c1ccf7223 */ /* 0x040fe200000000cf */
[C---:B------:R-:W-:Y:S01]  /*144d0*/  FFMA R208, R28.reuse, R52, R208 ;  /* 0x000000341cd07223 */ /* 0x040fe200000000d0 */
[----:B------:R-:W-:Y:S01]  /*144e0*/  FFMA R209, R28, R80, R209 ;  /* 0x000000501cd17223 */ /* 0x000fe200000000d1 */
[C---:B---3--:R-:W-:Y:S01]  /*144f0*/  FFMA R181, R36.reuse, R60, R181 ;  /* 0x0000003c24b57223 */ /* 0x048fe200000000b5 */
[C---:B------:R-:W-:Y:S01]  /*14500*/  FFMA R182, R36.reuse, R76, R182 ;  /* 0x0000004c24b67223 */ /* 0x040fe200000000b6 */
[C---:B------:R-:W-:Y:S01]  /*14510*/  FFMA R183, R36.reuse, R52, R183 ;  /* 0x0000003424b77223 */ /* 0x040fe200000000b7 */
[----:B------:R-:W-:Y:S01]  /*14520*/  FFMA R184, R36, R80, R184 ;  /* 0x0000005024b87223 */ /* 0x000fe200000000b8 */
[----:B------:R-:W1:Y:S01]  /*14530*/  LDS.128 R88, [R0.X4+UR5+0x1280] ;  /* 0x0012800500587984 */ /* 0x000e620008004c00 */
[-C--:B------:R-:W-:Y:S01]  /*14540*/  FFMA R211, R60, R72.reuse, R211 ;  /* 0x000000483cd37223 */ /* 0x080fe200000000d3 */
[-C--:B------:R-:W-:Y:S01]  /*14550*/  FFMA R210, R52, R72.reuse, R210 ;  /* 0x0000004834d27223 */ /* 0x080fe200000000d2 */
[----:B------:R-:W-:Y:S01]  /*14560*/  FFMA R213, R80, R72, R213 ;  /* 0x0000004850d57223 */ /* 0x000fe200000000d5 */
[----:B------:R-:W2:Y:S01]  /*14570*/  LDS.128 R100, [R0.X4+UR5+0x1380] ;  /* 0x0013800500647984 */ /* 0x000ea20008004c00 */
[C---:B----4-:R-:W-:Y:S01]  /*14580*/  FFMA R177, R24.reuse, R60, R177 ;  /* 0x0000003c18b17223 */ /* 0x050fe200000000b1 */
[C---:B------:R-:W-:Y:S01]  /*14590*/  FFMA R178, R24.reuse, R76, R178 ;  /* 0x0000004c18b27223 */ /* 0x040fe200000000b2 */
[C---:B------:R-:W-:Y:S01]  /*145a0*/  FFMA R179, R24.reuse, R52, R179 ;  /* 0x0000003418b37223 */ /* 0x040fe200000000b3 */
[----:B------:R-:W3:Y:S01]  /*145b0*/  LDS.128 R112, [R0.X4+UR5+0x2180] ;  /* 0x0021800500707984 */ /* 0x000ee20008004c00 */
[----:B------:R-:W-:Y:S01]  /*145c0*/  FFMA R180, R24, R80, R180 ;  /* 0x0000005018b47223 */ /* 0x000fe200000000b4 */
[C---:B------:R-:W-:Y:S01]  /*145d0*/  FFMA R162, R56.reuse, R60, R162 ;  /* 0x0000003c38a27223 */ /* 0x040fe200000000a2 */
[C---:B------:R-:W-:Y:S01]  /*145e0*/  FFMA R166, R56.reuse, R76, R166 ;  /* 0x0000004c38a67223 */ /* 0x040fe200000000a6 */
[----:B------:R-:W4:Y:S01]  /*145f0*/  LDS.128 R116, [R0.X4+UR5+0x2280] ;  /* 0x0022800500747984 */ /* 0x000f220008004c00 */
[C---:B------:R-:W-:Y:S01]  /*14600*/  FFMA R167, R56.reuse, R52, R167 ;  /* 0x0000003438a77223 */ /* 0x040fe200000000a7 */
[----:B------:R-:W-:Y:S01]  /*14610*/  FFMA R168, R56, R80, R168 ;  /* 0x0000005038a87223 */ /* 0x000fe200000000a8 */
[C---:B------:R-:W-:Y:S01]  /*14620*/  FFMA R43, R124.reuse, R60, R43 ;  /* 0x0000003c7c2b7223 */ /* 0x040fe2000000002b */
[----:B------:R-:W1:Y:S01]  /*14630*/  LDS.128 R144, [R0.X4+UR5+0x4180] ;  /* 0x0041800500907984 */ /* 0x000e620008004c00 */
[C---:B------:R-:W-:Y:S01]  /*14640*/  FFMA R28, R124.reuse, R76, R6 ;  /* 0x0000004c7c1c7223 */ /* 0x040fe20000000006 */
[----:B------:R-:W-:Y:S01]  /*14650*/  FFMA R36, R124, R52, R5 ;  /* 0x000000347c247223 */ /* 0x000fe20000000005 */
[C---:B------:R-:W-:Y:S01]  /*14660*/  FFMA R202, R20.reuse, R60, R202 ;  /* 0x0000003c14ca7223 */ /* 0x040fe200000000ca */
[----:B------:R-:W1:Y:S01]  /*14670*/  LDS.128 R84, [R0.X4+UR5+0x380] ;  /* 0x0003800500547984 */ /* 0x000e620008004c00 */
[C---:B------:R-:W-:Y:S01]  /*14680*/  FFMA R203, R20.reuse, R76, R203 ;  /* 0x0000004c14cb7223 */ /* 0x040fe200000000cb */
[C---:B------:R-:W-:Y:S01]  /*14690*/  FFMA R204, R20.reuse, R52, R204 ;  /* 0x0000003414cc7223 */ /* 0x040fe200000000cc */
[----:B------:R-:W-:Y:S01]  /*146a0*/  FFMA R205, R20, R80, R205 ;  /* 0x0000005014cd7223 */ /* 0x000fe200000000cd */
[----:B------:R-:W2:Y:S01]  /*146b0*/  LDS.128 R140, [R0.X4+UR5+0x4080] ;  /* 0x00408005008c7984 */ /* 0x000ea20008004c00 */
        /* <DEDUP_REMOVED lines=8> */
[----:B------:R-:W4:Y:S01]  /*14740*/  LDS.128 R4, [R0.X4+UR5+0x5380] ;  /* 0x0053800500047984 */ /* 0x000f220008004c00 */
[----:B------:R-:W-:-:S03]  /*14750*/  FFMA R128, R128, R80, R10 ;  /* 0x0000005080807223 */ /* 0x000fc6000000000a */
[----:B------:R-:W4:Y:S04]  /*14760*/  LDS.128 R132, [R0.X4+UR5+0x3280] ;  /* 0x0032800500847984 */ /* 0x000f280008004c00 */
[----:B------:R-:W4:Y:S04]  /*14770*/  LDS.128 R12, [R0.X4+UR5+0x4280] ;  /* 0x00428005000c7984 */ /* 0x000f280008004c00 */
[----:B------:R-:W4:Y:S04]  /*14780*/  LDS.128 R64, [R0.X4+UR5+0x4380] ;  /* 0x0043800500407984 */ /* 0x000f280008004c00 */
[----:B------:R-:W4:Y:S04]  /*14790*/  LDS.128 R104, [R0.X4+UR5+0x5180] ;  /* 0x0051800500687984 */ /* 0x000f280008004c00 */
[----:B------:R-:W4:Y:S04]  /*147a0*/  LDS.128 R8, [R0.X4+UR5+0x6080] ;  /* 0x0060800500087984 */ /* 0x000f280008004c00 */
[----:B------:R-:W4:Y:S04]  /*147b0*/  LDS.128 R92, [R0.X4+UR5+0x5080] ;  /* 0x00508005005c7984 */ /* 0x000f280008004c00 */
[----:B------:R-:W4:Y:S01]  /*147c0*/  LDS.128 R108, [R0.X4+UR5+0x5280] ;  /* 0x00528005006c7984 */ /* 0x000f220008004c00 */
[----:B------:R-:W-:Y:S01]  /*147d0*/  FFMA R51, R136, R60, R51 ;  /* 0x0000003c88337223 */ /* 0x000fe20000000033 */
[-C--:B-1----:R-:W-:Y:S01]  /*147e0*/  FFMA R174, R88, R76.reuse, R174 ;  /* 0x0000004c58ae7223 */ /* 0x082fe200000000ae */
[----:B--2---:R-:W-:Y:S01]  /*147f0*/  FFMA R170, R100, R76, R170 ;  /* 0x0000004c64aa7223 */ /* 0x004fe200000000aa */
[----:B---3--:R-:W-:Y:S01]  /*14800*/  FFMA R161, R112, R60, R161 ;  /* 0x0000003c70a17223 */ /* 0x008fe200000000a1 */
[-C--:B----4-:R-:W-:Y:S01]  /*14810*/  FFMA R158, R116, R76.reuse, R158 ;  /* 0x0000004c749e7223 */ /* 0x090fe2000000009e */
[----:B------:R-:W-:Y:S01]  /*14820*/  FFMA R33, R136, R76, R33 ;  /* 0x0000004c88217223 */ /* 0x000fe20000000021 */
[C---:B------:R-:W-:Y:S01]  /*14830*/  FFMA R49, R144.reuse, R60, R49 ;  /* 0x0000003c90317223 */ /* 0x040fe20000000031 */
[----:B------:R-:W-:Y:S01]  /*14840*/  FFMA R48, R144, R76, R48 ;  /* 0x0000004c90307223 */ /* 0x000fe20000000030 */
[----:B------:R-:W-:Y:S01]  /*14850*/  FFMA R201, R84, R80, R201 ;  /* 0x0000005054c97223 */ /* 0x000fe200000000c9 */
        /* <DEDUP_REMOVED lines=9> */
[----:B------:R-:W-:Y:S01]  /*148f0*/  FFMA R172, R100, R80, R172 ;  /* 0x0000005064ac7223 */ /* 0x000fe200000000ac */
[C---:B------:R-:W-:Y:S01]  /*14900*/  FFMA R163, R112.reuse, R76, R163 ;  /* 0x0000004c70a37223 */ /* 0x040fe200000000a3 */
[----:B------:R-:W-:Y:S01]  /*14910*/  FFMA R164, R112, R52, R164 ;  /* 0x0000003470a47223 */ /* 0x000fe200000000a4 */
[C---:B------:R-:W-:Y:S01]  /*14920*/  FFMA R157, R116.reuse, R60, R157 ;  /* 0x0000003c749d7223 */ /* 0x040fe2000000009d */
[-C--:B------:R-:W-:Y:S01]  /*14930*/  FFMA R159, R116, R52.reuse, R159 ;  /* 0x00000034749f7223 */ /* 0x080fe2000000009f */
[C---:B------:R-:W-:Y:S01]  /*14940*/  FFMA R46, R144.reuse, R52, R46 ;  /* 0x00000034902e7223 */ /* 0x040fe2000000002e */
[----:B------:R-:W-:Y:S01]  /*14950*/  FFMA R45, R144, R80, R45 ;  /* 0x00000050902d7223 */ /* 0x000fe2000000002d */
[C---:B------:R-:W-:Y:S01]  /*14960*/  FFMA R196, R4.reuse, R60, R196 ;  /* 0x0000003c04c47223 */ /* 0x040fe200000000c4 */
[C---:B------:R-:W-:Y:S01]  /*14970*/  FFMA R195, R4.reuse, R76, R195 ;  /* 0x0000004c04c37223 */ /* 0x040fe200000000c3 */
[C---:B------:R-:W-:Y:S01]  /*14980*/  FFMA R193, R4.reuse, R52, R193 ;  /* 0x0000003404c17223 */ /* 0x040fe200000000c1 */
[-C--:B------:R-:W-:Y:S01]  /*14990*/  FFMA R194, R4, R80.reuse, R194 ;  /* 0x0000005004c27223 */ /* 0x080fe200000000c2 */
        /* <DEDUP_REMOVED lines=30> */
[C---:B------:R-:W-:Y:S01]  /*14b80*/  FFMA R166, R57.reuse, R77, R166 ;  /* 0x0000004d39a67223 */ /* 0x040fe200000000a6 */
[----:B------:R-:W-:Y:S01]  /*14b90*/  FFMA R167, R57, R53, R167 ;  /* 0x0000003539a77223 */ /* 0x000fe200000000a7 */
[----:B------:R-:W-:Y:S01]  /*14ba0*/  FFMA R51, R137, R61, R51 ;  /* 0x0000003d89337223 */ /* 0x000fe20000000033 */
[----:B------:R-:W-:Y:S01]  /*14bb0*/  FFMA R175, R88, R52, R175 ;  /* 0x0000003458af7223 */ /* 0x000fe200000000af */
[-C--:B------:R-:W-:Y:S01]  /*14bc0*/  FFMA R18, R132, R76.reuse, R18 ;  /* 0x0000004c84127223 */ /* 0x080fe20000000012 */
[-C--:B------:R-:W-:Y:S01]  /*14bd0*/  FFMA R70, R64, R76.reuse, R70 ;  /* 0x0000004c40467223 */ /* 0x080fe20000000046 */
[C---:B------:R-:W-:Y:S01]  /*14be0*/  FFMA R149, R92.reuse, R76, R149 ;  /* 0x0000004c5c957223 */ /* 0x040fe20000000095 */
        /* <DEDUP_REMOVED lines=19> */
[-C--:B------:R-:W-:Y:S01]  /*14d20*/  FFMA R148, R64, R60.reuse, R148 ;  /* 0x0000003c40947223 */ /* 0x080fe20000000094 */
[C---:B------:R-:W-:Y:S01]  /*14d30*/  FFMA R152, R92.reuse, R60, R152 ;  /* 0x0000003c5c987223 */ /* 0x040fe20000000098 */
[-C--:B------:R-:W-:Y:S01]  /*14d40*/  FFMA R151, R92, R52.reuse, R151 ;  /* 0x000000345c977223 */ /* 0x080fe20000000097 */
        /* <DEDUP_REMOVED lines=17> */
[-C--:B------:R-:W-:Y:S01]  /*14e60*/  FFMA R186, R84, R76.reuse, R186 ;  /* 0x0000004c54ba7223 */ /* 0x080fe200000000ba */
        /* <DEDUP_REMOVED lines=104> */
[----:B------:R-:W-:Y:S01]  /*154f0*/  FFMA R173, R88, R60, R173 ;  /* 0x0000003c58ad7223 */ /* 0x000fe200000000ad */
[-C--:B------:R-:W-:Y:S01]  /*15500*/  FFMA R156, R121, R81.reuse, R156 ;  /* 0x00000051799c7223 */ /* 0x080fe2000000009c */
[----:B------:R-:W-:Y:S01]  /*15510*/  FFMA R16, R133, R81, R16 ;  /* 0x0000005185107223 */ /* 0x000fe20000000010 */
[C---:B------:R-:W-:Y:S01]  /*15520*/  FFMA R8, R109.reuse, R77, R189 ;  /* 0x0000004d6d087223 */ /* 0x040fe200000000bd */
[-C--:B------:R-:W-:Y:S01]  /*15530*/  FFMA R114, R114, R82.reuse, R165 ;  /* 0x0000005272727223 */ /* 0x080fe200000000a5 */
        /* <DEDUP_REMOVED lines=20> */
[----:B------:R-:W-:Y:S01]  /*15680*/  FFMA R133, R90, R54, R175 ;  /* 0x000000365a857223 */ /* 0x000fe200000000af */
[-C--:B------:R-:W-:Y:S01]  /*15690*/  FFMA R47, R134, R78.reuse, R18 ;  /* 0x0000004e862f7223 */ /* 0x080fe20000000012 */
        /* <DEDUP_REMOVED lines=10> */
[----:B------:R-:W-:Y:S01]  /*15740*/  FFMA R161, R39, R55, R183 ;  /* 0x0000003727a17223 */ /* 0x000fe200000000b7 */
[-C--:B------:R-:W-:Y:S01]  /*15750*/  FFMA R34, R91, R79.reuse, R174 ;  /* 0x0000004f5b227223 */ /* 0x080fe200000000ae */
[----:B------:R-:W-:Y:S01]  /*15760*/  FFMA R14, R103, R79, R170 ;  /* 0x0000004f670e7223 */ /* 0x000fe200000000aa */
        /* <DEDUP_REMOVED lines=38> */
[----:B------:R-:W-:Y:S01]  /*159d0*/  FFMA R132, R103, R83, R132 ;  /* 0x0000005367847223 */ /* 0x000fe20000000084 */
[----:B------:R-:W-:Y:S01]  /*159e0*/  LDS.128 R128, [R0.X4+UR5+0x90] ;  /* 0x0000900500807984 */ /* 0x000fe20008004c00 */
[----:B------:R-:W-:Y:S01]  /*159f0*/  FFMA R173, R89, R61, R173 ;  /* 0x0000003d59ad7223 */ /* 0x000fe200000000ad */
[----:B------:R-:W-:Y:S01]  /*15a00*/  FFMA R122, R122, R82, R156 ;  /* 0x000000527a7a7223 */ /* 0x000fe2000000009c */
[----:B------:R-:W-:Y:S01]  /*15a10*/  FFMA R196, R110, R78, R8 ;  /* 0x0000004e6ec47223 */ /* 0x000fe20000000008 */
[----:B------:R-:W1:Y:S01]  /*15a20*/  LDS.128 R68, [R32+0x90] ;  /* 0x0000900020447984 */ /* 0x000e620000000c00 */
[C---:B------:R-:W-:Y:S01]  /*15a30*/  FFMA R197, R6.reuse, R62, R21 ;  /* 0x0000003e06c57223 */ /* 0x040fe20000000015 */
[C---:B------:R-:W-:Y:S01]  /*15a40*/  FFMA R198, R6.reuse, R78, R25 ;  /* 0x0000004e06c67223 */ /* 0x040fe20000000019 */
[C---:B------:R-:W-:Y:S01]  /*15a50*/  FFMA R165, R6.reuse, R54, R29 ;  /* 0x0000003606a57223 */ /* 0x040fe2000000001d */
[----:B------:R-:W2:Y:S01]  /*15a60*/  LDS.128 R56, [R32+0x190] ;  /* 0x0001900020387984 */ /* 0x000ea20000000c00 */
[----:B------:R-:W-:Y:S01]  /*15a70*/  FFMA R222, R6, R82, R222 ;  /* 0x0000005206de7223 */ /* 0x000fe200000000de */
[----:B------:R-:W-:Y:S01]  /*15a80*/  FFMA R35, R39, R79, R182 ;  /* 0x0000004f27237223 */ /* 0x000fe200000000b6 */
[C---:B------:R-:W-:Y:S01]  /*15a90*/  FFMA R193, R107.reuse, R63, R193 ;  /* 0x0000003f6bc17223 */ /* 0x040fe200000000c1 */
[----:B------:R-:W3:Y:S01]  /*15aa0*/  LDS.128 R48, [R32+0x390] ;  /* 0x0003900020307984 */ /* 0x000ee20000000c00 */
[C---:B------:R-:W-:Y:S01]  /*15ab0*/  FFMA R194, R107.reuse, R79, R194 ;  /* 0x0000004f6bc27223 */ /* 0x040fe200000000c2 */
[C---:B------:R-:W-:Y:S01]  /*15ac0*/  FFMA R166, R107.reuse, R55, R166 ;  /* 0x000000376ba67223 */ /* 0x040fe200000000a6 */
[----:B------:R-:W-:Y:S01]  /*15ad0*/  FFMA R224, R107, R83, R224 ;  /* 0x000000536be07223 */ /* 0x000fe200000000e0 */
[----:B------:R-:W4:Y:S01]  /*15ae0*/  LDS.128 R72, [R32+0x290] ;  /* 0x0002900020487984 */ /* 0x000f220000000c00 */
[C---:B------:R-:W-:Y:S01]  /*15af0*/  FFMA R180, R115.reuse, R79, R180 ;  /* 0x0000004f73b47223 */ /* 0x040fe200000000b4 */
[----:B------:R-:W-:-:S02]  /*15b00*/  FFMA R156, R115, R55, R38 ;  /* 0x00000037739c7223 */ /* 0x000fc40000000026 */
[----:B------:R-:W1:Y:S01]  /*15b10*/  LDS.128 R124, [R0.X4+UR5+0x190] ;  /* 0x00019005007c7984 */ /* 0x000e620008004c00 */
[----:B------:R-:W-:Y:S01]  /*15b20*/  FFMA R8, R115, R83, R114 ;  /* 0x0000005373087223 */ /* 0x000fe20000000072 */
[C---:B------:R-:W-:Y:S02]  /*15b30*/  FFMA R182, R119.reuse, R63, R65 ;  /* 0x0000003f77b67223 */ /* 0x040fe40000000041 */
[----:B------:R-:W1:Y:S01]  /*15b40*/  LDS.128 R204, [R0.X4+UR5+0x1090] ;  /* 0x0010900500cc7984 */ /* 0x000e620008004c00 */
[C---:B------:R-:W-:Y:S01]  /*15b50*/  FFMA R155, R119.reuse, R55, R64 ;  /* 0x00000037779b7223 */ /* 0x040fe20000000040 */
[----:B------:R-:W-:Y:S02]  /*15b60*/  FFMA R6, R119, R83, R118 ;  /* 0x0000005377067223 */ /* 0x000fe40000000076 */
[----:B------:R-:W1:Y:S01]  /*15b70*/  LDS.128 R200, [R0.X4+UR5+0x1390] ;  /* 0x0013900500c87984 */ /* 0x000e620008004c00 */
[C---:B------:R-:W-:Y:S01]  /*15b80*/  FFMA R191, R95.reuse, R63, R191 ;  /* 0x0000003f5fbf7223 */ /* 0x040fe200000000bf */
[----:B------:R-:W-:-:S02]  /*15b90*/  FFMA R192, R95, R79, R192 ;  /* 0x0000004f5fc07223 */ /* 0x000fc400000000c0 */
[----:B------:R-:W1:Y:S01]  /*15ba0*/  LDS.128 R100, [R0.X4+UR5+0x2090] ;  /* 0x0020900500647984 */ /* 0x000e620008004c00 */
[C---:B------:R-:W-:Y:S01]  /*15bb0*/  FFMA R144, R95.reuse, R55, R144 ;  /* 0x000000375f907223 */ /* 0x040fe20000000090 */
[----:B------:R-:W-:Y:S02]  /*15bc0*/  FFMA R214, R95, R83, R214 ;  /* 0x000000535fd67223 */ /* 0x000fe400000000d6 */
[----:B------:R-:W1:Y:S01]  /*15bd0*/  LDS.128 R104, [R0.X4+UR5+0x1290] ;  /* 0x0012900500687984 */ /* 0x000e620008004c00 */
[C---:B------:R-:W-:Y:S01]  /*15be0*/  FFMA R176, R90.reuse, R82, R176 ;  /* 0x000000525ab07223 */ /* 0x040fe200000000b0 */
[----:B------:R-:W-:Y:S02]  /*15bf0*/  FFMA R173, R90, R62, R173 ;  /* 0x0000003e5aad7223 */ /* 0x000fe400000000ad */
[----:B------:R-:W1:Y:S01]  /*15c00*/  LDS.128 R116, [R0.X4+UR5+0x390] ;  /* 0x0003900500747984 */ /* 0x000e620008004c00 */
[----:B------:R-:W-:-:S03]  /*15c10*/  FFMA R84, R134, R82, R16 ;  /* 0x0000005286547223 */ /* 0x000fc60000000010 */
[----:B------:R-:W4:Y:S01]  /*15c20*/  LDS.128 R112, [R0.X4+UR5+0x1190] ;  /* 0x0011900500707984 */ /* 0x000f220008004c00 */
[C---:B------:R-:W-:Y:S01]  /*15c30*/  FFMA R185, R86.reuse, R62, R185 ;  /* 0x0000003e56b97223 */ /* 0x040fe200000000b9 */
[----:B------:R-:W-:Y:S02]  /*15c40*/  FFMA R186, R86, R78, R186 ;  /* 0x0000004e56ba7223 */ /* 0x000fe400000000ba */
[----:B------:R-:W4:Y:S01]  /*15c50*/  LDS.128 R92, [R0.X4+UR5+0x2190] ;  /* 0x00219005005c7984 */ /* 0x000f220008004c00 */
[C---:B------:R-:W-:Y:S01]  /*15c60*/  FFMA R160, R27.reuse, R63, R177 ;  /* 0x0000003f1ba07223 */ /* 0x040fe200000000b1 */
[----:B------:R-:W-:Y:S01]  /*15c70*/  FFMA R159, R27, R55, R179 ;  /* 0x000000371b9f7223 */ /* 0x000fe200000000b3 */
[C---:B------:R-:W-:Y:S01]  /*15c80*/  FFMA R16, R91.reuse, R63, R173 ;  /* 0x0000003f5b107223 */ /* 0x040fe200000000ad */
[----:B------:R-:W-:Y:S01]  /*15c90*/  FFMA R134, R91, R83, R176 ;  /* 0x000000535b867223 */ /* 0x000fe200000000b0 */
[C---:B------:R-:W-:Y:S01]  /*15ca0*/  FFMA R208, R87.reuse, R63, R185 ;  /* 0x0000003f57d07223 */ /* 0x040fe200000000b9 */
[C---:B------:R-:W-:Y:S01]  /*15cb0*/  FFMA R163, R87.reuse, R79, R186 ;  /* 0x0000004f57a37223 */ /* 0x040fe200000000ba */
[-C--:B------:R-:W-:Y:S01]  /*15cc0*/  FFMA R162, R87, R55.reuse, R22 ;  /* 0x0000003757a27223 */ /* 0x080fe20000000016 */
[----:B------:R-:W-:Y:S01]  /*15cd0*/  FFMA R133, R91, R55, R133 ;  /* 0x000000375b857223 */ /* 0x000fe20000000085 */
[-C--:B------:R-:W-:Y:S01]  /*15ce0*/  FFMA R152, R135, R83.reuse, R84 ;  /* 0x0000005387987223 */ /* 0x080fe20000000054 */
[----:B------:R-:W-:Y:S01]  /*15cf0*/  FFMA R173, R139, R83, R85 ;  /* 0x000000538bad7223 */ /* 0x000fe20000000055 */
[----:B------:R-:W4:Y:S04]  /*15d00*/  LDS.128 R176, [R0.X4+UR5+0x2390] ;  /* 0x0023900500b07984 */ /* 0x000f280008004c00 */
[----:B------:R-:W4:Y:S04]  /*15d10*/  LDS.128 R88, [R0.X4+UR5+0x2290] ;  /* 0x0022900500587984 */ /* 0x000f280008004c00 */
[----:B------:R-:W4:Y:S01]  /*15d20*/  LDS.128 R84, [R0.X4+UR5+0x3090] ;  /* 0x0030900500547984 */ /* 0x000f220008004c00 */
[----:B------:R-:W-:Y:S01]  /*15d30*/  FFMA R140, R31, R55, R140 ;  /* 0x000000371f8c7223 */ /* 0x000fe2000000008c */
[----:B------:R-:W-:Y:S01]  /*15d40*/  FFMA R138, R39, R83, R184 ;  /* 0x00000053278a7223 */ /* 0x000fe200000000b8 */
[-C--:B------:R-:W-:Y:S01]  /*15d50*/  FFMA R184, R123, R79.reuse, R3 ;  /* 0x0000004f7bb87223 */ /* 0x080fe20000000003 */
[----:B------:R-:W-:Y:S01]  /*15d60*/  FFMA R223, R110, R82, R223 ;  /* 0x000000526edf7223 */ /* 0x000fe200000000df */
[C---:B------:R-:W-:Y:S01]  /*15d70*/  FFMA R137, R27.reuse, R79, R137 ;  /* 0x0000004f1b897223 */ /* 0x040fe20000000089 */
[----:B------:R-:W-:Y:S01]  /*15d80*/  FFMA R136, R27, R83, R136 ;  /* 0x000000531b887223 */ /* 0x000fe20000000088 */
[-C--:B------:R-:W-:Y:S01]  /*15d90*/  FFMA R154, R123, R55.reuse, R24 ;  /* 0x000000377b9a7223 */ /* 0x080fe20000000018 */
[----:B------:R-:W-:Y:S01]  /*15da0*/  FFMA R172, R139, R55, R172 ;  /* 0x000000378bac7223 */ /* 0x000fe200000000ac */
[C---:B------:R-:W-:Y:S01]  /*15db0*/  FFMA R3, R143.reuse, R79, R40 ;  /* 0x0000004f8f037223 */ /* 0x040fe20000000028 */
[C---:B------:R-:W-:Y:S01]  /*15dc0*/  FFMA R171, R143.reuse, R55, R41 ;  /* 0x000000378fab7223 */ /* 0x040fe20000000029 */
[----:B------:R-:W-:Y:S01]  /*15dd0*/  FFMA R216, R143, R83, R42 ;  /* 0x000000538fd87223 */ /* 0x000fe2000000002a */
[----:B------:R-:W-:Y:S01]  /*15de0*/  FFMA R189, R66, R62, R148 ;  /* 0x0000003e42bd7223 */ /* 0x000fe20000000094 */
[----:B-1----:R-:W-:Y:S01]  /*15df0*/  FFMA R199, R128, R68, R199 ;  /* 0x0000004480c77223 */ /* 0x002fe200000000c7 */
[-C--:B--2---:R-:W-:Y:S01]  /*15e00*/  FFMA R213, R56, R128.reuse, R213 ;  /* 0x0000008038d57223 */ /* 0x084fe200000000d5 */
[-C--:B---3--:R-:W-:Y:S01]  /*15e10*/  FFMA R142, R48, R128.reuse, R142 ;  /* 0x00000080308e7223 */ /* 0x088fe2000000008e */
[----:B----4-:R-:W-:Y:S01]  /*15e20*/  FFMA R141, R72, R128, R141 ;  /* 0x00000080488d7223 */ /* 0x010fe2000000008d */
        /* <DEDUP_REMOVED lines=10> */
[----:B------:R-:W-:Y:S01]  /*15ed0*/  FFMA R110, R123, R83, R122 ;  /* 0x000000537b6e7223 */ /* 0x000fe2000000007a */
[C---:B------:R-:W-:Y:S01]  /*15ee0*/  FFMA R217, R135.reuse, R63, R217 ;  /* 0x0000003f87d97223 */ /* 0x040fe200000000d9 */
[----:B------:R-:W2:Y:S01]  /*15ef0*/  LDS.128 R36, [R0.X4+UR5+0x3390] ;  /* 0x0033900500247984 */ /* 0x000ea20008004c00 */
[C---:B------:R-:W-:Y:S01]  /*15f00*/  FFMA R186, R135.reuse, R79, R47 ;  /* 0x0000004f87ba7223 */ /* 0x040fe2000000002f */
[----:B------:R-:W-:Y:S01]  /*15f10*/  FFMA R151, R135, R55, R151 ;  /* 0x0000003787977223 */ /* 0x000fe20000000097 */
[-C--:B------:R-:W-:Y:S01]  /*15f20*/  FFMA R148, R143, R63.reuse, R44 ;  /* 0x0000003f8f947223 */ /* 0x080fe2000000002c */
[----:B------:R-:W3:Y:S01]  /*15f30*/  LDS.128 R28, [R0.X4+UR5+0x4090] ;  /* 0x00409005001c7984 */ /* 0x000ee20008004c00 */
[C---:B------:R-:W-:Y:S01]  /*15f40*/  FFMA R187, R15.reuse, R63, R187 ;  /* 0x0000003f0fbb7223 */ /* 0x040fe200000000bb */
[C---:B------:R-:W-:Y:S01]  /*15f50*/  FFMA R188, R15.reuse, R79, R188 ;  /* 0x0000004f0fbc7223 */ /* 0x040fe200000000bc */
[C---:B------:R-:W-:Y:S01]  /*15f60*/  FFMA R145, R15.reuse, R55, R145 ;  /* 0x000000370f917223 */ /* 0x040fe20000000091 */
[----:B------:R-:W4:Y:S01]  /*15f70*/  LDS.128 R24, [R0.X4+UR5+0x4190] ;  /* 0x0041900500187984 */ /* 0x000f220008004c00 */
[----:B------:R-:W-:Y:S01]  /*15f80*/  FFMA R146, R15, R83, R146 ;  /* 0x000000530f927223 */ /* 0x000fe20000000092 */
[C---:B------:R-:W-:Y:S01]  /*15f90*/  FFMA R204, R200.reuse, R68, R14 ;  /* 0x00000044c8cc7223 */ /* 0x040fe2000000000e */
[----:B------:R-:W-:Y:S01]  /*15fa0*/  FFMA R128, R200, R48, R13 ;  /* 0x00000030c8807223 */ /* 0x000fe2000000000d */
[-C--:B------:R-:W-:Y:S01]  /*15fb0*/  FFMA R124, R100, R56.reuse, R12 ;  /* 0x00000038647c7223 */ /* 0x080fe2000000000c */
[C---:B------:R-:W-:Y:S01]  /*15fc0*/  FFMA R215, R147.reuse, R55, R46 ;  /* 0x0000003793d77223 */ /* 0x040fe2000000002e */
[----:B------:R-:W-:Y:S01]  /*15fd0*/  FFMA R169, R147, R83, R45 ;  /* 0x0000005393a97223 */ /* 0x000fe2000000002d */
[----:B------:R-:W1:Y:S01]  /*15fe0*/  LDS.128 R120, [R0.X4+UR5+0x290] ;  /* 0x0002900500787984 */ /* 0x000e620008004c00 */
[C---:B------:R-:W-:Y:S01]  /*15ff0*/  FFMA R143, R111.reuse, R55, R18 ;  /* 0x000000376f8f7223 */ /* 0x040fe20000000012 */
[-C--:B------:R-:W-:Y:S01]  /*16000*/  FFMA R135, R104, R56.reuse, R16 ;  /* 0x0000003868877223 */ /* 0x080fe20000000010 */
[C---:B------:R-:W-:Y:S01]  /*16010*/  FFMA R195, R111.reuse, R63, R195 ;  /* 0x0000003f6fc37223 */ /* 0x040fe200000000c3 */
        /* <DEDUP_REMOVED lines=15> */
[----:B------:R-:W3:Y:S01]  /*16110*/  LDS.128 R16, [R0.X4+UR5+0x5290] ;  /* 0x0052900500107984 */ /* 0x000ee20008004c00 */
[----:B------:R-:W-:Y:S01]  /*16120*/  FFMA R98, R11, R83, R98 ;  /* 0x000000530b627223 */ /* 0x000fe20000000062 */
[C---:B------:R-:W-:Y:S01]  /*16130*/  FFMA R116, R100.reuse, R68, R10 ;  /* 0x0000004464747223 */ /* 0x040fe2000000000a */
[-C--:B------:R-:W-:Y:S01]  /*16140*/  FFMA R112, R100, R72.reuse, R9 ;  /* 0x0000004864707223 */ /* 0x080fe20000000009 */
[----:B------:R-:W-:Y:S01]  /*16150*/  FFMA R111, R92, R72, R8 ;  /* 0x000000485c6f7223 */ /* 0x000fe20000000008 */
[C---:B------:R-:W-:Y:S01]  /*16160*/  FFMA R189, R67.reuse, R63, R189 ;  /* 0x0000003f43bd7223 */ /* 0x040fe200000000bd */
[C---:B------:R-:W-:Y:S01]  /*16170*/  FFMA R190, R67.reuse, R79, R190 ;  /* 0x0000004f43be7223 */ /* 0x040fe200000000be */
[C---:B------:R-:W-:Y:S01]  /*16180*/  FFMA R167, R67.reuse, R55, R167 ;  /* 0x0000003743a77223 */ /* 0x040fe200000000a7 */
[----:B------:R-:W-:Y:S01]  /*16190*/  FFMA R168, R67, R83, R168 ;  /* 0x0000005343a87223 */ /* 0x000fe200000000a8 */
[----:B------:R-:W4:Y:S04]  /*161a0*/  LDS.128 R8, [R0.X4+UR5+0x5390] ;  /* 0x0053900500087984 */ /* 0x000f280008004c00 */
[----:B------:R-:W4:Y:S01]  /*161b0*/  LDS.128 R64, [R0.X4+UR5+0x3190] ;  /* 0x0031900500407984 */ /* 0x000f220008004c00 */
        /* <DEDUP_REMOVED lines=17> */
[----:B------:R-:W4:Y:S01]  /*162d0*/  LDS.128 R4, [R0.X4+UR5+0x6090] ;  /* 0x0060900500047984 */ /* 0x000f220008004c00 */
[----:B------:R-:W-:Y:S01]  /*162e0*/  FFMA R108, R84, R68, R108 ;  /* 0x00000044546c7223 */ /* 0x000fe2000000006c */
[C---:B-1----:R-:W-:Y:S01]  /*162f0*/  FFMA R217, R40.reuse, R56, R217 ;  /* 0x0000003828d97223 */ /* 0x042fe200000000d9 */
[C---:B------:R-:W-:Y:S01]  /*16300*/  FFMA R186, R40.reuse, R68, R186 ;  /* 0x0000004428ba7223 */ /* 0x040fe200000000ba */
[C---:B------:R-:W-:Y:S01]  /*16310*/  FFMA R151, R40.reuse, R48, R151 ;  /* 0x0000003028977223 */ /* 0x040fe20000000097 */
[----:B------:R-:W-:Y:S01]  /*16320*/  FFMA R152, R40, R72, R152 ;  /* 0x0000004828987223 */ /* 0x000fe20000000098 */
[C---:B--2---:R-:W-:Y:S01]  /*16330*/  FFMA R150, R36.reuse, R56, R150 ;  /* 0x0000003824967223 */ /* 0x044fe20000000096 */
        /* <DEDUP_REMOVED lines=159> */
[----:B------:R-:W-:Y:S01]  /*16d30*/  MOV R220, R239 ;  /* 0x000000ef00dc7202 */ /* 0x000fe20000000f00 */
[----:B------:R-:W-:Y:S01]  /*16d40*/  LDS.128 R24, [R32+0xa0] ;  /* 0x0000a00020187984 */ /* 0x000fe20000000c00 */
[----:B------:R-:W-:-:S02]  /*16d50*/  MOV R111, R238 ;  /* 0x000000ee006f7202 */ /* 0x000fc40000000f00 */
[----:B------:R-:W-:Y:S01]  /*16d60*/  MOV R219, R237 ;  /* 0x000000ed00db7202 */ /* 0x000fe20000000f00 */
[----:B------:R-:W-:Y:S01]  /*16d70*/  LDS.128 R28, [R32+0x1a0] ;  /* 0x0001a000201c7984 */ /* 0x000fe20000000c00 */
[----:B------:R-:W-:-:S03]  /*16d80*/  MOV R93, R236 ;  /* 0x000000ec005d7202 */ /* 0x000fc60000000f00 */
[----:B------:R-:W-:Y:S04]  /*16d90*/  LDS.128 R40, [R32+0x3a0] ;  /* 0x0003a00020287984 */ /* 0x000fe80000000c00 */
[----:B------:R-:W-:Y:S04]  /*16da0*/  LDS.128 R36, [R32+0x2a0] ;  /* 0x0002a00020247984 */ /* 0x000fe80000000c00 */
[----:B------:R-:W1:Y:S04]  /*16db0*/  LDS.128 R84, [R0.X4+UR5+0x23a0] ;  /* 0x0023a00500547984 */ /* 0x000e680008004c00 */
[----:B------:R-:W2:Y:S01]  /*16dc0*/  LDS.128 R236, [R0.X4+UR5+0x31a0] ;  /* 0x0031a00500ec7984 */ /* 0x000ea20008004c00 */
[----:B------:R-:W-:Y:S01]  /*16dd0*/  FFMA R218, R65, R49, R218 ;  /* 0x0000003141da7223 */ /* 0x000fe200000000da */
[----:B------:R-:W-:-:S02]  /*16de0*/  FFMA R185, R179, R59, R185 ;  /* 0x0000003bb3b97223 */ /* 0x000fc400000000b9 */
[----:B------:R-:W3:Y:S01]  /*16df0*/  LDS.128 R20, [R0.X4+UR5+0x4390] ;  /* 0x0043900500147984 */ /* 0x000ee20008004c00 */
        /* <DEDUP_REMOVED lines=9> */
[----:B--2---:R-:W-:-:S02]  /*16e90*/  FFMA R84, R236, R40, R218 ;  /* 0x00000028ec547223 */ /* 0x004fc400000000da */
[----:B------:R-:W2:Y:S01]  /*16ea0*/  LDL.LU R218, [R1+0x6c] ;  /* 0x00006c0001da7983 */ /* 0x000ea20000300800 */
[C---:B---3--:R-:W-:Y:S01]  /*16eb0*/  FFMA R189, R20.reuse, R56, R189 ;  /* 0x0000003814bd7223 */ /* 0x048fe200000000bd */
        /* <DEDUP_REMOVED lines=77> */
[----:B------:R-:W-:Y:S01]  /*17390*/  FFMA R123, R203, R51, R13 ;  /* 0x00000033cb7b7223 */ /* 0x000fe2000000000d */
[----:B------:R-:W1:Y:S01]  /*173a0*/  LDS.128 R136, [R0.X4+UR5+0xa0] ;  /* 0x0000a00500887984 */ /* 0x000e620008004c00 */
[C---:B------:R-:W-:Y:S01]  /*173b0*/  FFMA R205, R105.reuse, R57, R135 ;  /* 0x0000003969cd7223 */ /* 0x040fe20000000087 */
[C---:B------:R-:W-:Y:S01]  /*173c0*/  FFMA R34, R105.reuse, R69, R34 ;  /* 0x0000004569227223 */ /* 0x040fe20000000022 */
[----:B------:R-:W-:Y:S01]  /*173d0*/  FFMA R4, R105, R49, R133 ;  /* 0x0000003169047223 */ /* 0x000fe20000000085 */
[----:B------:R-:W3:Y:S01]  /*173e0*/  LDS.128 R20, [R0.X4+UR5+0x3a0] ;  /* 0x0003a00500147984 */ /* 0x000ee20008004c00 */
[----:B------:R-:W-:Y:S01]  /*173f0*/  FFMA R6, R115, R71, R17 ;  /* 0x0000004773067223 */ /* 0x000fe20000000011 */
[----:B------:R-:W-:Y:S01]  /*17400*/  FFMA R203, R203, R75, R16 ;  /* 0x0000004bcbcb7223 */ /* 0x000fe20000000010 */
[C---:B------:R-:W-:Y:S01]  /*17410*/  FFMA R195, R19.reuse, R59, R195 ;  /* 0x0000003b13c37223 */ /* 0x040fe200000000c3 */
[----:B------:R-:W4:Y:S01]  /*17420*/  LDS.128 R128, [R0.X4+UR5+0x2a0] ;  /* 0x0002a00500807984 */ /* 0x000f220008004c00 */
[C---:B------:R-:W-:Y:S01]  /*17430*/  FFMA R196, R19.reuse, R71, R196 ;  /* 0x0000004713c47223 */ /* 0x040fe200000000c4 */
[C---:B------:R-:W-:Y:S01]  /*17440*/  FFMA R143, R19.reuse, R51, R143 ;  /* 0x00000033138f7223 */ /* 0x040fe2000000008f */
[----:B------:R-:W-:Y:S01]  /*17450*/  FFMA R230, R19, R75, R230 ;  /* 0x0000004b13e67223 */ /* 0x000fe200000000e6 */
[----:B------:R-:W-:Y:S01]  /*17460*/  FFMA R105, R105, R73, R134 ;  /* 0x0000004969697223 */ /* 0x000fe20000000086 */
[----:B------:R-:W1:Y:S01]  /*17470*/  LDS.128 R16, [R0.X4+UR5+0x12a0] ;  /* 0x0012a00500107984 */ /* 0x000e620008004c00 */
[C---:B------:R-:W-:Y:S01]  /*17480*/  FFMA R191, R15.reuse, R59, R191 ;  /* 0x0000003b0fbf7223 */ /* 0x040fe200000000bf */
[C---:B------:R-:W-:Y:S01]  /*17490*/  FFMA R192, R15.reuse, R71, R192 ;  /* 0x000000470fc07223 */ /* 0x040fe200000000c0 */
[C---:B------:R-:W-:Y:S01]  /*174a0*/  FFMA R144, R15.reuse, R51, R144 ;  /* 0x000000330f907223 */ /* 0x040fe20000000090 */
[----:B------:R-:W1:Y:S01]  /*174b0*/  LDS.128 R132, [R0.X4+UR5+0x1a0] ;  /* 0x0001a00500847984 */ /* 0x000e620008004c00 */
[----:B------:R-:W-:-:S03]  /*174c0*/  FFMA R214, R15, R75, R214 ;  /* 0x0000004b0fd67223 */ /* 0x000fc600000000d6 */
[----:B------:R-:W1:Y:S01]  /*174d0*/  LDS.128 R12, [R0.X4+UR5+0x11a0] ;  /* 0x0011a005000c7984 */ /* 0x000e620008004c00 */
        /* <DEDUP_REMOVED lines=41> */
[C---:B------:R-:W-:Y:S01]  /*17770*/  FFMA R175, R66.reuse, R58, R175 ;  /* 0x0000003a42af7223 */ /* 0x040fe200000000af */
[C---:B------:R-:W-:Y:S01]  /*17780*/  FFMA R153, R66.reuse, R70, R153 ;  /* 0x0000004642997223 */ /* 0x040fe20000000099 */
[----:B------:R-:W-:Y:S01]  /*17790*/  FFMA R174, R66, R74, R174 ;  /* 0x0000004a42ae7223 */ /* 0x000fe200000000ae */
[C---:B------:R-:W-:Y:S01]  /*177a0*/  FFMA R160, R115.reuse, R59, R160 ;  /* 0x0000003b73a07223 */ /* 0x040fe200000000a0 */
[C---:B------:R-:W-:Y:S01]  /*177b0*/  FFMA R159, R115.reuse, R51, R159 ;  /* 0x00000033739f7223 */ /* 0x040fe2000000009f */
[----:B------:R-:W-:Y:S01]  /*177c0*/  FFMA R206, R115, R75, R206 ;  /* 0x0000004b73ce7223 */ /* 0x000fe200000000ce */
[----:B-1----:R-:W-:Y:S01]  /*177d0*/  FFMA R199, R136, R24, R199 ;  /* 0x0000001888c77223 */ /* 0x002fe200000000c7 */
[-C--:B------:R-:W-:Y:S01]  /*177e0*/  FFMA R213, R28, R136.reuse, R213 ;  /* 0x000000881cd57223 */ /* 0x080fe200000000d5 */
[-C--:B------:R-:W-:Y:S01]  /*177f0*/  FFMA R142, R40, R136.reuse, R142 ;  /* 0x00000088288e7223 */ /* 0x080fe2000000008e */
        /* <DEDUP_REMOVED lines=40> */
[----:B------:R-:W1:Y:S01]  /*17a80*/  LDS.128 R64, [R0.X4+UR5+0x33a0] ;  /* 0x0033a00500407984 */ /* 0x000e620008004c00 */
[----:B------:R-:W-:Y:S01]  /*17a90*/  MOV R93, R221 ;  /* 0x000000dd005d7202 */ /* 0x000fe20000000f00 */
[C---:B------:R-:W-:Y:S01]  /*17aa0*/  FFMA R122, R103.reuse, R59, R122 ;  /* 0x0000003b677a7223 */ /* 0x040fe2000000007a */
[----:B------:R-:W-:Y:S01]  /*17ab0*/  MOV R221, R235 ;  /* 0x000000eb00dd7202 */ /* 0x000fe20000000f00 */
[C---:B------:R-:W-:Y:S01]  /*17ac0*/  FFMA R202, R103.reuse, R71, R202 ;  /* 0x0000004767ca7223 */ /* 0x040fe200000000ca */
[----:B------:R-:W-:Y:S01]  /*17ad0*/  MOV R220, R234 ;  /* 0x000000ea00dc7202 */ /* 0x000fe20000000f00 */
[C---:B------:R-:W-:Y:S01]  /*17ae0*/  FFMA R157, R103.reuse, R51, R157 ;  /* 0x00000033679d7223 */ /* 0x040fe2000000009d */
[----:B------:R-:W-:Y:S01]  /*17af0*/  MOV R12, R233 ;  /* 0x000000e9000c7202 */ /* 0x000fe20000000f00 */
[----:B------:R-:W-:Y:S01]  /*17b00*/  FFMA R45, R103, R75, R45 ;  /* 0x0000004b672d7223 */ /* 0x000fe2000000002d */
[----:B------:R-:W-:Y:S01]  /*17b10*/  MOV R47, R232 ;  /* 0x000000e8002f7202 */ /* 0x000fe20000000f00 */
[----:B------:R-:W-:Y:S01]  /*17b20*/  LDS.128 R112, [R0.X4+UR5+0x32a0] ;  /* 0x0032a00500707984 */ /* 0x000fe20008004c00 */
[C---:B------:R-:W-:Y:S01]  /*17b30*/  FFMA R121, R7.reuse, R59, R121 ;  /* 0x0000003b07797223 */ /* 0x040fe20000000079 */
[----:B------:R-:W-:-:S02]  /*17b40*/  FFMA R120, R7, R71, R120 ;  /* 0x0000004707787223 */ /* 0x000fc40000000078 */
[----:B------:R-:W3:Y:S01]  /*17b50*/  LDS.128 R232, [R0.X4+UR5+0x41a0] ;  /* 0x0041a00500e87984 */ /* 0x000ee20008004c00 */
[C---:B------:R-:W-:Y:S01]  /*17b60*/  FFMA R99, R7.reuse, R51, R99 ;  /* 0x0000003307637223 */ /* 0x040fe20000000063 */
[----:B------:R-:W-:Y:S02]  /*17b70*/  FFMA R98, R7, R75, R98 ;  /* 0x0000004b07627223 */ /* 0x000fe40000000062 */
[----:B------:R-:W4:Y:S04]  /*17b80*/  LDS.128 R100, [R0.X4+UR5+0x50a0] ;  /* 0x0050a00500647984 */ /* 0x000f280008004c00 */
[----:B------:R-:W4:Y:S01]  /*17b90*/  LDS.128 R4, [R0.X4+UR5+0x40a0] ;  /* 0x0040a00500047984 */ /* 0x000f220008004c00 */
[----:B------:R-:W-:-:S03]  /*17ba0*/  MOV R224, R244 ;  /* 0x000000f400e07202 */ /* 0x000fc60000000f00 */
[----:B------:R-:W2:Y:S01]  /*17bb0*/  LDS.128 R244, [R0.X4+UR5+0x13a0] ;  /* 0x0013a00500f47984 */ /* 0x000ea20008004c00 */
[C---:B------:R-:W-:Y:S01]  /*17bc0*/  FFMA R197, R10.reuse, R58, R197 ;  /* 0x0000003a0ac57223 */ /* 0x040fe200000000c5 */
[C---:B------:R-:W-:Y:S01]  /*17bd0*/  FFMA R198, R10.reuse, R70, R198 ;  /* 0x000000460ac67223 */ /* 0x040fe200000000c6 */
[C---:B------:R-:W-:Y:S01]  /*17be0*/  FFMA R165, R10.reuse, R50, R165 ;  /* 0x000000320aa57223 */ /* 0x040fe200000000a5 */
[----:B------:R-:W-:Y:S01]  /*17bf0*/  FFMA R229, R10, R74, R229 ;  /* 0x0000004a0ae57223 */ /* 0x000fe200000000e5 */
[----:B------:R-:W2:Y:S01]  /*17c00*/  LDS.128 R124, [R0.X4+UR5+0x20a0] ;  /* 0x0020a005007c7984 */ /* 0x000ea20008004c00 */
[----:B------:R-:W-:Y:S01]  /*17c10*/  MOV R222, R243 ;  /* 0x000000f300de7202 */ /* 0x000fe20000000f00 */
[C---:B------:R-:W-:Y:S01]  /*17c20*/  FFMA R193, R231.reuse, R59, R193 ;  /* 0x0000003be7c17223 */ /* 0x040fe200000000c1 */
[----:B------:R-:W-:Y:S01]  /*17c30*/  MOV R225, R241 ;  /* 0x000000f100e17202 */ /* 0x000fe20000000f00 */
[C---:B------:R-:W-:Y:S01]  /*17c40*/  FFMA R194, R231.reuse, R71, R194 ;  /* 0x00000047e7c27223 */ /* 0x040fe200000000c2 */
[----:B------:R-:W-:Y:S01]  /*17c50*/  MOV R223, R240 ;  /* 0x000000f000df7202 */ /* 0x000fe20000000f00 */
[C---:B------:R-:W-:Y:S01]  /*17c60*/  FFMA R166, R231.reuse, R51, R166 ;  /* 0x00000033e7a67223 */ /* 0x040fe200000000a6 */
[----:B------:R-:W2:Y:S01]  /*17c70*/  LDS.128 R116, [R0.X4+UR5+0x22a0] ;  /* 0x0022a00500747984 */ /* 0x000ea20008004c00 */
[----:B------:R-:W-:Y:S01]  /*17c80*/  FFMA R231, R231, R75, R9 ;  /* 0x0000004be7e77223 */ /* 0x000fe20000000009 */
[C---:B------:R-:W-:Y:S01]  /*17c90*/  FFMA R197, R11.reuse, R59, R197 ;  /* 0x0000003b0bc57223 */ /* 0x040fe200000000c5 */
[C---:B------:R-:W-:Y:S01]  /*17ca0*/  FFMA R198, R11.reuse, R71, R198 ;  /* 0x000000470bc67223 */ /* 0x040fe200000000c6 */
[C---:B------:R-:W-:Y:S01]  /*17cb0*/  FFMA R165, R11.reuse, R51, R165 ;  /* 0x000000330ba57223 */ /* 0x040fe200000000a5 */
[----:B------:R-:W-:Y:S01]  /*17cc0*/  FFMA R229, R11, R75, R229 ;  /* 0x0000004b0be57223 */ /* 0x000fe200000000e5 */
[----:B------:R-:W2:Y:S01]  /*17cd0*/  LDS.128 R240, [R0.X4+UR5+0x21a0] ;  /* 0x0021a00500f07984 */ /* 0x000ea20008004c00 */
[----:B------:R-:W-:-:S03]  /*17ce0*/  FFMA R175, R236, R28, R175 ;  /* 0x0000001cecaf7223 */ /* 0x000fc600000000af */
[----:B------:R-:W2:Y:S01]  /*17cf0*/  LDS.128 R8, [R0.X4+UR5+0x30a0] ;  /* 0x0030a00500087984 */ /* 0x000ea20008004c00 */
[C---:B------:R-:W-:Y:S01]  /*17d00*/  FFMA R153, R236.reuse, R24, R153 ;  /* 0x00000018ec997223 */ /* 0x040fe20000000099 */
[----:B------:R-:W-:Y:S01]  /*17d10*/  FFMA R174, R236, R36, R174 ;  /* 0x00000024ecae7223 */ /* 0x000fe200000000ae */
[----:B------:R-:W-:Y:S01]  /*17d20*/  MOV R236, R12 ;  /* 0x0000000c00ec7202 */ /* 0x000fe20000000f00 */
[C---:B-1----:R-:W-:Y:S01]  /*17d30*/  FFMA R150, R64.reuse, R28, R150 ;  /* 0x0000001c40967223 */ /* 0x042fe20000000096 */
        /* <DEDUP_REMOVED lines=8> */
[----:B----4-:R-:W-:Y:S01]  /*17dc0*/  FFMA R232, R100, R36, R214 ;  /* 0x0000002464e87223 */ /* 0x010fe200000000d6 */
[----:B------:R-:W-:Y:S01]  /*17dd0*/  FFMA R142, R137, R41, R142 ;  /* 0x00000029898e7223 */ /* 0x000fe2000000008e */
[-C--:B------:R-:W-:Y:S01]  /*17de0*/  FFMA R213, R29, R137.reuse, R213 ;  /* 0x000000891dd57223 */ /* 0x080fe200000000d5 */
[-C--:B------:R-:W-:Y:S01]  /*17df0*/  FFMA R199, R25, R137.reuse, R199 ;  /* 0x0000008919c77223 */ /* 0x080fe200000000c7 */
[----:B------:R-:W-:Y:S01]  /*17e00*/  FFMA R141, R37, R137, R141 ;  /* 0x00000089258d7223 */ /* 0x000fe2000000008d */
[----:B------:R-:W-:Y:S01]  /*17e10*/  MOV R217, R236 ;  /* 0x000000ec00d97202 */ /* 0x000fe20000000f00 */
[C---:B------:R-:W-:Y:S01]  /*17e20*/  FFMA R140, R133.reuse, R41, R140 ;  /* 0x00000029858c7223 */ /* 0x040fe2000000008c */
[----:B------:R-:W-:Y:S01]  /*17e30*/  MOV R214, R16 ;  /* 0x0000001000d67202 */ /* 0x000fe20000000f00 */
        /* <DEDUP_REMOVED lines=24> */
[----:B------:R-:W-:Y:S01]  /*17fc0*/  MOV R228, R111 ;  /* 0x0000006f00e47202 */ /* 0x000fe20000000f00 */
        /* <DEDUP_REMOVED lines=17> */
[----:B------:R3:W-:Y:S01]  /*180e0*/  STL [R1+0xec], R6 ;  /* 0x0000ec0601007387 */ /* 0x0007e20000100800 */
        /* <DEDUP_REMOVED lines=9> */
[----:B---3--:R-:W-:Y:S01]  /*18180*/  FFMA R6, R251, R43, R133 ;  /* 0x0000002bfb067223 */ /* 0x008fe20000000085 */
[----:B------:R-:W-:Y:S01]  /*18190*/  FFMA R155, R90, R50, R155 ;  /* 0x000000325a9b7223 */ /* 0x000fe2000000009b */
[----:B--2---:R-:W-:Y:S01]  /*181a0*/  FFMA R123, R244, R40, R123 ;  /* 0x00000028f47b7223 */ /* 0x004fe2000000007b */
[----:B------:R-:W-:Y:S01]  /*181b0*/  FFMA R201, R94, R74, R201 ;  /* 0x0000004a5ec97223 */ /* 0x000fe200000000c9 */
[----:B------:R-:W2:Y:S01]  /*181c0*/  LDS.128 R104, [R0.X4+UR5+0x43a0] ;  /* 0x0043a00500687984 */ /* 0x000ea20008004c00 */
[C---:B------:R-:W-:Y:S01]  /*181d0*/  FFMA R182, R90.reuse, R58, R182 ;  /* 0x0000003a5ab67223 */ /* 0x040fe200000000b6 */
[----:B------:R-:W-:-:S02]  /*181e0*/  FFMA R181, R90, R70, R181 ;  /* 0x000000465ab57223 */ /* 0x000fc400000000b5 */
[----:B------:R3:W-:Y:S01]  /*181f0*/  STL [R1+0xf0], R6 ;  /* 0x0000f00601007387 */ /* 0x0007e20000100800 */
[----:B------:R-:W-:Y:S01]  /*18200*/  FFMA R200, R90, R74, R200 ;  /* 0x0000004a5ac87223 */ /* 0x000fe200000000c8 */
[----:B------:R-:W-:Y:S01]  /*18210*/  FFMA R128, R18, R42, R128 ;  /* 0x0000002a12807223 */ /* 0x000fe20000000080 */
[----:B------:R-:W-:Y:S01]  /*18220*/  FFMA R155, R91, R51, R155 ;  /* 0x000000335b9b7223 */ /* 0x000fe2000000009b */
[----:B------:R-:W-:Y:S01]  /*18230*/  FFMA R123, R245, R41, R123 ;  /* 0x00000029f57b7223 */ /* 0x000fe2000000007b */
[----:B------:R-:W-:Y:S01]  /*18240*/  FFMA R183, R95, R59, R183 ;  /* 0x0000003b5fb77223 */ /* 0x000fe200000000b7 */
[----:B---3--:R-:W-:Y:S01]  /*18250*/  FFMA R6, R15, R43, R130 ;  /* 0x0000002b0f067223 */ /* 0x008fe20000000082 */
        /* <DEDUP_REMOVED lines=9> */
[----:B------:R3:W-:Y:S01]  /*182f0*/  STL [R1+0x108], R6 ;  /* 0x0001080601007387 */ /* 0x0007e20000100800 */
[C---:B------:R-:W-:Y:S01]  /*18300*/  FFMA R122, R124.reuse, R28, R122 ;  /* 0x0000001c7c7a7223 */ /* 0x040fe2000000007a */
[C---:B------:R-:W-:Y:S01]  /*18310*/  FFMA R202, R124.reuse, R24, R202 ;  /* 0x000000187cca7223 */ /* 0x040fe200000000ca */
[C---:B------:R-:W-:Y:S01]  /*18320*/  FFMA R157, R124.reuse, R40, R157 ;  /* 0x000000287c9d7223 */ /* 0x040fe2000000009d */
[----:B------:R-:W-:Y:S01]  /*18330*/  FFMA R244, R124, R36, R45 ;  /* 0x000000247cf47223 */ /* 0x000fe2000000002d */
[----:B------:R-:W-:Y:S01]  /*18340*/  MOV R124, R93 ;  /* 0x0000005d007c7202 */ /* 0x000fe20000000f00 */
[----:B------:R-:W-:Y:S01]  /*18350*/  FFMA R155, R116, R40, R155 ;  /* 0x00000028749b7223 */ /* 0x000fe2000000009b */
[----:B------:R-:W4:Y:S01]  /*18360*/  LDS.128 R92, [R0.X4+UR5+0x52a0] ;  /* 0x0052a005005c7984 */ /* 0x000f220008004c00 */
        /* <DEDUP_REMOVED lines=14> */
[----:B------:R-:W-:Y:S01]  /*18450*/  MOV R116, R89 ;  /* 0x0000005900747202 */ /* 0x000fe20000000f00 */
[C---:B------:R-:W-:Y:S01]  /*18460*/  FFMA R186, R112.reuse, R24, R186 ;  /* 0x0000001870ba7223 */ /* 0x040fe200000000ba */
[----:B------:R-:W-:Y:S01]  /*18470*/  MOV R8, R47 ;  /* 0x0000002f00087202 */ /* 0x000fe20000000f00 */
[C---:B------:R-:W-:Y:S01]  /*18480*/  FFMA R151, R112.reuse, R40, R151 ;  /* 0x0000002870977223 */ /* 0x040fe20000000097 */
[----:B------:R-:W-:Y:S01]  /*18490*/  FFMA R152, R112, R36, R152 ;  /* 0x0000002470987223 */ /* 0x000fe20000000098 */
[----:B------:R3:W-:Y:S01]  /*184a0*/  STL [R1+0x104], R6 ;  /* 0x0001040601007387 */ /* 0x0007e20000100800 */
[C---:B------:R-:W-:Y:S01]  /*184b0*/  FFMA R112, R117.reuse, R41, R155 ;  /* 0x0000002975707223 */ /* 0x040fe2000000009b */
[C---:B------:R-:W-:Y:S01]  /*184c0*/  FFMA R182, R117.reuse, R29, R182 ;  /* 0x0000001d75b67223 */ /* 0x040fe200000000b6 */
[C---:B------:R-:W-:Y:S01]  /*184d0*/  FFMA R181, R117.reuse, R25, R181 ;  /* 0x0000001975b57223 */ /* 0x040fe200000000b5 */
[----:B------:R-:W4:Y:S01]  /*184e0*/  LDS.128 R44, [R0.X4+UR5+0x53a0] ;  /* 0x0053a005002c7984 */ /* 0x000f220008004c00 */
[----:B------:R-:W-:Y:S01]  /*184f0*/  FFMA R155, R117, R37, R200 ;  /* 0x00000025759b7223 */ /* 0x000fe200000000c8 */
[----:B------:R-:W-:Y:S01]  /*18500*/  MOV R215, R217 ;  /* 0x000000d900d77202 */ /* 0x000fe20000000f00 */
[----:B------:R-:W-:Y:S01]  /*18510*/  FFMA R117, R126, R42, R157 ;  /* 0x0000002a7e757223 */ /* 0x000fe2000000009d */
[----:B------:R-:W-:Y:S01]  /*18520*/  FFMA R12, R113, R29, R12 ;  /* 0x0000001d710c7223 */ /* 0x000fe2000000000c */
[C---:B-1----:R-:W-:Y:S01]  /*18530*/  FFMA R187, R108.reuse, R28, R187 ;  /* 0x0000001c6cbb7223 */ /* 0x042fe200000000bb */
[----:B---3--:R-:W-:Y:S01]  /*18540*/  FFMA R6, R247, R43, R123 ;  /* 0x0000002bf7067223 */ /* 0x008fe2000000007b */
[----:B------:R-:W-:Y:S01]  /*18550*/  MOV R217, R116 ;  /* 0x0000007400d97202 */ /* 0x000fe20000000f00 */
[----:B------:R-:W-:Y:S01]  /*18560*/  FFMA R116, R241, R41, R156 ;  /* 0x00000029f1747223 */ /* 0x000fe2000000009c */
[C---:B------:R-:W-:Y:S01]  /*18570*/  FFMA R186, R113.reuse, R25, R186 ;  /* 0x0000001971ba7223 */ /* 0x040fe200000000ba */
[----:B------:R-:W-:Y:S01]  /*18580*/  FFMA R188, R108, R24, R188 ;  /* 0x000000186cbc7223 */ /* 0x000fe200000000bc */
[----:B------:R1:W-:Y:S01]  /*18590*/  STL [R1+0x100], R6 ;  /* 0x0001000601007387 */ /* 0x0003e20000100800 */
[C---:B------:R-:W-:Y:S01]  /*185a0*/  FFMA R151, R113.reuse, R41, R151 ;  /* 0x0000002971977223 */ /* 0x040fe20000000097 */
[----:B------:R-:W-:Y:S01]  /*185b0*/  FFMA R152, R113, R37, R152 ;  /* 0x0000002571987223 */ /* 0x000fe20000000098 */
[----:B------:R-:W-:Y:S01]  /*185c0*/  FFMA R113, R242, R42, R116 ;  /* 0x0000002af2717223 */ /* 0x000fe20000000074 */
[C---:B------:R-:W-:Y:S01]  /*185d0*/  FFMA R145, R108.reuse, R40, R145 ;  /* 0x000000286c917223 */ /* 0x040fe20000000091 */
[----:B------:R-:W-:Y:S01]  /*185e0*/  FFMA R146, R108, R36, R146 ;  /* 0x000000246c927223 */ /* 0x000fe20000000092 */
[-C--:B------:R-:W-:Y:S01]  /*185f0*/  FFMA R154, R85, R41.reuse, R154 ;  /* 0x00000029559a7223 */ /* 0x080fe2000000009a */
[----:B------:R-:W-:Y:S01]  /*18600*/  FFMA R84, R237, R41, R84 ;  /* 0x00000029ed547223 */ /* 0x000fe20000000054 */
[C---:B------:R-:W-:Y:S01]  /*18610*/  FFMA R183, R241.reuse, R29, R183 ;  /* 0x0000001df1b77223 */ /* 0x040fe200000000b7 */
[----:B------:R-:W-:Y:S01]  /*18620*/  FFMA R180, R241, R25, R180 ;  /* 0x00000019f1b47223 */ /* 0x000fe200000000b4 */
[----:B-1----:R-:W-:Y:S01]  /*18630*/  FFMA R6, R127, R43, R117 ;  /* 0x0000002b7f067223 */ /* 0x002fe20000000075 */
[----:B------:R-:W-:Y:S01]  /*18640*/  FFMA R112, R118, R42, R112 ;  /* 0x0000002a76707223 */ /* 0x000fe20000000070 */
[C---:B--2---:R-:W-:Y:S01]  /*18650*/  FFMA R189, R104.reuse, R28, R189 ;  /* 0x0000001c68bd7223 */ /* 0x044fe200000000bd */
[C---:B------:R-:W-:Y:S01]  /*18660*/  FFMA R190, R104.reuse, R24, R190 ;  /* 0x0000001868be7223 */ /* 0x040fe200000000be */
[C---:B------:R-:W-:Y:S01]  /*18670*/  FFMA R167, R104.reuse, R40, R167 ;  /* 0x0000002868a77223 */ /* 0x040fe200000000a7 */
[----:B------:R1:W-:Y:S01]  /*18680*/  STL [R1+0xfc], R6 ;  /* 0x0000fc0601007387 */ /* 0x0003e20000100800 */
[C---:B------:R-:W-:Y:S01]  /*18690*/  FFMA R187, R109.reuse, R29, R187 ;  /* 0x0000001d6dbb7223 */ /* 0x040fe200000000bb */
[C---:B------:R-:W-:Y:S01]  /*186a0*/  FFMA R188, R109.reuse, R25, R188 ;  /* 0x000000196dbc7223 */ /* 0x040fe200000000bc */
[----:B------:R-:W-:Y:S01]  /*186b0*/  FFMA R145, R109, R41, R145 ;  /* 0x000000296d917223 */ /* 0x000fe20000000091 */
[----:B------:R-:W-:Y:S01]  /*186c0*/  FFMA R168, R104, R36, R168 ;  /* 0x0000002468a87223 */ /* 0x000fe200000000a8 */
[C---:B------:R-:W-:Y:S01]  /*186d0*/  FFMA R185, R85.reuse, R29, R185 ;  /* 0x0000001d55b97223 */ /* 0x040fe200000000b9 */
[-C--:B------:R-:W-:Y:S01]  /*186e0*/  FFMA R184, R85, R25.reuse, R184 ;  /* 0x0000001955b87223 */ /* 0x080fe200000000b8 */
[C---:B------:R-:W-:Y:S01]  /*186f0*/  FFMA R4, R9.reuse, R25, R177 ;  /* 0x0000001909047223 */ /* 0x040fe200000000b1 */
[----:B------:R-:W-:Y:S01]  /*18700*/  FFMA R240, R9, R37, R240 ;  /* 0x0000002509f07223 */ /* 0x000fe200000000f0 */
[----:B------:R-:W-:Y:S01]  /*18710*/  FFMA R20, R249, R29, R20 ;  /* 0x0000001df9147223 */ /* 0x000fe20000000014 */
[----:B-1----:R-:W-:Y:S01]  /*18720*/  FFMA R6, R243, R43, R113 ;  /* 0x0000002bf3067223 */ /* 0x002fe20000000071 */
[----:B------:R-:W-:Y:S01]  /*18730*/  FFMA R146, R109, R37, R146 ;  /* 0x000000256d927223 */ /* 0x000fe20000000092 */
[----:B------:R-:W-:Y:S01]  /*18740*/  FFMA R109, R86, R42, R154 ;  /* 0x0000002a566d7223 */ /* 0x000fe2000000009a */
[C---:B------:R-:W-:Y:S01]  /*18750*/  FFMA R35, R249.reuse, R25, R35 ;  /* 0x00000019f9237223 */ /* 0x040fe20000000023 */
[----:B------:R-:W-:Y:S01]  /*18760*/  FFMA R161, R249, R37, R207 ;  /* 0x00000025f9a17223 */ /* 0x000fe200000000cf */
[----:B------:R1:W-:Y:S01]  /*18770*/  STL [R1+0xf8], R6 ;  /* 0x0000f80601007387 */ /* 0x0003e20000100800 */
[----:B------:R-:W-:Y:S01]  /*18780*/  FFMA R108, R9, R41, R176 ;  /* 0x00000029096c7223 */ /* 0x000fe200000000b0 */
[----:B------:R-:W-:Y:S01]  /*18790*/  FFMA R153, R237, R25, R153 ;  /* 0x00000019ed997223 */ /* 0x000fe20000000099 */
[C---:B------:R-:W-:Y:S01]  /*187a0*/  FFMA R160, R13.reuse, R29, R160 ;  /* 0x0000001d0da07223 */ /* 0x040fe200000000a0 */
[----:B------:R-:W-:Y:S01]  /*187b0*/  FFMA R132, R13, R25, R132 ;  /* 0x000000190d847223 */ /* 0x000fe20000000084 */
[C---:B------:R-:W-:Y:S01]  /*187c0*/  FFMA R150, R65.reuse, R29, R150 ;  /* 0x0000001d41967223 */ /* 0x040fe20000000096 */
[----:B------:R-:W-:Y:S01]  /*187d0*/  FFMA R149, R65, R25, R149 ;  /* 0x0000001941957223 */ /* 0x000fe20000000095 */
[C---:B----4-:R-:W-:Y:S01]  /*187e0*/  FFMA R195, R92.reuse, R28, R195 ;  /* 0x0000001c5cc37223 */ /* 0x050fe200000000c3 */
[C---:B------:R-:W-:Y:S01]  /*187f0*/  FFMA R196, R92.reuse, R24, R196 ;  /* 0x000000185cc47223 */ /* 0x040fe200000000c4 */
[----:B------:R-:W-:Y:S01]  /*18800*/  FFMA R143, R92, R40, R143 ;  /* 0x000000285c8f7223 */ /* 0x000fe2000000008f */
[----:B-1----:R-:W-:Y:S01]  /*18810*/  FFMA R6, R119, R43, R112 ;  /* 0x0000002b77067223 */ /* 0x002fe20000000070 */
[----:B------:R-:W-:Y:S01]  /*18820*/  FFMA R108, R10, R42, R108 ;  /* 0x0000002a0a6c7223 */ /* 0x000fe2000000006c */
[----:B------:R-:W-:Y:S01]  /*18830*/  FFMA R230, R92, R36, R230 ;  /* 0x000000245ce67223 */ /* 0x000fe200000000e6 */
[C---:B------:R-:W-:Y:S01]  /*18840*/  FFMA R147, R233.reuse, R29, R147 ;  /* 0x0000001de9937223 */ /* 0x040fe20000000093 */
[----:B------:R-:W-:Y:S01]  /*18850*/  FFMA R64, R233, R41, R64 ;  /* 0x00000029e9407223 */ /* 0x000fe20000000040 */
[----:B------:R1:W-:Y:S01]  /*18860*/  STL [R1+0xf4], R6 ;  /* 0x0000f40601007387 */ /* 0x0003e20000100800 */
[----:B------:R-:W-:Y:S01]  /*18870*/  MOV R216, R8 ;  /* 0x0000000800d87202 */ /* 0x000fe20000000f00 */
[----:B------:R-:W-:-:S02]  /*18880*/  FFMA R156, R241, R37, R201 ;  /* 0x00000025f19c7223 */ /* 0x000fc400000000c9 */
[----:B------:R-:W2:Y:S01]  /*18890*/  LDS.128 R88, [R0.X4+UR5+0x51a0] ;  /* 0x0051a00500587984 */ /* 0x000ea20008004c00 */
[----:B-1----:R-:W-:Y:S01]  /*188a0*/  FFMA R6, R87, R43, R109 ;  /* 0x0000002b57067223 */ /* 0x002fe2000000006d */
[----:B------:R-:W-:-:S04]  /*188b0*/  FFMA R84, R238, R42, R84 ;  /* 0x0000002aee547223 */ /* 0x000fc80000000054 */
[----:B------:R1:W-:Y:S01]  /*188c0*/  STL [R1+0xdc], R6 ;  /* 0x0000dc0601007387 */ /* 0x0003e20000100800 */
[----:B------:R-:W-:Y:S01]  /*188d0*/  FFMA R241, R85, R37, R179 ;  /* 0x0000002555f17223 */ /* 0x000fe200000000b3 */
[-C--:B------:R-:W-:Y:S01]  /*188e0*/  FFMA R8, R9, R29.reuse, R178 ;  /* 0x0000001d09087223 */ /* 0x080fe200000000b2 */
[C---:B------:R-:W-:Y:S01]  /*188f0*/  FFMA R9, R237.reuse, R29, R175 ;  /* 0x0000001ded097223 */ /* 0x040fe200000000af */
[-C--:B------:R-:W-:Y:S01]  /*18900*/  FFMA R85, R237, R37.reuse, R174 ;  /* 0x00000025ed557223 */ /* 0x080fe200000000ae */
[----:B------:R-:W-:Y:S01]  /*18910*/  FFMA R249, R13, R37, R206 ;  /* 0x000000250df97223 */ /* 0x000fe200000000ce */
[----:B-1----:R-:W-:Y:S01]  /*18920*/  FFMA R6, R11, R43, R108 ;  /* 0x0000002b0b067223 */ /* 0x002fe2000000006c */
[C---:B------:R-:W-:Y:S01]  /*18930*/  FFMA R104, R65.reuse, R41, R172 ;  /* 0x0000002941687223 */ /* 0x040fe200000000ac */
[----:B------:R-:W-:Y:S01]  /*18940*/  FFMA R237, R65, R37, R173 ;  /* 0x0000002541ed7223 */ /* 0x000fe200000000ad */
[C---:B------:R-:W-:Y:S01]  /*18950*/  FFMA R13, R233.reuse, R25, R170 ;  /* 0x00000019e90d7223 */ /* 0x040fe200000000aa */
[----:B------:R-:W-:Y:S01]  /*18960*/  FFMA R65, R233, R37, R169 ;  /* 0x00000025e9417223 */ /* 0x000fe200000000a9 */
[----:B------:R1:W-:Y:S01]  /*18970*/  STL [R1+0xd8], R6 ;  /* 0x0000d80601007387 */ /* 0x0003e20000100800 */
[C---:B------:R-:W-:Y:S01]  /*18980*/  FFMA R189, R105.reuse, R29, R189 ;  /* 0x0000001d69bd7223 */ /* 0x040fe200000000bd */
[C---:B------:R-:W-:Y:S01]  /*18990*/  FFMA R190, R105.reuse, R25, R190 ;  /* 0x0000001969be7223 */ /* 0x040fe200000000be */
[C---:B------:R-:W-:Y:S01]  /*189a0*/  FFMA R92, R105.reuse, R41, R167 ;  /* 0x00000029695c7223 */ /* 0x040fe200000000a7 */
[----:B------:R-:W-:Y:S01]  /*189b0*/  FFMA R233, R105, R37, R168 ;  /* 0x0000002569e97223 */ /* 0x000fe200000000a8 */
[----:B------:R-:W-:Y:S01]  /*189c0*/  FFMA R105, R114, R42, R151 ;  /* 0x0000002a72697223 */ /* 0x000fe20000000097 */
[C---:B------:R-:W-:Y:S01]  /*189d0*/  FFMA R197, R44.reuse, R28, R197 ;  /* 0x0000001c2cc57223 */ /* 0x040fe200000000c5 */
[----:B-1----:R-:W-:Y:S01]  /*189e0*/  FFMA R6, R239, R43, R84 ;  /* 0x0000002bef067223 */ /* 0x002fe20000000054 */
[C---:B------:R-:W-:Y:S01]  /*189f0*/  FFMA R198, R44.reuse, R24, R198 ;  /* 0x000000182cc67223 */ /* 0x040fe200000000c6 */
[C---:B------:R-:W-:Y:S01]  /*18a00*/  FFMA R165, R44.reuse, R40, R165 ;  /* 0x000000282ca57223 */ /* 0x040fe200000000a5 */
[----:B------:R-:W-:Y:S01]  /*18a10*/  FFMA R229, R44, R36, R229 ;  /* 0x000000242ce57223 */ /* 0x000fe200000000e5 */
[C---:B------:R-:W-:Y:S01]  /*18a20*/  FFMA R208, R21.reuse, R29, R208 ;  /* 0x0000001d15d07223 */ /* 0x040fe200000000d0 */
[----:B------:R1:W-:Y:S01]  /*18a30*/  STL [R1+0xd4], R6 ;  /* 0x0000d40601007387 */ /* 0x0003e20000100800 */
        /* <DEDUP_REMOVED lines=9> */
[----:B-1----:R-:W-:Y:S01]  /*18ad0*/  FFMA R6, R115, R43, R105 ;  /* 0x0000002b73067223 */ /* 0x002fe20000000069 */
        /* <DEDUP_REMOVED lines=13> */
[C---:B------:R-:W-:Y:S01]  /*18bb0*/  FFMA R5, R66.reuse, R30, R150 ;  /* 0x0000001e42057223 */ /* 0x040fe20000000096 */
[----:B-1----:R-:W-:Y:S01]  /*18bc0*/  FFMA R6, R67, R43, R104 ;  /* 0x0000002b43067223 */ /* 0x002fe20000000068 */
[C---:B------:R-:W-:Y:S01]  /*18bd0*/  FFMA R14, R66.reuse, R26, R149 ;  /* 0x0000001a420e7223 */ /* 0x040fe20000000095 */
[----:B------:R-:W-:Y:S01]  /*18be0*/  FFMA R237, R66, R38, R237 ;  /* 0x0000002642ed7223 */ /* 0x000fe200000000ed */
[C---:B------:R-:W-:Y:S01]  /*18bf0*/  FFMA R66, R234.reuse, R30, R147 ;  /* 0x0000001eea427223 */ /* 0x040fe20000000093 */
[C---:B------:R-:W-:Y:S01]  /*18c00*/  FFMA R13, R234.reuse, R26, R13 ;  /* 0x0000001aea0d7223 */ /* 0x040fe2000000000d */
[C---:B------:R-:W-:Y:S01]  /*18c10*/  FFMA R64, R234.reuse, R42, R64 ;  /* 0x0000002aea407223 */ /* 0x040fe20000000040 */
[----:B------:R-:W-:Y:S01]  /*18c20*/  FFMA R65, R234, R38, R65 ;  /* 0x00000026ea417223 */ /* 0x000fe20000000041 */
[----:B------:R1:W-:Y:S01]  /*18c30*/  STL [R1+0xcc], R6 ;  /* 0x0000cc0601007387 */ /* 0x0003e20000100800 */
[C---:B------:R-:W-:Y:S01]  /*18c40*/  FFMA R3, R7.reuse, R27, R3 ;  /* 0x0000001b07037223 */ /* 0x040fe20000000003 */
[----:B------:R-:W-:Y:S01]  /*18c50*/  FFMA R236, R7, R39, R236 ;  /* 0x0000002707ec7223 */ /* 0x000fe200000000ec */
[----:B------:R-:W-:Y:S01]  /*18c60*/  FFMA R13, R235, R27, R13 ;  /* 0x0000001beb0d7223 */ /* 0x000fe2000000000d */
[----:B------:R3:W-:Y:S01]  /*18c70*/  STL [R1+0xc8], R46 ;  /* 0x0000c82e01007387 */ /* 0x0007e20000100800 */
[C---:B------:R-:W-:Y:S01]  /*18c80*/  FFMA R5, R67.reuse, R31, R5 ;  /* 0x0000001f43057223 */ /* 0x040fe20000000005 */
[C---:B------:R-:W-:Y:S01]  /*18c90*/  FFMA R14, R67.reuse, R27, R14 ;  /* 0x0000001b430e7223 */ /* 0x040fe2000000000e */
[----:B------:R-:W-:Y:S01]  /*18ca0*/  FFMA R237, R67, R39, R237 ;  /* 0x0000002743ed7223 */ /* 0x000fe200000000ed */
[C---:B------:R-:W-:Y:S01]  /*18cb0*/  FFMA R195, R93.reuse, R29, R195 ;  /* 0x0000001d5dc37223 */ /* 0x040fe200000000c3 */
[----:B------:R-:W-:Y:S01]  /*18cc0*/  FFMA R196, R93, R25, R196 ;  /* 0x000000195dc47223 */ /* 0x000fe200000000c4 */
[-C--:B-1----:R-:W-:Y:S01]  /*18cd0*/  FFMA R6, R7, R31.reuse, R101 ;  /* 0x0000001f07067223 */ /* 0x082fe20000000065 */
[----:B------:R-:W-:Y:S01]  /*18ce0*/  FFMA R7, R235, R31, R66 ;  /* 0x0000001feb077223 */ /* 0x000fe20000000042 */
[C---:B------:R-:W-:Y:S01]  /*18cf0*/  FFMA R143, R93.reuse, R41, R143 ;  /* 0x000000295d8f7223 */ /* 0x040fe2000000008f */
[----:B------:R-:W-:Y:S01]  /*18d00*/  FFMA R230, R93, R37, R230 ;  /* 0x000000255de67223 */ /* 0x000fe200000000e6 */
[C---:B---3--:R-:W-:Y:S01]  /*18d10*/  FFMA R46, R235.reuse, R43, R64 ;  /* 0x0000002beb2e7223 */ /* 0x048fe20000000040 */
[----:B------:R-:W-:Y:S01]  /*18d20*/  FFMA R235, R235, R39, R65 ;  /* 0x00000027ebeb7223 */ /* 0x000fe20000000041 */
[-C--:B------:R-:W-:Y:S01]  /*18d30*/  FFMA R92, R106, R42.reuse, R92 ;  /* 0x0000002a6a5c7223 */ /* 0x080fe2000000005c */
[----:B------:R-:W1:Y:S01]  /*18d40*/  LDS.128 R64, [R0.X4+UR5+0x6280] ;  /* 0x0062800500407984 */ /* 0x000e620008004c00 */
[----:B------:R-:W-:-:S03]  /*18d50*/  FFMA R93, R110, R42, R145 ;  /* 0x0000002a6e5d7223 */ /* 0x000fc60000000091 */
[----:B------:R3:W-:Y:S01]  /*18d60*/  STL [R1+0xc4], R46 ;  /* 0x0000c42e01007387 */ /* 0x0007e20000100800 */
[C---:B--2---:R-:W-:Y:S01]  /*18d70*/  FFMA R193, R88.reuse, R28, R193 ;  /* 0x0000001c58c17223 */ /* 0x044fe200000000c1 */
[C---:B------:R-:W-:Y:S01]  /*18d80*/  FFMA R194, R88.reuse, R24, R194 ;  /* 0x0000001858c27223 */ /* 0x040fe200000000c2 */
[C---:B------:R-:W-:Y:S01]  /*18d90*/  FFMA R166, R88.reuse, R40, R166 ;  /* 0x0000002858a67223 */ /* 0x040fe200000000a6 */
[----:B------:R-:W-:Y:S01]  /*18da0*/  FFMA R231, R88, R36, R231 ;  /* 0x0000002458e77223 */ /* 0x000fe200000000e7 */
[----:B------:R-:W-:Y:S01]  /*18db0*/  MOV R211, R218 ;  /* 0x000000da00d37202 */ /* 0x000fe20000000f00 */
[C---:B------:R-:W-:Y:S01]  /*18dc0*/  FFMA R191, R102.reuse, R30, R191 ;  /* 0x0000001e66bf7223 */ /* 0x040fe200000000bf */
[C---:B------:R-:W-:Y:S01]  /*18dd0*/  FFMA R192, R102.reuse, R26, R192 ;  /* 0x0000001a66c07223 */ /* 0x040fe200000000c0 */
[C---:B------:R-:W-:Y:S01]  /*18de0*/  FFMA R232, R102.reuse, R38, R232 ;  /* 0x0000002666e87223 */ /* 0x040fe200000000e8 */
[----:B------:R-:W-:Y:S01]  /*18df0*/  FFMA R197, R47, R31, R197 ;  /* 0x0000001f2fc57223 */ /* 0x000fe200000000c5 */
[----:B---3--:R-:W-:Y:S01]  /*18e00*/  FFMA R46, R111, R43, R93 ;  /* 0x0000002b6f2e7223 */ /* 0x008fe2000000005d */
[C---:B------:R-:W-:Y:S01]  /*18e10*/  FFMA R193, R89.reuse, R29, R193 ;  /* 0x0000001d59c17223 */ /* 0x040fe200000000c1 */
[C---:B------:R-:W-:Y:S01]  /*18e20*/  FFMA R194, R89.reuse, R25, R194 ;  /* 0x0000001959c27223 */ /* 0x040fe200000000c2 */
[----:B------:R-:W-:Y:S01]  /*18e30*/  FFMA R88, R89, R41, R166 ;  /* 0x0000002959587223 */ /* 0x000fe200000000a6 */
[----:B------:R-:W-:Y:S01]  /*18e40*/  FFMA R198, R47, R27, R198 ;  /* 0x0000001b2fc67223 */ /* 0x000fe200000000c6 */
[----:B------:R2:W-:Y:S01]  /*18e50*/  STL [R1+0xc0], R46 ;  /* 0x0000c02e01007387 */ /* 0x0005e20000100800 */
[----:B------:R-:W-:Y:S01]  /*18e60*/  FFMA R231, R89, R37, R231 ;  /* 0x0000002559e77223 */ /* 0x000fe200000000e7 */
[----:B------:R-:W-:Y:S01]  /*18e70*/  FFMA R89, R102, R42, R144 ;  /* 0x0000002a66597223 */ /* 0x000fe20000000090 */
[----:B------:R-:W-:Y:S01]  /*18e80*/  MOV R210, R211 ;  /* 0x000000d300d27202 */ /* 0x000fe20000000f00 */
[----:B------:R-:W-:Y:S01]  /*18e90*/  FFMA R229, R47, R39, R229 ;  /* 0x000000272fe57223 */ /* 0x000fe200000000e5 */
[----:B------:R-:W-:Y:S01]  /*18ea0*/  MOV R218, R124 ;  /* 0x0000007c00da7202 */ /* 0x000fe20000000f00 */
[----:B------:R-:W-:Y:S01]  /*18eb0*/  FFMA R45, R94, R42, R143 ;  /* 0x0000002a5e2d7223 */ /* 0x000fe2000000008f */
[C---:B------:R-:W-:Y:S01]  /*18ec0*/  FFMA R191, R103.reuse, R31, R191 ;  /* 0x0000001f67bf7223 */ /* 0x040fe200000000bf */
[C---:B------:R-:W-:Y:S01]  /*18ed0*/  FFMA R192, R103.reuse, R27, R192 ;  /* 0x0000001b67c07223 */ /* 0x040fe200000000c0 */
[----:B------:R-:W-:Y:S01]  /*18ee0*/  FFMA R232, R103, R39, R232 ;  /* 0x0000002767e87223 */ /* 0x000fe200000000e8 */
[----:B--2---:R-:W-:Y:S01]  /*18ef0*/  FFMA R46, R107, R43, R92 ;  /* 0x0000002b6b2e7223 */ /* 0x004fe2000000005c */
[----:B------:R-:W-:Y:S01]  /*18f00*/  MOV R211, R214 ;  /* 0x000000d600d37202 */ /* 0x000fe20000000f00 */
[C---:B------:R-:W-:Y:S01]  /*18f10*/  FFMA R88, R90.reuse, R42, R88 ;  /* 0x0000002a5a587223 */ /* 0x040fe20000000058 */
[----:B------:R-:W-:Y:S01]  /*18f20*/  MOV R214, R215 ;  /* 0x000000d700d67202 */ /* 0x000fe20000000f00 */
[----:B------:R-:W-:Y:S01]  /*18f30*/  FFMA R193, R90, R30, R193 ;  /* 0x0000001e5ac17223 */ /* 0x000fe200000000c1 */
[----:B------:R2:W-:Y:S01]  /*18f40*/  STL [R1+0xbc], R46 ;  /* 0x0000bc2e01007387 */ /* 0x0005e20000100800 */
[----:B------:R-:W-:-:S02]  /*18f50*/  MOV R215, R216 ;  /* 0x000000d800d77202 */ /* 0x000fc40000000f00 */
[----:B------:R-:W-:Y:S01]  /*18f60*/  MOV R216, R217 ;  /* 0x000000d900d87202 */ /* 0x000fe20000000f00 */
[----:B------:R-:W-:Y:S01]  /*18f70*/  FFMA R194, R90, R26, R194 ;  /* 0x0000001a5ac27223 */ /* 0x000fe200000000c2 */
[----:B------:R-:W-:Y:S01]  /*18f80*/  MOV R217, R218 ;  /* 0x000000da00d97202 */ /* 0x000fe20000000f00 */
[C---:B------:R-:W-:Y:S01]  /*18f90*/  FFMA R189, R106.reuse, R30, R189 ;  /* 0x0000001e6abd7223 */ /* 0x040fe200000000bd */
[C---:B------:R-:W-:Y:S01]  /*18fa0*/  FFMA R190, R106.reuse, R26, R190 ;  /* 0x0000001a6abe7223 */ /* 0x040fe200000000be */
[----:B------:R-:W-:Y:S01]  /*18fb0*/  FFMA R233, R106, R38, R233 ;  /* 0x000000266ae97223 */ /* 0x000fe200000000e9 */
[C---:B------:R-:W-:Y:S01]  /*18fc0*/  FFMA R187, R110.reuse, R30, R187 ;  /* 0x0000001e6ebb7223 */ /* 0x040fe200000000bb */
[-C--:B--2---:R-:W-:Y:S01]  /*18fd0*/  FFMA R46, R103, R43.reuse, R89 ;  /* 0x0000002b672e7223 */ /* 0x084fe20000000059 */
[----:B------:R-:W-:Y:S01]  /*18fe0*/  MOV R218, R222 ;  /* 0x000000de00da7202 */ /* 0x000fe20000000f00 */
[----:B------:R-:W-:Y:S01]  /*18ff0*/  FFMA R45, R95, R43, R45 ;  /* 0x0000002b5f2d7223 */ /* 0x000fe2000000002d */
[----:B------:R-:W-:Y:S01]  /*19000*/  MOV R222, R224 ;  /* 0x000000e000de7202 */ /* 0x000fe20000000f00 */
[----:B------:R-:W-:Y:S01]  /*19010*/  FFMA R188, R110, R26, R188 ;  /* 0x0000001a6ebc7223 */ /* 0x000fe200000000bc */
[----:B------:R2:W-:Y:S03]  /*19020*/  STL [R1+0xb8], R46 ;  /* 0x0000b82e01007387 */ /* 0x0005e60000100800 */
[----:B-1----:R-:W-:Y:S01]  /*19030*/  FFMA R103, R64, R76, R222 ;  /* 0x0000004c40677223 */ /* 0x002fe200000000de */
[----:B------:R-:W-:Y:S01]  /*19040*/  MOV R222, R225 ;  /* 0x000000e100de7202 */ /* 0x000fe20000000f00 */
[----:B------:R-:W-:Y:S01]  /*19050*/  FFMA R234, R110, R38, R146 ;  /* 0x000000266eea7223 */ /* 0x000fe20000000092 */
[C---:B------:R-:W-:Y:S01]  /*19060*/  FFMA R185, R86.reuse, R30, R185 ;  /* 0x0000001e56b97223 */ /* 0x040fe200000000b9 */
[C---:B------:R-:W-:Y:S01]  /*19070*/  FFMA R184, R86.reuse, R26, R184 ;  /* 0x0000001a56b87223 */ /* 0x040fe200000000b8 */
[----:B------:R-:W-:Y:S01]  /*19080*/  FFMA R241, R86, R38, R241 ;  /* 0x0000002656f17223 */ /* 0x000fe200000000f1 */
[----:B------:R-:W-:Y:S01]  /*19090*/  FFMA R8, R10, R30, R8 ;  /* 0x0000001e0a087223 */ /* 0x000fe20000000008 */
[C---:B--2---:R-:W-:Y:S01]  /*190a0*/  FFMA R46, R91.reuse, R43, R88 ;  /* 0x0000002b5b2e7223 */ /* 0x044fe20000000058 */
[----:B------:R-:W-:Y:S01]  /*190b0*/  FFMA R231, R90, R38, R231 ;  /* 0x000000265ae77223 */ /* 0x000fe200000000e7 */
[C---:B------:R-:W-:Y:S01]  /*190c0*/  FFMA R193, R91.reuse, R31, R193 ;  /* 0x0000001f5bc17223 */ /* 0x040fe200000000c1 */
[C---:B------:R-:W-:Y:S01]  /*190d0*/  FFMA R194, R91.reuse, R27, R194 ;  /* 0x0000001b5bc27223 */ /* 0x040fe200000000c2 */
[----:B------:R-:W-:Y:S01]  /*190e0*/  MOV R224, R2 ;  /* 0x0000000200e07202 */ /* 0x000fe20000000f00 */
[----:B------:R-:W-:Y:S04]  /*190f0*/  STL [R1+0xb4], R46 ;  /* 0x0000b42e01007387 */ /* 0x000fe80000100800 */
[----:B------:R-:W-:Y:S04]  /*19100*/  STL [R1+0xb0], R45 ;  /* 0x0000b02d01007387 */ /* 0x000fe80000100800 */
[----:B------:R-:W2:Y:S01]  /*19110*/  LDL.LU R225, [R1+0xc] ;  /* 0x00000c0001e17983 */ /* 0x000ea20000300800 */
[----:B------:R-:W-:-:S03]  /*19120*/  FFMA R231, R91, R39, R231 ;  /* 0x000000275be77223 */ /* 0x000fc600000000e7 */
[----:B------:R-:W1:Y:S01]  /*19130*/  LDS.128 R88, [R0.X4+UR5+0x6380] ;  /* 0x0063800500587984 */ /* 0x000e620008004c00 */
[----:B------:R-:W-:-:S03]  /*19140*/  FFMA R2, R47, R43, R44 ;  /* 0x0000002b2f027223 */ /* 0x000fc6000000002c */
[----:B------:R-:W3:Y:S01]  /*19150*/  LDS.128 R44, [R0.X4+UR5+0x7080] ;  /* 0x00708005002c7984 */ /* 0x000ee20008004c00 */
        /* <DEDUP_REMOVED lines=33> */
[----:B------:R-:W-:Y:S01]  /*19370*/  FFMA R244, R125, R37, R244 ;  /* 0x000000257df47223 */ /* 0x000fe200000000f4 */
[----:B------:R-:W-:Y:S01]  /*19380*/  FFMA R208, R23, R31, R208 ;  /* 0x0000001f17d07223 */ /* 0x000fe200000000d0 */
[C---:B-1----:R-:W-:Y:S01]  /*19390*/  FFMA R105, R88.reuse, R52, R228 ;  /* 0x0000003458697223 */ /* 0x042fe200000000e4 */
[C---:B------:R-:W-:Y:S01]  /*193a0*/  FFMA R104, R88.reuse, R80, R219 ;  /* 0x0000005058687223 */ /* 0x040fe200000000db */
[----:B------:R-:W4:Y:S01]  /*193b0*/  LDL.LU R228, [R1+0x30] ;  /* 0x0000300001e47983 */ /* 0x000f220000300800 */
[C---:B------:R-:W-:Y:S01]  /*193c0*/  FFMA R106, R88.reuse, R60, R220 ;  /* 0x0000003c586a7223 */ /* 0x040fe200000000dc */
[----:B------:R-:W-:-:S02]  /*193d0*/  FFMA R107, R88, R76, R221 ;  /* 0x0000004c586b7223 */ /* 0x000fc400000000dd */
[----:B------:R-:W4:Y:S01]  /*193e0*/  LDL.LU R219, [R1+0x2c] ;  /* 0x00002c0001db7983 */ /* 0x000f220000300800 */
[C---:B---3--:R-:W-:Y:S01]  /*193f0*/  FFMA R108, R44.reuse, R52, R222 ;  /* 0x000000342c6c7223 */ /* 0x048fe200000000de */
[C---:B------:R-:W-:Y:S02]  /*19400*/  FFMA R109, R44.reuse, R80, R223 ;  /* 0x000000502c6d7223 */ /* 0x040fe400000000df */
[----:B------:R-:W3:Y:S01]  /*19410*/  LDL.LU R220, [R1+0x28] ;  /* 0x0000280001dc7983 */ /* 0x000ee20000300800 */
[----:B------:R-:W-:-:S03]  /*19420*/  FFMA R110, R44, R60, R224 ;  /* 0x0000003c2c6e7223 */ /* 0x000fc600000000e0 */
[----:B------:R-:W3:Y:S04]  /*19430*/  LDL.LU R221, [R1+0x8] ;  /* 0x0000080001dd7983 */ /* 0x000ee80000300800 */
[----:B------:R-:W3:Y:S04]  /*19440*/  LDL.LU R222, [R1+0x24] ;  /* 0x0000240001de7983 */ /* 0x000ee80000300800 */
[----:B------:R-:W3:Y:S04]  /*19450*/  LDL.LU R223, [R1+0x20] ;  /* 0x0000200001df7983 */ /* 0x000ee80000300800 */
[----:B------:R-:W3:Y:S01]  /*19460*/  LDL.LU R224, [R1+0x1c] ;  /* 0x00001c0001e07983 */ /* 0x000ee20000300800 */
        /* <DEDUP_REMOVED lines=10> */
[C---:B------:R-:W-:Y:S01]  /*19510*/  FFMA R17, R23.reuse, R27, R17 ;  /* 0x0000001b17117223 */ /* 0x040fe20000000011 */
[----:B------:R-:W1:Y:S01]  /*19520*/  LDS.128 R84, [R0.X4+UR5+0x6180] ;  /* 0x0061800500547984 */ /* 0x000e620008004c00 */
[-C--:B------:R-:W-:Y:S01]  /*19530*/  FFMA R252, R23, R39.reuse, R252 ;  /* 0x0000002717fc7223 */ /* 0x080fe200000000fc */
        /* <DEDUP_REMOVED lines=14> */
[----:B------:R-:W-:Y:S04]  /*19620*/  LDS.128 R144, [R0.X4+UR5+0x53b0] ;  /* 0x0053b00500907984 */ /* 0x000fe80008004c00 */
[----:B------:R-:W-:Y:S04]  /*19630*/  LDS.128 R148, [R0.X4+UR5+0x60b0] ;  /* 0x0060b00500947984 */ /* 0x000fe80008004c00 */
[----:B------:R-:W-:Y:S04]  /*19640*/  LDS.128 R168, [R0.X4+UR5+0x71b0] ;  /* 0x0071b00500a87984 */ /* 0x000fe80008004c00 */
[----:B------:R-:W-:Y:S01]  /*19650*/  LDS.128 R164, [R0.X4+UR5+0x70b0] ;  /* 0x0070b00500a47984 */ /* 0x000fe20008004c00 */
[----:B--2---:R-:W-:Y:S01]  /*19660*/  FFMA R111, R44, R76, R225 ;  /* 0x0000004c2c6f7223 */ /* 0x004fe200000000e1 */
[----:B------:R-:W-:-:S02]  /*19670*/  FFMA R195, R95, R31, R195 ;  /* 0x0000001f5fc37223 */ /* 0x000fc400000000c3 */
[----:B------:R-:W2:Y:S01]  /*19680*/  LDL.LU R225, [R1+0x4] ;  /* 0x0000040001e17983 */ /* 0x000ea20000300800 */
        /* <DEDUP_REMOVED lines=12> */
[----:B------:R-:W-:Y:S01]  /*19750*/  FFMA R102, R61, R65, R102 ;  /* 0x000000413d667223 */ /* 0x000fe20000000066 */
        /* <DEDUP_REMOVED lines=13> */
[----:B------:R-:W4:Y:S01]  /*19830*/  LDS.128 R84, [R0.X4+UR5+0x7180] ;  /* 0x0071800500547984 */ /* 0x000f220008004c00 */
[-C--:B------:R-:W-:Y:S01]  /*19840*/  FFMA R100, R83, R67.reuse, R100 ;  /* 0x0000004353647223 */ /* 0x080fe20000000064 */
[-C--:B------:R-:W-:Y:S01]  /*19850*/  FFMA R102, R63, R67.reuse, R102 ;  /* 0x000000433f667223 */ /* 0x080fe20000000066 */
[----:B------:R-:W-:Y:S01]  /*19860*/  FFMA R103, R79, R67, R103 ;  /* 0x000000434f677223 */ /* 0x000fe20000000067 */
[-C--:B------:R-:W-:Y:S01]  /*19870*/  FFMA R105, R53, R89.reuse, R105 ;  /* 0x0000005935697223 */ /* 0x080fe20000000069 */
[----:B------:R-:W1:Y:S01]  /*19880*/  LDS.128 R64, [R0.X4+UR5+0x7280] ;  /* 0x0072800500407984 */ /* 0x000e620008004c00 */
        /* <DEDUP_REMOVED lines=34> */
[C---:B------:R-:W-:Y:S01]  /*19ab0*/  FFMA R181, R119.reuse, R27, R181 ;  /* 0x0000001b77b57223 */ /* 0x040fe200000000b5 */
[----:B------:R-:W-:Y:S01]  /*19ac0*/  FFMA R242, R119, R39, R242 ;  /* 0x0000002777f27223 */ /* 0x000fe200000000f2 */
[C---:B----4-:R-:W-:Y:S01]  /*19ad0*/  FFMA R113, R84.reuse, R52, R228 ;  /* 0x0000003454717223 */ /* 0x050fe200000000e4 */
[C---:B------:R-:W-:Y:S01]  /*19ae0*/  FFMA R112, R84.reuse, R80, R219 ;  /* 0x0000005054707223 */ /* 0x040fe200000000db */
[C---:B---3--:R-:W-:Y:S01]  /*19af0*/  FFMA R114, R84.reuse, R60, R220 ;  /* 0x0000003c54727223 */ /* 0x048fe200000000dc */
[----:B------:R-:W-:Y:S01]  /*19b00*/  FFMA R115, R84, R76, R221 ;  /* 0x0000004c54737223 */ /* 0x000fe200000000dd */
[C---:B-1----:R-:W-:Y:S01]  /*19b10*/  FFMA R117, R64.reuse, R52, R222 ;  /* 0x0000003440757223 */ /* 0x042fe200000000de */
        /* <DEDUP_REMOVED lines=53> */
[----:B------:R-:W3:Y:S01]  /*19e70*/  LDS.128 R52, [R0.X4+UR5+0x7090] ;  /* 0x0070900500347984 */ /* 0x000ee20008004c00 */
        /* <DEDUP_REMOVED lines=8> */
[----:B------:R-:W-:Y:S01]  /*19f00*/  FFMA R125, R246, R30, R158 ;  /* 0x0000001ef67d7223 */ /* 0x000fe2000000009e */
[----:B------:R-:W4:Y:S01]  /*19f10*/  LDS.128 R44, [R0.X4+UR5+0x7190] ;  /* 0x00719005002c7984 */ /* 0x000f220008004c00 */
[----:B------:R-:W-:-:S02]  /*19f20*/  FFMA R123, R83, R91, R123 ;  /* 0x0000005b537b7223 */ /* 0x000fc4000000007b */
[----:B------:R-:W-:Y:S01]  /*19f30*/  FFMA R23, R247, R31, R125 ;  /* 0x0000001ff7177223 */ /* 0x000fe2000000007d */
[-C--:B------:R-:W-:Y:S01]  /*19f40*/  FFMA R125, R79, R91.reuse, R97 ;  /* 0x0000005b4f7d7223 */ /* 0x080fe20000000061 */
        /* <DEDUP_REMOVED lines=17> */
[----:B------:R-:W1:Y:S01]  /*1a060*/  LDS.128 R60, [R0.X4+UR5+0x60a0] ;  /* 0x0060a005003c7984 */ /* 0x000e620008004c00 */
[----:B------:R-:W-:Y:S01]  /*1a070*/  FFMA R245, R245, R37, R203 ;  /* 0x00000025f5f57223 */ /* 0x000fe200000000cb */
[----:B------:R-:W-:Y:S01]  /*1a080*/  FFMA R250, R250, R38, R161 ;  /* 0x00000026fafa7223 */ /* 0x000fe200000000a1 */
[C---:B------:R-:W-:Y:S01]  /*1a090*/  FFMA R20, R251.reuse, R31, R20 ;  /* 0x0000001ffb147223 */ /* 0x040fe20000000014 */
[----:B------:R-:W-:Y:S01]  /*1a0a0*/  FFMA R35, R251, R27, R35 ;  /* 0x0000001bfb237223 */ /* 0x000fe20000000023 */
[C---:B------:R-:W-:Y:S01]  /*1a0b0*/  FFMA R21, R126.reuse, R26, R21 ;  /* 0x0000001a7e157223 */ /* 0x040fe20000000015 */
[----:B------:R-:W-:Y:S01]  /*1a0c0*/  FFMA R244, R126, R38, R244 ;  /* 0x000000267ef47223 */ /* 0x000fe200000000f4 */
[----:B------:R-:W-:Y:S01]  /*1a0d0*/  LDS.128 R128, [R0.X4+UR5+0x43b0] ;  /* 0x0043b00500807984 */ /* 0x000fe20008004c00 */
        /* <DEDUP_REMOVED lines=12> */
[C---:B----4-:R-:W-:Y:S01]  /*1a1a0*/  FFMA R85, R44.reuse, R48, R113 ;  /* 0x000000302c557223 */ /* 0x050fe20000000071 */
        /* <DEDUP_REMOVED lines=11> */
[----:B------:R-:W-:Y:S01]  /*1a260*/  LDS.128 R52, [R0.X4+UR5+0x61a0] ;  /* 0x0061a00500347984 */ /* 0x000fe20008004c00 */
[-C--:B------:R-:W-:Y:S01]  /*1a270*/  FFMA R85, R50, R46.reuse, R85 ;  /* 0x0000002e32557223 */ /* 0x080fe20000000055 */
[-C--:B------:R-:W-:Y:S01]  /*1a280*/  FFMA R86, R74, R46.reuse, R86 ;  /* 0x0000002e4a567223 */ /* 0x080fe20000000056 */
[-C--:B------:R-:W-:Y:S01]  /*1a290*/  FFMA R81, R58, R46.reuse, R81 ;  /* 0x0000002e3a517223 */ /* 0x080fe20000000051 */
[----:B------:R-:W-:Y:S01]  /*1a2a0*/  FFMA R101, R70, R46, R101 ;  /* 0x0000002e46657223 */ /* 0x000fe20000000065 */
[----:B------:R-:W-:Y:S01]  /*1a2b0*/  FFMA R85, R51, R47, R85 ;  /* 0x0000002f33557223 */ /* 0x000fe20000000055 */
[----:B------:R-:W-:Y:S04]  /*1a2c0*/  LDS.128 R136, [R0.X4+UR5+0x51b0] ;  /* 0x0051b00500887984 */ /* 0x000fe80008004c00 */
[----:B------:R-:W-:Y:S04]  /*1a2d0*/  LDS.128 R140, [R0.X4+UR5+0x52b0] ;  /* 0x0052b005008c7984 */ /* 0x000fe80008004c00 */
[----:B------:R-:W-:Y:S01]  /*1a2e0*/  LDS.128 R152, [R0.X4+UR5+0x61b0] ;  /* 0x0061b00500987984 */ /* 0x000fe20008004c00 */
[----:B--2---:R-:W-:Y:S01]  /*1a2f0*/  FFMA R119, R64, R76, R225 ;  /* 0x0000004c40777223 */ /* 0x004fe200000000e1 */
[C---:B-1----:R-:W-:Y:S01]  /*1a300*/  FFMA R98, R60.reuse, R36, R98 ;  /* 0x000000243c627223 */ /* 0x042fe20000000062 */
[----:B------:R-:W-:Y:S01]  /*1a310*/  FFMA R120, R60, R24, R120 ;  /* 0x000000183c787223 */ /* 0x000fe20000000078 */
[----:B------:R-:W-:Y:S01]  /*1a320*/  FFMA R246, R246, R38, R245 ;  /* 0x00000026f6f67223 */ /* 0x000fe200000000f5 */
[----:B------:R-:W-:Y:S01]  /*1a330*/  FFMA R119, R77, R65, R119 ;  /* 0x000000414d777223 */ /* 0x000fe20000000077 */
[----:B------:R-:W-:Y:S01]  /*1a340*/  FFMA R251, R251, R39, R250 ;  /* 0x00000027fbfb7223 */ /* 0x000fe200000000fa */
[----:B------:R-:W-:Y:S02]  /*1a350*/  LDS.128 R108, [R0.X4+UR5+0x32b0] ;  /* 0x0032b005006c7984 */ /* 0x000fe40008004c00 */
[----:B------:R-:W-:-:S02]  /*1a360*/  FFMA R119, R78, R66, R119 ;  /* 0x000000424e777223 */ /* 0x000fc40000000077 */
[----:B------:R-:W-:Y:S02]  /*1a370*/  LDS.128 R112, [R0.X4+UR5+0x33b0] ;  /* 0x0033b00500707984 */ /* 0x000fe40008004c00 */
[----:B------:R-:W-:Y:S02]  /*1a380*/  FFMA R119, R79, R67, R119 ;  /* 0x000000434f777223 */ /* 0x000fe40000000077 */
[----:B------:R-:W1:Y:S04]  /*1a390*/  LDS.128 R64, [R0.X4+UR5+0x6390] ;  /* 0x0063900500407984 */ /* 0x000e680008004c00 */
[----:B------:R-:W2:Y:S04]  /*1a3a0*/  LDS.128 R76, [R0.X4+UR5+0x7290] ;  /* 0x00729005004c7984 */ /* 0x000ea80008004c00 */
[----:B------:R-:W-:Y:S04]  /*1a3b0*/  LDS.128 R132, [R0.X4+UR5+0x50b0] ;  /* 0x0050b00500847984 */ /* 0x000fe80008004c00 */
[----:B------:R-:W-:Y:S04]  /*1a3c0*/  LDS.128 R156, [R0.X4+UR5+0x62b0] ;  /* 0x0062b005009c7984 */ /* 0x000fe80008004c00 */
[----:B------:R-:W-:Y:S01]  /*1a3d0*/  LDS.128 R160, [R0.X4+UR5+0x63b0] ;  /* 0x0063b00500a07984 */ /* 0x000fe20008004c00 */
        /* <DEDUP_REMOVED lines=16> */
[C---:B--2---:R-:W-:Y:S01]  /*1a4e0*/  FFMA R45, R76.reuse, R48, R117 ;  /* 0x000000304c2d7223 */ /* 0x044fe20000000075 */
[----:B------:R-:W1:Y:S01]  /*1a4f0*/  LDS.128 R64, [R0.X4+UR5+0x7390] ;  /* 0x0073900500407984 */ /* 0x000e620008004c00 */
        /* <DEDUP_REMOVED lines=16> */
[C---:B------:R-:W-:Y:S01]  /*1a600*/  FFMA R101, R71.reuse, R47, R101 ;  /* 0x0000002f47657223 */ /* 0x040fe20000000065 */
[----:B------:R-:W-:Y:S01]  /*1a610*/  FFMA R79, R71, R79, R44 ;  /* 0x0000004f474f7223 */ /* 0x000fe2000000002c */
[C---:B------:R-:W-:Y:S01]  /*1a620*/  FFMA R88, R52.reuse, R40, R88 ;  /* 0x0000002834587223 */ /* 0x040fe20000000058 */
[----:B------:R-:W2:Y:S01]  /*1a630*/  LDS.128 R44, [R0.X4+UR5+0x62a0] ;  /* 0x0062a005002c7984 */ /* 0x000ea20008004c00 */
[C---:B------:R-:W-:Y:S01]  /*1a640*/  FFMA R90, R52.reuse, R36, R90 ;  /* 0x00000024345a7223 */ /* 0x040fe2000000005a */
[----:B------:R-:W-:Y:S01]  /*1a650*/  FFMA R122, R52, R24, R122 ;  /* 0x00000018347a7223 */ /* 0x000fe2000000007a */
[----:B------:R-:W-:Y:S01]  /*1a660*/  FFMA R247, R247, R39, R246 ;  /* 0x00000027f7f77223 */ /* 0x000fe200000000f6 */
        /* <DEDUP_REMOVED lines=11> */
[-C--:B------:R-:W-:Y:S01]  /*1a720*/  FFMA R65, R58, R66.reuse, R124 ;  /* 0x000000423a417223 */ /* 0x080fe2000000007c */
[----:B------:R-:W-:-:S02]  /*1a730*/  FFMA R64, R50, R66, R96 ;  /* 0x0000004232407223 */ /* 0x000fc40000000060 */
[----:B------:R-:W-:Y:S01]  /*1a740*/  FFMA R69, R29, R61, R48 ;  /* 0x0000003d1d457223 */ /* 0x000fe20000000030 */
[-C--:B------:R-:W-:Y:S02]  /*1a750*/  FFMA R65, R59, R67.reuse, R65 ;  /* 0x000000433b417223 */ /* 0x080fe40000000041 */
[----:B------:R-:W1:Y:S01]  /*1a760*/  LDS.128 R56, [R0.X4+UR5+0x63a0] ;  /* 0x0063a00500387984 */ /* 0x000e620008004c00 */
[----:B------:R-:W-:Y:S01]  /*1a770*/  FFMA R64, R51, R67, R64 ;  /* 0x0000004333407223 */ /* 0x000fe20000000040 */
[----:B------:R-:W-:Y:S01]  /*1a780*/  FFMA R50, R60, R40, R99 ;  /* 0x000000283c327223 */ /* 0x000fe20000000063 */
[C---:B------:R-:W-:Y:S01]  /*1a790*/  FFMA R48, R62.reuse, R30, R69 ;  /* 0x0000001e3e307223 */ /* 0x040fe20000000045 */
[-C--:B------:R-:W-:Y:S02]  /*1a7a0*/  FFMA R51, R37, R61.reuse, R98 ;  /* 0x0000003d25337223 */ /* 0x080fe40000000062 */
        /* <DEDUP_REMOVED lines=8> */
[----:B------:R-:W3:Y:S01]  /*1a830*/  LDS.128 R48, [R0.X4+UR5+0x70a0] ;  /* 0x0070a00500307984 */ /* 0x000ee20008004c00 */
[----:B------:R-:W-:Y:S01]  /*1a840*/  FFMA R62, R62, R26, R61 ;  /* 0x0000001a3e3e7223 */ /* 0x000fe2000000003d */
[----:B------:R-:W-:Y:S01]  /*1a850*/  FFMA R61, R41, R53, R88 ;  /* 0x00000035293d7223 */ /* 0x000fe20000000058 */
[C---:B------:R-:W-:Y:S02]  /*1a860*/  FFMA R200, R63.reuse, R43, R200 ;  /* 0x0000002b3fc87223 */ /* 0x040fe400000000c8 */
[----:B------:R-:W-:Y:S01]  /*1a870*/  FFMA R217, R63, R27, R62 ;  /* 0x0000001b3fd97223 */ /* 0x000fe2000000003e */
[-C--:B------:R-:W-:Y:S01]  /*1a880*/  FFMA R63, R37, R53.reuse, R90 ;  /* 0x00000035253f7223 */ /* 0x080fe2000000005a */
[----:B------:R-:W-:Y:S01]  /*1a890*/  FFMA R53, R25, R53, R122 ;  /* 0x0000003519357223 */ /* 0x000fe2000000007a */
[C---:B------:R-:W-:Y:S01]  /*1a8a0*/  FFMA R52, R54.reuse, R42, R61 ;  /* 0x0000002a36347223 */ /* 0x040fe2000000003d */
[C---:B------:R-:W-:Y:S01]  /*1a8b0*/  FFMA R216, R54.reuse, R30, R69 ;  /* 0x0000001e36d87223 */ /* 0x040fe20000000045 */
[C---:B------:R-:W-:Y:S01]  /*1a8c0*/  FFMA R206, R54.reuse, R38, R63 ;  /* 0x0000002636ce7223 */ /* 0x040fe2000000003f */
[----:B------:R-:W-:Y:S01]  /*1a8d0*/  FFMA R220, R54, R26, R53 ;  /* 0x0000001a36dc7223 */ /* 0x000fe20000000035 */
[C---:B------:R-:W-:Y:S01]  /*1a8e0*/  FFMA R201, R55.reuse, R43, R52 ;  /* 0x0000002b37c97223 */ /* 0x040fe20000000034 */
[C---:B--2---:R-:W-:Y:S01]  /*1a8f0*/  FFMA R54, R44.reuse, R36, R83 ;  /* 0x000000242c367223 */ /* 0x044fe20000000053 */
[----:B------:R-:W-:Y:S01]  /*1a900*/  FFMA R52, R44, R28, R91 ;  /* 0x0000001c2c347223 */ /* 0x000fe2000000005b */
[C---:B------:R-:W-:Y:S01]  /*1a910*/  FFMA R206, R55.reuse, R39, R206 ;  /* 0x0000002737ce7223 */ /* 0x040fe200000000ce */
[C---:B------:R-:W-:Y:S01]  /*1a920*/  FFMA R216, R55.reuse, R31, R216 ;  /* 0x0000001f37d87223 */ /* 0x040fe200000000d8 */
[----:B------:R-:W-:Y:S01]  /*1a930*/  FFMA R220, R55, R27, R220 ;  /* 0x0000001b37dc7223 */ /* 0x000fe200000000dc */
[-C--:B------:R-:W-:Y:S01]  /*1a940*/  FFMA R63, R37, R45.reuse, R54 ;  /* 0x0000002d253f7223 */ /* 0x080fe20000000036 */
[----:B------:R-:W-:-:S02]  /*1a950*/  FFMA R69, R29, R45, R52 ;  /* 0x0000002d1d457223 */ /* 0x000fc40000000034 */
[----:B------:R-:W2:Y:S01]  /*1a960*/  LDS.128 R52, [R0.X4+UR5+0x71a0] ;  /* 0x0071a00500347984 */ /* 0x000ea20008004c00 */
[C---:B------:R-:W-:Y:S01]  /*1a970*/  FFMA R60, R44.reuse, R40, R89 ;  /* 0x000000282c3c7223 */ /* 0x040fe20000000059 */
[----:B------:R-:W-:Y:S01]  /*1a980*/  FFMA R44, R44, R24, R95 ;  /* 0x000000182c2c7223 */ /* 0x000fe2000000005f */
[----:B-1----:R-:W-:Y:S02]  /*1a990*/  FFMA R94, R56, R28, R94 ;  /* 0x0000001c385e7223 */ /* 0x002fe4000000005e */
[-C--:B------:R-:W-:Y:S01]  /*1a9a0*/  FFMA R61, R41, R45.reuse, R60 ;  /* 0x0000002d293d7223 */ /* 0x080fe2000000003c */
[----:B------:R-:W-:Y:S01]  /*1a9b0*/  FFMA R45, R25, R45, R44 ;  /* 0x0000002d192d7223 */ /* 0x000fe2000000002c */
[C---:B------:R-:W-:Y:S01]  /*1a9c0*/  FFMA R44, R46.reuse, R30, R69 ;  /* 0x0000001e2e2c7223 */ /* 0x040fe20000000045 */
[C---:B------:R-:W-:Y:S01]  /*1a9d0*/  FFMA R210, R46.reuse, R38, R63 ;  /* 0x000000262ed27223 */ /* 0x040fe2000000003f */
        /* <DEDUP_REMOVED lines=17> */
[----:B---3--:R-:W-:Y:S01]  /*1aaf0*/  FFMA R44, R48, R40, R87 ;  /* 0x00000028302c7223 */ /* 0x008fe20000000057 */
[C---:B------:R-:W-:Y:S01]  /*1ab00*/  FFMA R214, R58.reuse, R38, R47 ;  /* 0x000000263ad67223 */ /* 0x040fe2000000002f */
[----:B------:R-:W-:Y:S01]  /*1ab10*/  FFMA R226, R58, R26, R57 ;  /* 0x0000001a3ae27223 */ /* 0x000fe20000000039 */
[----:B------:R-:W-:Y:S01]  /*1ab20*/  FFMA R203, R59, R43, R46 ;  /* 0x0000002b3bcb7223 */ /* 0x000fe2000000002e */
[-C--:B------:R-:W-:Y:S01]  /*1ab30*/  FFMA R57, R41, R49.reuse, R44 ;  /* 0x0000003129397223 */ /* 0x080fe2000000002c */
[C---:B------:R-:W-:Y:S01]  /*1ab40*/  FFMA R92, R48.reuse, R28, R92 ;  /* 0x0000001c305c7223 */ /* 0x040fe2000000005c */
[----:B------:R-:W3:Y:S03]  /*1ab50*/  LDS.128 R44, [R0.X4+UR5+0x73a0] ;  /* 0x0073a005002c7984 */ /* 0x000ee60008004c00 */
        /* <DEDUP_REMOVED lines=8> */
[----:B------:R-:W-:Y:S01]  /*1abe0*/  FFMA R225, R51, R31, R48 ;  /* 0x0000001f33e17223 */ /* 0x000fe20000000030 */
[----:B--2---:R-:W-:Y:S01]  /*1abf0*/  FFMA R48, R52, R28, R81 ;  /* 0x0000001c34307223 */ /* 0x004fe20000000051 */
[----:B------:R-:W-:Y:S01]  /*1ac00*/  FFMA R49, R25, R49, R100 ;  /* 0x0000003119317223 */ /* 0x000fe20000000064 */
[----:B------:R-:W-:Y:S01]  /*1ac10*/  FFMA R218, R50, R38, R59 ;  /* 0x0000002632da7223 */ /* 0x000fe2000000003b */
[----:B------:R-:W-:Y:S01]  /*1ac20*/  FFMA R86, R52, R36, R86 ;  /* 0x0000002434567223 */ /* 0x000fe20000000056 */
        /* <DEDUP_REMOVED lines=12> */
[C---:B-1----:R-:W-:Y:S01]  /*1acf0*/  FFMA R78, R60.reuse, R40, R78 ;  /* 0x000000283c4e7223 */ /* 0x042fe2000000004e */
        /* <DEDUP_REMOVED lines=24> */
[----:B---3--:R-:W-:Y:S01]  /*1ae80*/  FFMA R64, R44, R40, R64 ;  /* 0x000000282c407223 */ /* 0x008fe20000000040 */
[----:B------:R-:W-:Y:S04]  /*1ae90*/  LDS.128 R48, [R0.X4+UR5+0xb0] ;  /* 0x0000b00500307984 */ /* 0x000fe80008004c00 */
[----:B------:R-:W1:Y:S01]  /*1aea0*/  LDS.128 R52, [R32+0xb0] ;  /* 0x0000b00020347984 */ /* 0x000e620000000c00 */
[----:B------:R-:W-:-:S03]  /*1aeb0*/  FFMA R250, R63, R27, R250 ;  /* 0x0000001b3ffa7223 */ /* 0x000fc600000000fa */
[----:B------:R-:W2:Y:S01]  /*1aec0*/  LDS.128 R56, [R0.X4+UR5+0x1b0] ;  /* 0x0001b00500387984 */ /* 0x000ea20008004c00 */
[C---:B------:R-:W-:Y:S01]  /*1aed0*/  FFMA R28, R44.reuse, R28, R65 ;  /* 0x0000001c2c1c7223 */ /* 0x040fe20000000041 */
[C---:B------:R-:W-:Y:S01]  /*1aee0*/  FFMA R24, R44.reuse, R24, R67 ;  /* 0x000000182c187223 */ /* 0x040fe20000000043 */
[----:B------:R-:W-:Y:S01]  /*1aef0*/  FFMA R41, R41, R45, R64 ;  /* 0x0000002d29297223 */ /* 0x000fe20000000040 */
[----:B------:R-:W3:Y:S04]  /*1af00*/  LDS.128 R60, [R0.X4+UR5+0x2b0] ;  /* 0x0002b005003c7984 */ /* 0x000ee80008004c00 */
[----:B------:R-:W4:Y:S04]  /*1af10*/  LDS.128 R64, [R0.X4+UR5+0x3b0] ;  /* 0x0003b00500407984 */ /* 0x000f280008004c00 */
[----:B------:R-:W1:Y:S01]  /*1af20*/  LDS.128 R68, [R0.X4+UR5+0x10b0] ;  /* 0x0010b00500447984 */ /* 0x000e620008004c00 */
[----:B------:R-:W-:-:S03]  /*1af30*/  FFMA R36, R44, R36, R75 ;  /* 0x000000242c247223 */ /* 0x000fc6000000004b */
[----:B------:R-:W3:Y:S04]  /*1af40*/  LDS.128 R72, [R0.X4+UR5+0x11b0] ;  /* 0x0011b00500487984 */ /* 0x000ee80008004c00 */
[----:B------:R-:W3:Y:S04]  /*1af50*/  LDS.128 R76, [R0.X4+UR5+0x12b0] ;  /* 0x0012b005004c7984 */ /* 0x000ee80008004c00 */
[----:B------:R-:W4:Y:S04]  /*1af60*/  LDS.128 R80, [R0.X4+UR5+0x13b0] ;  /* 0x0013b00500507984 */ /* 0x000f280008004c00 */
[----:B------:R-:W4:Y:S04]  /*1af70*/  LDS.128 R84, [R0.X4+UR5+0x20b0] ;  /* 0x0020b00500547984 */ /* 0x000f280008004c00 */
[----:B------:R-:W4:Y:S04]  /*1af80*/  LDS.128 R88, [R0.X4+UR5+0x21b0] ;  /* 0x0021b00500587984 */ /* 0x000f280008004c00 */
[----:B------:R-:W4:Y:S04]  /*1af90*/  LDS.128 R92, [R0.X4+UR5+0x22b0] ;  /* 0x0022b005005c7984 */ /* 0x000f280008004c00 */
[----:B------:R-:W4:Y:S04]  /*1afa0*/  LDS.128 R96, [R0.X4+UR5+0x23b0] ;  /* 0x0023b00500607984 */ /* 0x000f280008004c00 */
[----:B------:R-:W4:Y:S01]  /*1afb0*/  LDS.128 R100, [R0.X4+UR5+0x30b0] ;  /* 0x0030b00500647984 */ /* 0x000f220008004c00 */
[----:B------:R-:W-:-:S03]  /*1afc0*/  FFMA R21, R127, R27, R21 ;  /* 0x0000001b7f157223 */ /* 0x000fc60000000015 */
[----:B------:R-:W4:Y:S01]  /*1afd0*/  LDS.128 R120, [R0.X4+UR5+0x41b0] ;  /* 0x0041b00500787984 */ /* 0x000f220008004c00 */
[----:B------:R-:W-:Y:S01]  /*1afe0*/  FFMA R244, R127, R39, R244 ;  /* 0x000000277ff47223 */ /* 0x000fe200000000f4 */
[----:B------:R-:W-:Y:S02]  /*1aff0*/  FFMA R25, R25, R45, R24 ;  /* 0x0000002d19197223 */ /* 0x000fe40000000018 */
[----:B------:R-:W4:Y:S01]  /*1b000*/  LDS.128 R124, [R0.X4+UR5+0x42b0] ;  /* 0x0042b005007c7984 */ /* 0x000f220008004c00 */
[----:B------:R-:W-:Y:S01]  /*1b010*/  MOV R24, R177 ;  /* 0x000000b100187202 */ /* 0x000fe20000000f00 */
[-C--:B-1----:R-:W-:Y:S01]  /*1b020*/  FFMA R199, R48, R52.reuse, R199 ;  /* 0x0000003430c77223 */ /* 0x082fe200000000c7 */
[----:B--2---:R-:W-:Y:S01]  /*1b030*/  FFMA R16, R56, R52, R16 ;  /* 0x0000003438107223 */ /* 0x004fe20000000010 */
[C---:B------:R-:W-:Y:S01]  /*1b040*/  FFMA R41, R46.reuse, R42, R41 ;  /* 0x0000002a2e297223 */ /* 0x040fe20000000029 */
[----:B------:R-:W-:Y:S01]  /*1b050*/  MOV R42, R24 ;  /* 0x00000018002a7202 */ /* 0x000fe20000000f00 */
[-C--:B------:R-:W-:Y:S01]  /*1b060*/  FFMA R199, R49, R53.reuse, R199 ;  /* 0x0000003531c77223 */ /* 0x080fe200000000c7 */
[----:B------:R-:W-:Y:S01]  /*1b070*/  FFMA R25, R46, R26, R25 ;  /* 0x0000001a2e197223 */ /* 0x000fe20000000019 */
[-C--:B---3--:R-:W-:Y:S01]  /*1b080*/  FFMA R33, R60, R52.reuse, R33 ;  /* 0x000000343c217223 */ /* 0x088fe20000000021 */
[----:B------:R-:W-:Y:S01]  /*1b090*/  FFMA R24, R57, R53, R16 ;  /* 0x0000003539187223 */ /* 0x000fe20000000010 */
[-C--:B----4-:R-:W-:Y:S01]  /*1b0a0*/  FFMA R17, R64, R52.reuse, R17 ;  /* 0x0000003440117223 */ /* 0x090fe20000000011 */
[----:B------:R-:W-:Y:S01]  /*1b0b0*/  FFMA R29, R29, R45, R28 ;  /* 0x0000002d1d1d7223 */ /* 0x000fe2000000001c */
[----:B------:R-:W-:Y:S01]  /*1b0c0*/  FFMA R35, R68, R52, R35 ;  /* 0x0000003444237223 */ /* 0x000fe20000000023 */
[-C--:B------:R-:W-:Y:S01]  /*1b0d0*/  FFMA R199, R50, R54.reuse, R199 ;  /* 0x0000003632c77223 */ /* 0x080fe200000000c7 */
[----:B------:R-:W-:Y:S01]  /*1b0e0*/  FFMA R27, R47, R27, R25 ;  /* 0x0000001b2f1b7223 */ /* 0x000fe20000000019 */
[-C--:B------:R-:W-:Y:S01]  /*1b0f0*/  FFMA R33, R61, R53.reuse, R33 ;  /* 0x000000353d217223 */ /* 0x080fe20000000021 */
[----:B------:R-:W-:Y:S01]  /*1b100*/  FFMA R24, R58, R54, R24 ;  /* 0x000000363a187223 */ /* 0x000fe20000000018 */
[-C--:B------:R-:W-:Y:S01]  /*1b110*/  FFMA R25, R65, R53.reuse, R17 ;  /* 0x0000003541197223 */ /* 0x080fe20000000011 */
[----:B------:R-:W-:Y:S01]  /*1b120*/  FFMA R29, R46, R30, R29 ;  /* 0x0000001e2e1d7223 */ /* 0x000fe2000000001d */
[----:B------:R-:W-:Y:S01]  /*1b130*/  FFMA R35, R69, R53, R35 ;  /* 0x0000003545237223 */ /* 0x000fe20000000023 */
[-C--:B------:R-:W-:Y:S01]  /*1b140*/  FFMA R18, R72, R52.reuse, R18 ;  /* 0x0000003448127223 */ /* 0x080fe20000000012 */
[-C--:B------:R-:W-:Y:S01]  /*1b150*/  FFMA R30, R51, R55.reuse, R199 ;  /* 0x00000037331e7223 */ /* 0x080fe200000000c7 */
[----:B------:R-:W-:Y:S01]  /*1b160*/  FFMA R34, R76, R52, R34 ;  /* 0x000000344c227223 */ /* 0x000fe20000000022 */
[-C--:B------:R-:W-:Y:S01]  /*1b170*/  FFMA R33, R62, R54.reuse, R33 ;  /* 0x000000363e217223 */ /* 0x080fe20000000021 */
[----:B------:R-:W-:Y:S01]  /*1b180*/  FFMA R24, R59, R55, R24 ;  /* 0x000000373b187223 */ /* 0x000fe20000000018 */
[----:B------:R-:W-:Y:S01]  /*1b190*/  FFMA R37, R37, R45, R36 ;  /* 0x0000002d25257223 */ /* 0x000fe20000000024 */
[-C--:B------:R-:W-:Y:S01]  /*1b1a0*/  FFMA R25, R66, R54.reuse, R25 ;  /* 0x0000003642197223 */ /* 0x080fe20000000019 */
[----:B------:R-:W-:Y:S01]  /*1b1b0*/  MOV R45, R179 ;  /* 0x000000b3002d7202 */ /* 0x000fe20000000f00 */
[----:B------:R-:W-:Y:S01]  /*1b1c0*/  FFMA R35, R70, R54, R35 ;  /* 0x0000003646237223 */ /* 0x000fe20000000023 */
[----:B------:R-:W-:Y:S01]  /*1b1d0*/  MOV R28, R176 ;  /* 0x000000b0001c7202 */ /* 0x000fe20000000f00 */
[----:B------:R-:W-:Y:S01]  /*1b1e0*/  FFMA R31, R47, R31, R29 ;  /* 0x0000001f2f1f7223 */ /* 0x000fe2000000001d */
[----:B------:R-:W-:Y:S01]  /*1b1f0*/  MOV R40, R178 ;  /* 0x000000b200287202 */ /* 0x000fe20000000f00 */
[-C--:B------:R-:W-:Y:S01]  /*1b200*/  FFMA R26, R73, R53.reuse, R18 ;  /* 0x00000035491a7223 */ /* 0x080fe20000000012 */
[----:B------:R-:W1:Y:S01]  /*1b210*/  LDS.128 R176, [R0.X4+UR5+0x73b0] ;  /* 0x0073b00500b07984 */ /* 0x000e620008004c00 */
[----:B------:R-:W-:Y:S01]  /*1b220*/  FFMA R19, R80, R52, R19 ;  /* 0x0000003450137223 */ /* 0x000fe20000000013 */
[----:B------:R-:W-:Y:S01]  /*1b230*/  FFMA R34, R77, R53, R34 ;  /* 0x000000354d227223 */ /* 0x000fe20000000022 */
[-C--:B------:R-:W-:Y:S01]  /*1b240*/  FFMA R29, R63, R55.reuse, R33 ;  /* 0x000000373f1d7223 */ /* 0x080fe20000000021 */
[----:B------:R-:W-:Y:S01]  /*1b250*/  STL [R1+0xac], R30 ;  /* 0x0000ac1e01007387 */ /* 0x000fe20000100800 */
[----:B------:R-:W-:Y:S01]  /*1b260*/  FFMA R37, R46, R38, R37 ;  /* 0x000000262e257223 */ /* 0x000fe20000000025 */
[-C--:B------:R-:W-:Y:S01]  /*1b270*/  FFMA R21, R84, R52.reuse, R21 ;  /* 0x0000003454157223 */ /* 0x080fe20000000015 */
[----:B------:R-:W-:Y:S01]  /*1b280*/  FFMA R25, R67, R55, R25 ;  /* 0x0000003743197223 */ /* 0x000fe20000000019 */
[----:B------:R2:W-:Y:S01]  /*1b290*/  STL [R1+0xa8], R24 ;  /* 0x0000a81801007387 */ /* 0x0005e20000100800 */
[----:B------:R-:W-:Y:S01]  /*1b2a0*/  MOV R38, R45 ;  /* 0x0000002d00267202 */ /* 0x000fe20000000f00 */
[----:B------:R-:W-:Y:S01]  /*1b2b0*/  FFMA R180, R88, R52, R180 ;  /* 0x0000003458b47223 */ /* 0x000fe200000000b4 */
[----:B------:R-:W-:Y:S01]  /*1b2c0*/  MOV R45, R28 ;  /* 0x0000001c002d7202 */ /* 0x000fe20000000f00 */
[-C--:B------:R-:W-:Y:S01]  /*1b2d0*/  FFMA R26, R74, R54.reuse, R26 ;  /* 0x000000364a1a7223 */ /* 0x080fe2000000001a */
[-C--:B------:R-:W-:Y:S01]  /*1b2e0*/  FFMA R28, R81, R53.reuse, R19 ;  /* 0x00000035511c7223 */ /* 0x080fe20000000013 */
[----:B------:R-:W-:Y:S01]  /*1b2f0*/  FFMA R34, R78, R54, R34 ;  /* 0x000000364e227223 */ /* 0x000fe20000000022 */
[----:B------:R-:W-:Y:S01]  /*1b300*/  FFMA R21, R85, R53, R21 ;  /* 0x0000003555157223 */ /* 0x000fe20000000015 */
[----:B--2---:R-:W-:Y:S01]  /*1b310*/  FFMA R24, R71, R55, R35 ;  /* 0x0000003747187223 */ /* 0x004fe20000000023 */
[----:B------:R-:W-:Y:S01]  /*1b320*/  STL [R1+0xa4], R29 ;  /* 0x0000a41d01007387 */ /* 0x000fe20000100800 */
[-C--:B------:R-:W-:Y:S01]  /*1b330*/  FFMA R181, R92, R52.reuse, R181 ;  /* 0x000000345cb57223 */ /* 0x080fe200000000b5 */
[----:B------:R-:W-:Y:S01]  /*1b340*/  FFMA R180, R89, R53, R180 ;  /* 0x0000003559b47223 */ /* 0x000fe200000000b4 */
[-C--:B------:R-:W-:Y:S01]  /*1b350*/  FFMA R184, R96, R52.reuse, R184 ;  /* 0x0000003460b87223 */ /* 0x080fe200000000b8 */
[----:B------:R-:W-:Y:S01]  /*1b360*/  STL [R1+0xa0], R25 ;  /* 0x0000a01901007387 */ /* 0x000fe20000100800 */
[----:B------:R-:W-:Y:S01]  /*1b370*/  FFMA R26, R75, R55, R26 ;  /* 0x000000374b1a7223 */ /* 0x000fe2000000001a */
[----:B------:R-:W-:Y:S01]  /*1b380*/  FFMA R4, R100, R52, R4 ;  /* 0x0000003464047223 */ /* 0x000fe20000000004 */
[----:B------:R-:W-:Y:S01]  /*1b390*/  FFMA R28, R82, R54, R28 ;  /* 0x00000036521c7223 */ /* 0x000fe2000000001c */
[----:B------:R2:W-:Y:S01]  /*1b3a0*/  STL [R1+0x9c], R24 ;  /* 0x00009c1801007387 */ /* 0x0005e20000100800 */
[----:B------:R-:W-:Y:S01]  /*1b3b0*/  FFMA R11, R104, R52, R11 ;  /* 0x00000034680b7223 */ /* 0x000fe2000000000b */
[-C--:B------:R-:W-:Y:S01]  /*1b3c0*/  FFMA R21, R86, R54.reuse, R21 ;  /* 0x0000003656157223 */ /* 0x080fe20000000015 */
[-C--:B------:R-:W-:Y:S01]  /*1b3d0*/  FFMA R181, R93, R53.reuse, R181 ;  /* 0x000000355db57223 */ /* 0x080fe200000000b5 */
[----:B------:R-:W-:Y:S01]  /*1b3e0*/  FFMA R180, R90, R54, R180 ;  /* 0x000000365ab47223 */ /* 0x000fe200000000b4 */
[-C--:B------:R-:W-:Y:S01]  /*1b3f0*/  FFMA R184, R97, R53.reuse, R184 ;  /* 0x0000003561b87223 */ /* 0x080fe200000000b8 */
[----:B------:R-:W-:Y:S01]  /*1b400*/  FFMA R4, R101, R53, R4 ;  /* 0x0000003565047223 */ /* 0x000fe20000000004 */
[-C--:B------:R-:W-:Y:S01]  /*1b410*/  FFMA R186, R108, R52.reuse, R186 ;  /* 0x000000346cba7223 */ /* 0x080fe200000000ba */
[-C--:B------:R-:W-:Y:S01]  /*1b420*/  FFMA R14, R112, R52.reuse, R14 ;  /* 0x00000034700e7223 */ /* 0x080fe2000000000e */
[----:B------:R-:W-:Y:S01]  /*1b430*/  FFMA R3, R116, R52, R3 ;  /* 0x0000003474037223 */ /* 0x000fe20000000003 */
[-C--:B--2---:R-:W-:Y:S01]  /*1b440*/  FFMA R24, R79, R55.reuse, R34 ;  /* 0x000000374f187223 */ /* 0x084fe20000000022 */
[----:B------:R-:W-:Y:S01]  /*1b450*/  FFMA R25, R83, R55, R28 ;  /* 0x0000003753197223 */ /* 0x000fe2000000001c */
[----:B------:R-:W-:Y:S01]  /*1b460*/  STL [R1+0x98], R26 ;  /* 0x0000981a01007387 */ /* 0x000fe20000100800 */
[----:B------:R-:W-:Y:S01]  /*1b470*/  FFMA R11, R105, R53, R11 ;  /* 0x00000035690b7223 */ /* 0x000fe2000000000b */
[----:B------:R-:W-:Y:S01]  /*1b480*/  FFMA R21, R87, R55, R21 ;  /* 0x0000003757157223 */ /* 0x000fe20000000015 */
[-C--:B------:R-:W-:Y:S01]  /*1b490*/  FFMA R181, R94, R54.reuse, R181 ;  /* 0x000000365eb57223 */ /* 0x080fe200000000b5 */
[----:B------:R2:W-:Y:S01]  /*1b4a0*/  STL [R1+0x94], R24 ;  /* 0x0000941801007387 */ /* 0x0005e20000100800 */
[----:B------:R-:W-:Y:S01]  /*1b4b0*/  FFMA R184, R98, R54, R184 ;  /* 0x0000003662b87223 */ /* 0x000fe200000000b8 */
[----:B------:R-:W-:Y:S01]  /*1b4c0*/  FFMA R13, R120, R52, R13 ;  /* 0x00000034780d7223 */ /* 0x000fe2000000000d */
[-C--:B------:R-:W-:Y:S01]  /*1b4d0*/  FFMA R4, R102, R54.reuse, R4 ;  /* 0x0000003666047223 */ /* 0x080fe20000000004 */
[----:B------:R-:W-:Y:S01]  /*1b4e0*/  FFMA R186, R109, R53, R186 ;  /* 0x000000356dba7223 */ /* 0x000fe200000000ba */
[----:B------:R-:W-:Y:S01]  /*1b4f0*/  FFMA R11, R106, R54, R11 ;  /* 0x000000366a0b7223 */ /* 0x000fe2000000000b */
[----:B------:R3:W-:Y:S01]  /*1b500*/  STL [R1+0x90], R25 ;  /* 0x0000901901007387 */ /* 0x0007e20000100800 */
[----:B--2---:R-:W-:Y:S01]  /*1b510*/  FFMA R24, R91, R55, R180 ;  /* 0x000000375b187223 */ /* 0x004fe200000000b4 */
[----:B------:R-:W-:-:S02]  /*1b520*/  FFMA R14, R113, R53, R14 ;  /* 0x00000035710e7223 */ /* 0x000fc4000000000e */
[----:B------:R2:W-:Y:S01]  /*1b530*/  STL [R1+0x8c], R21 ;  /* 0x00008c1501007387 */ /* 0x0005e20000100800 */
[----:B------:R-:W-:Y:S01]  /*1b540*/  FFMA R3, R117, R53, R3 ;  /* 0x0000003575037223 */ /* 0x000fe20000000003 */
[-C--:B------:R-:W-:Y:S01]  /*1b550*/  FFMA R188, R124, R52.reuse, R188 ;  /* 0x000000347cbc7223 */ /* 0x080fe200000000bc */
[----:B---3--:R-:W-:Y:S01]  /*1b560*/  FFMA R25, R95, R55, R181 ;  /* 0x000000375f197223 */ /* 0x008fe200000000b5 */
[----:B------:R3:W-:Y:S01]  /*1b570*/  STL [R1+0x88], R24 ;  /* 0x0000881801007387 */ /* 0x0007e20000100800 */
[----:B------:R-:W-:Y:S01]  /*1b580*/  FFMA R13, R121, R53, R13 ;  /* 0x00000035790d7223 */ /* 0x000fe2000000000d */
[----:B------:R-:W-:Y:S01]  /*1b590*/  FFMA R190, R128, R52, R190 ;  /* 0x0000003480be7223 */ /* 0x000fe200000000be */
[----:B------:R-:W-:Y:S01]  /*1b5a0*/  FFMA R186, R110, R54, R186 ;  /* 0x000000366eba7223 */ /* 0x000fe200000000ba */
[----:B------:R-:W-:Y:S01]  /*1b5b0*/  FFMA R192, R132, R52, R192 ;  /* 0x0000003484c07223 */ /* 0x000fe200000000c0 */
[-C--:B--2---:R-:W-:Y:S01]  /*1b5c0*/  FFMA R21, R99, R55.reuse, R184 ;  /* 0x0000003763157223 */ /* 0x084fe200000000b8 */
[-C--:B------:R-:W-:Y:S01]  /*1b5d0*/  FFMA R14, R114, R54.reuse, R14 ;  /* 0x00000036720e7223 */ /* 0x080fe2000000000e */
[----:B------:R-:W-:Y:S01]  /*1b5e0*/  FFMA R3, R118, R54, R3 ;  /* 0x0000003676037223 */ /* 0x000fe20000000003 */
[-C--:B------:R-:W-:Y:S01]  /*1b5f0*/  FFMA R194, R136, R52.reuse, R194 ;  /* 0x0000003488c27223 */ /* 0x080fe200000000c2 */
[----:B------:R-:W-:Y:S01]  /*1b600*/  FFMA R196, R140, R52, R196 ;  /* 0x000000348cc47223 */ /* 0x000fe200000000c4 */
[-C--:B---3--:R-:W-:Y:S01]  /*1b610*/  FFMA R24, R103, R55.reuse, R4 ;  /* 0x0000003767187223 */ /* 0x088fe20000000004 */
[----:B------:R-:W-:Y:S01]  /*1b620*/  FFMA R4, R107, R55, R11 ;  /* 0x000000376b047223 */ /* 0x000fe2000000000b */
[----:B------:R-:W-:Y:S01]  /*1b630*/  STL [R1+0x84], R25 ;  /* 0x0000841901007387 */ /* 0x000fe20000100800 */
[-C--:B------:R-:W-:Y:S01]  /*1b640*/  FFMA R188, R125, R53.reuse, R188 ;  /* 0x000000357dbc7223 */ /* 0x080fe200000000bc */
[----:B------:R-:W-:Y:S01]  /*1b650*/  FFMA R13, R122, R54, R13 ;  /* 0x000000367a0d7223 */ /* 0x000fe2000000000d */
[-C--:B------:R-:W-:Y:S01]  /*1b660*/  FFMA R190, R129, R53.reuse, R190 ;  /* 0x0000003581be7223 */ /* 0x080fe200000000be */
[----:B------:R2:W-:Y:S01]  /*1b670*/  STL [R1+0x80], R21 ;  /* 0x0000801501007387 */ /* 0x0005e20000100800 */
[----:B------:R-:W-:Y:S01]  /*1b680*/  FFMA R192, R133, R53, R192 ;  /* 0x0000003585c07223 */ /* 0x000fe200000000c0 */
[----:B------:R-:W-:-:S02]  /*1b690*/  FFMA R11, R115, R55, R14 ;  /* 0x00000037730b7223 */ /* 0x000fc4000000000e */
[----:B------:R-:W-:Y:S01]  /*1b6a0*/  STL [R1+0x7c], R24 ;  /* 0x00007c1801007387 */ /* 0x000fe20000100800 */
[----:B------:R-:W-:Y:S01]  /*1b6b0*/  FFMA R198, R144, R52, R198 ;  /* 0x0000003490c67223 */ /* 0x000fe200000000c6 */
[-C--:B------:R-:W-:Y:S02]  /*1b6c0*/  FFMA R188, R126, R54.reuse, R188 ;  /* 0x000000367ebc7223 */ /* 0x080fe400000000bc */
[----:B------:R3:W-:Y:S01]  /*1b6d0*/  STL [R1+0x78], R4 ;  /* 0x0000780401007387 */ /* 0x0007e20000100800 */
[----:B--2---:R-:W-:Y:S01]  /*1b6e0*/  FFMA R21, R111, R55, R186 ;  /* 0x000000376f157223 */ /* 0x004fe200000000ba */
[-C--:B------:R-:W-:Y:S01]  /*1b6f0*/  FFMA R190, R130, R54.reuse, R190 ;  /* 0x0000003682be7223 */ /* 0x080fe200000000be */
[-C--:B------:R-:W-:Y:S01]  /*1b700*/  FFMA R194, R137, R53.reuse, R194 ;  /* 0x0000003589c27223 */ /* 0x080fe200000000c2 */
[----:B------:R-:W-:Y:S01]  /*1b710*/  FFMA R192, R134, R54, R192 ;  /* 0x0000003686c07223 */ /* 0x000fe200000000c0 */
[----:B------:R-:W-:Y:S01]  /*1b720*/  FFMA R196, R141, R53, R196 ;  /* 0x000000358dc47223 */ /* 0x000fe200000000c4 */
[----:B------:R-:W-:Y:S01]  /*1b730*/  STL [R1+0x74], R21 ;  /* 0x0000741501007387 */ /* 0x000fe20000100800 */
[-C--:B---3--:R-:W-:Y:S01]  /*1b740*/  FFMA R4, R119, R55.reuse, R3 ;  /* 0x0000003777047223 */ /* 0x088fe20000000003 */
[----:B------:R-:W-:-:S02]  /*1b750*/  FFMA R3, R123, R55, R13 ;  /* 0x000000377b037223 */ /* 0x000fc4000000000d */
[----:B------:R2:W-:Y:S01]  /*1b760*/  STL [R1+0x70], R11 ;  /* 0x0000700b01007387 */ /* 0x0005e20000100800 */
[-C--:B------:R-:W-:Y:S01]  /*1b770*/  FFMA R217, R148, R52.reuse, R217 ;  /* 0x0000003494d97223 */ /* 0x080fe200000000d9 */
[----:B------:R-:W-:Y:S01]  /*1b780*/  FFMA R198, R145, R53, R198 ;  /* 0x0000003591c67223 */ /* 0x000fe200000000c6 */
[-C--:B------:R-:W-:Y:S01]  /*1b790*/  FFMA R220, R152, R52.reuse, R220 ;  /* 0x0000003498dc7223 */ /* 0x080fe200000000dc */
[----:B------:R3:W-:Y:S01]  /*1b7a0*/  STL [R1+0x6c], R4 ;  /* 0x00006c0401007387 */ /* 0x0007e20000100800 */
[----:B------:R-:W-:Y:S01]  /*1b7b0*/  FFMA R224, R156, R52, R224 ;  /* 0x000000349ce07223 */ /* 0x000fe200000000e0 */
[-C--:B------:R-:W-:Y:S02]  /*1b7c0*/  FFMA R194, R138, R54.reuse, R194 ;  /* 0x000000368ac27223 */ /* 0x080fe400000000c2 */
[----:B------:R4:W-:Y:S01]  /*1b7d0*/  STL [R1+0x34], R3 ;  /* 0x0000340301007387 */ /* 0x0009e20000100800 */
[-C--:B--2---:R-:W-:Y:S01]  /*1b7e0*/  FFMA R11, R127, R55.reuse, R188 ;  /* 0x000000377f0b7223 */ /* 0x084fe200000000bc */
[----:B------:R-:W-:Y:S01]  /*1b7f0*/  FFMA R196, R142, R54, R196 ;  /* 0x000000368ec47223 */ /* 0x000fe200000000c4 */
[-C--:B------:R-:W-:Y:S01]  /*1b800*/  FFMA R246, R168, R52.reuse, R246 ;  /* 0x00000034a8f67223 */ /* 0x080fe200000000f6 */
[----:B-1----:R-:W-:Y:S01]  /*1b810*/  FFMA R27, R176, R52, R27 ;  /* 0x00000034b01b7223 */ /* 0x002fe2000000001b */
[----:B---3--:R-:W-:Y:S01]  /*1b820*/  FFMA R4, R131, R55, R190 ;  /* 0x0000003783047223 */ /* 0x008fe200000000be */
[----:B------:R-:W-:Y:S01]  /*1b830*/  FFMA R217, R149, R53, R217 ;  /* 0x0000003595d97223 */ /* 0x000fe200000000d9 */
[-C--:B------:R-:W-:Y:S01]  /*1b840*/  FFMA R198, R146, R54.reuse, R198 ;  /* 0x0000003692c67223 */ /* 0x080fe200000000c6 */
[----:B------:R-:W1:Y:S01]  /*1b850*/  LDS.128 R16, [R32+0x1b0] ;  /* 0x0001b00020107984 */ /* 0x000e620000000c00 */
[----:B----4-:R-:W-:Y:S01]  /*1b860*/  FFMA R3, R135, R55, R192 ;  /* 0x0000003787037223 */ /* 0x010fe200000000c0 */
[-C--:B------:R-:W-:Y:S01]  /*1b870*/  FFMA R220, R153, R53.reuse, R220 ;  /* 0x0000003599dc7223 */ /* 0x080fe200000000dc */
[----:B------:R-:W-:Y:S01]  /*1b880*/  FFMA R224, R157, R53, R224 ;  /* 0x000000359de07223 */ /* 0x000fe200000000e0 */
[----:B------:R2:W-:Y:S01]  /*1b890*/  STL [R1+0x30], R11 ;  /* 0x0000300b01007387 */ /* 0x0005e20000100800 */
[----:B------:R-:W-:-:S03]  /*1b8a0*/  FFMA R217, R150, R54, R217 ;  /* 0x0000003696d97223 */ /* 0x000fc600000000d9 */
[----:B------:R3:W-:Y:S01]  /*1b8b0*/  STL [R1+0x2c], R4 ;  /* 0x00002c0401007387 */ /* 0x0007e20000100800 */
[----:B------:R-:W-:-:S03]  /*1b8c0*/  FFMA R220, R154, R54, R220 ;  /* 0x000000369adc7223 */ /* 0x000fc600000000dc */
[----:B------:R4:W-:Y:S01]  /*1b8d0*/  STL [R1+0x28], R3 ;  /* 0x0000280301007387 */ /* 0x0009e20000100800 */
[-C--:B--2---:R-:W-:Y:S01]  /*1b8e0*/  FFMA R11, R139, R55.reuse, R194 ;  /* 0x000000378b0b7223 */ /* 0x084fe200000000c2 */
[----:B------:R-:W-:Y:S01]  /*1b8f0*/  FFMA R224, R158, R54, R224 ;  /* 0x000000369ee07223 */ /* 0x000fe200000000e0 */
[----:B---3--:R-:W-:-:S03]  /*1b900*/  FFMA R4, R143, R55, R196 ;  /* 0x000000378f047223 */ /* 0x008fc600000000c4 */
[----:B------:R2:W-:Y:S01]  /*1b910*/  STL [R1+0x24], R11 ;  /* 0x0000240b01007387 */ /* 0x0005e20000100800 */
[----:B----4-:R-:W-:Y:S01]  /*1b920*/  FFMA R3, R147, R55, R198 ;  /* 0x0000003793037223 */ /* 0x010fe200000000c6 */
[-C--:B------:R-:W-:Y:S01]  /*1b930*/  FFMA R246, R169, R53.reuse, R246 ;  /* 0x00000035a9f67223 */ /* 0x080fe200000000f6 */
[----:B------:R-:W-:Y:S01]  /*1b940*/  FFMA R27, R177, R53, R27 ;  /* 0x00000035b11b7223 */ /* 0x000fe2000000001b */
[----:B------:R3:W-:Y:S01]  /*1b950*/  STL [R1+0x20], R4 ;  /* 0x0000200401007387 */ /* 0x0007e20000100800 */
[----:B--2---:R-:W-:-:S03]  /*1b960*/  FFMA R11, R151, R55, R217 ;  /* 0x00000037970b7223 */ /* 0x004fc600000000d9 */
[----:B------:R2:W-:Y:S01]  /*1b970*/  STL [R1+0x1c], R3 ;  /* 0x00001c0301007387 */ /* 0x0005e20000100800 */
[-C--:B------:R-:W-:Y:S01]  /*1b980*/  FFMA R246, R170, R54.reuse, R246 ;  /* 0x00000036aaf67223 */ /* 0x080fe200000000f6 */
[----:B------:R-:W-:Y:S01]  /*1b990*/  FFMA R27, R178, R54, R27 ;  /* 0x00000036b21b7223 */ /* 0x000fe2000000001b */
[-C--:B---3--:R-:W-:Y:S01]  /*1b9a0*/  FFMA R4, R155, R55.reuse, R220 ;  /* 0x000000379b047223 */ /* 0x088fe200000000dc */
[----:B------:R-:W-:Y:S01]  /*1b9b0*/  STL [R1+0x18], R11 ;  /* 0x0000180b01007387 */ /* 0x000fe20000100800 */
[----:B--2---:R-:W-:-:S03]  /*1b9c0*/  FFMA R3, R159, R55, R224 ;  /* 0x000000379f037223 */ /* 0x004fc600000000e0 */
[----:B------:R-:W-:Y:S04]  /*1b9d0*/  STL [R1+0x14], R4 ;  /* 0x0000140401007387 */ /* 0x000fe80000100800 */
[----:B------:R2:W-:Y:S02]  /*1b9e0*/  STL [R1+0x10], R3 ;  /* 0x0000100301007387 */ /* 0x0005e40000100800 */
[-C--:B--2---:R-:W-:Y:S01]  /*1b9f0*/  FFMA R3, R171, R55.reuse, R246 ;  /* 0x00000037ab037223 */ /* 0x084fe200000000f6 */
[----:B------:R-:W-:Y:S02]  /*1ba00*/  FFMA R246, R179, R55, R27 ;  /* 0x00000037b3f67223 */ /* 0x000fe4000000001b */
[----:B------:R-:W2:Y:S01]  /*1ba10*/  LDS.128 R24, [R32+0x2b0] ;  /* 0x0002b00020187984 */ /* 0x000ea20000000c00 */
[----:B------:R-:W-:-:S02]  /*1ba20*/  MOV R44, R174 ;  /* 0x000000ae002c7202 */ /* 0x000fc40000000f00 */
[----:B------:R-:W-:Y:S02]  /*1ba30*/  MOV R36, R175 ;  /* 0x000000af00247202 */ /* 0x000fe40000000f00 */
[----:B------:R-:W3:Y:S01]  /*1ba40*/  LDS.128 R172, [R0.X4+UR5+0x72b0] ;  /* 0x0072b00500ac7984 */ /* 0x000ee20008004c00 */
[----:B------:R-:W-:-:S04]  /*1ba50*/  FFMA R226, R160, R52, R226 ;  /* 0x00000034a0e27223 */ /* 0x000fc800000000e2 */
[----:B------:R-:W-:-:S04]  /*1ba60*/  FFMA R226, R161, R53, R226 ;  /* 0x00000035a1e27223 */ /* 0x000fc800000000e2 */
[----:B------:R-:W-:-:S04]  /*1ba70*/  FFMA R226, R162, R54, R226 ;  /* 0x00000036a2e27223 */ /* 0x000fc800000000e2 */
[----:B------:R-:W-:Y:S01]  /*1ba80*/  FFMA R11, R163, R55, R226 ;  /* 0x00000037a30b7223 */ /* 0x000fe200000000e2 */
[----:B-1----:R-:W-:Y:S01]  /*1ba90*/  FFMA R6, R116, R16, R6 ;  /* 0x0000001074067223 */ /* 0x002fe20000000006 */
[----:B------:R-:W-:-:S03]  /*1baa0*/  FFMA R228, R164, R52, R228 ;  /* 0x00000034a4e47223 */ /* 0x000fc600000000e4 */
[----:B------:R1:W-:Y:S01]  /*1bab0*/  STL [R1+0xc], R11 ;  /* 0x00000c0b01007387 */ /* 0x0003e20000100800 */
[----:B------:R-:W-:Y:S01]  /*1bac0*/  FFMA R43, R47, R43, R41 ;  /* 0x0000002b2f2b7223 */ /* 0x000fe20000000029 */
[-C--:B------:R-:W-:Y:S01]  /*1bad0*/  FFMA R33, R140, R16.reuse, R195 ;  /* 0x000000108c217223 */ /* 0x080fe200000000c3 */
[----:B------:R-:W-:Y:S01]  /*1bae0*/  FFMA R195, R117, R17, R6 ;  /* 0x0000001175c37223 */ /* 0x000fe20000000006 */
[----:B------:R-:W-:Y:S01]  /*1baf0*/  FFMA R39, R47, R39, R37 ;  /* 0x000000272f277223 */ /* 0x000fe20000000025 */
[----:B------:R-:W-:Y:S01]  /*1bb00*/  FFMA R228, R165, R53, R228 ;  /* 0x00000035a5e47223 */ /* 0x000fe200000000e4 */
[----:B-1----:R-:W-:-:S04]  /*1bb10*/  FFMA R11, R168, R16, R227 ;  /* 0x00000010a80b7223 */ /* 0x002fc800000000e3 */
[----:B------:R-:W-:Y:S01]  /*1bb20*/  FFMA R6, R169, R17, R11 ;  /* 0x00000011a9067223 */ /* 0x000fe2000000000b */
[-C--:B--2---:R-:W-:Y:S01]  /*1bb30*/  FFMA R41, R48, R24.reuse, R38 ;  /* 0x0000001830297223 */ /* 0x084fe20000000026 */
[-C--:B------:R-:W-:Y:S01]  /*1bb40*/  FFMA R40, R56, R24.reuse, R40 ;  /* 0x0000001838287223 */ /* 0x080fe20000000028 */
[-C--:B------:R-:W-:Y:S01]  /*1bb50*/  FFMA R11, R60, R24.reuse, R42 ;  /* 0x000000183c0b7223 */ /* 0x080fe2000000002a */
[-C--:B------:R-:W-:Y:S01]  /*1bb60*/  FFMA R38, R64, R24.reuse, R252 ;  /* 0x0000001840267223 */ /* 0x080fe200000000fc */
        /* <DEDUP_REMOVED lines=17> */
[----:B------:R-:W-:Y:S01]  /*1bc80*/  STL [R1+0x8], R4 ;  /* 0x0000080401007387 */ /* 0x000fe20000100800 */
[-C--:B------:R-:W-:Y:S01]  /*1bc90*/  FFMA R38, R67, R27.reuse, R38 ;  /* 0x0000001b43267223 */ /* 0x080fe20000000026 */
[----:B---3--:R-:W-:Y:S01]  /*1bca0*/  FFMA R250, R172, R52, R250 ;  /* 0x00000034acfa7223 */ /* 0x008fe200000000fa */
[-C--:B------:R-:W-:Y:S01]  /*1bcb0*/  FFMA R7, R120, R16.reuse, R7 ;  /* 0x0000001078077223 */ /* 0x080fe20000000007 */
[----:B------:R1:W-:Y:S01]  /*1bcc0*/  STL [R1+0x4], R3 ;  /* 0x0000040301007387 */ /* 0x0003e20000100800 */
[-C--:B------:R-:W-:Y:S01]  /*1bcd0*/  FFMA R245, R172, R16.reuse, R245 ;  /* 0x00000010acf57223 */ /* 0x080fe200000000f5 */
[----:B------:R-:W-:Y:S01]  /*1bce0*/  FFMA R37, R71, R27, R37 ;  /* 0x0000001b47257223 */ /* 0x000fe20000000025 */
[-C--:B------:R-:W-:Y:S01]  /*1bcf0*/  FFMA R189, R128, R16.reuse, R189 ;  /* 0x0000001080bd7223 */ /* 0x080fe200000000bd */
[----:B------:R-:W-:Y:S01]  /*1bd00*/  STL [R1+0x44], R41 ;  /* 0x0000442901007387 */ /* 0x000fe20000100800 */
[-C--:B------:R-:W-:Y:S01]  /*1bd10*/  FFMA R187, R124, R16.reuse, R187 ;  /* 0x000000107cbb7223 */ /* 0x080fe200000000bb */
[-C--:B------:R-:W-:Y:S01]  /*1bd20*/  FFMA R213, R48, R16.reuse, R213 ;  /* 0x0000001030d57223 */ /* 0x080fe200000000d5 */
[-C--:B------:R-:W-:Y:S01]  /*1bd30*/  FFMA R185, R96, R16.reuse, R185 ;  /* 0x0000001060b97223 */ /* 0x080fe200000000b9 */
[----:B------:R-:W-:Y:S01]  /*1bd40*/  STL [R1+0x40], R40 ;  /* 0x0000402801007387 */ /* 0x000fe20000100800 */
[----:B------:R-:W-:Y:S01]  /*1bd50*/  FFMA R250, R173, R53, R250 ;  /* 0x00000035adfa7223 */ /* 0x000fe200000000fa */
[-C--:B------:R-:W-:Y:S01]  /*1bd60*/  FFMA R182, R92, R16.reuse, R182 ;  /* 0x000000105cb67223 */ /* 0x080fe200000000b6 */
[-C--:B------:R-:W-:Y:S01]  /*1bd70*/  FFMA R194, R121, R17.reuse, R7 ;  /* 0x0000001179c27223 */ /* 0x080fe20000000007 */
[----:B------:R-:W-:Y:S01]  /*1bd80*/  STL [R1+0x3c], R39 ;  /* 0x00003c2701007387 */ /* 0x000fe20000100800 */
[----:B------:R-:W-:Y:S01]  /*1bd90*/  FFMA R183, R88, R16, R183 ;  /* 0x0000001058b77223 */ /* 0x000fe200000000b7 */
[----:B------:R-:W-:-:S02]  /*1bda0*/  FFMA R7, R173, R17, R245 ;  /* 0x00000011ad077223 */ /* 0x000fc400000000f5 */
[----:B------:R-:W-:Y:S01]  /*1bdb0*/  STL [R1+0x38], R38 ;  /* 0x0000382601007387 */ /* 0x000fe20000100800 */
[----:B------:R-:W-:Y:S01]  /*1bdc0*/  FFMA R34, R136, R16, R193 ;  /* 0x0000001088227223 */ /* 0x000fe200000000c1 */
[-C--:B------:R-:W-:Y:S02]  /*1bdd0*/  FFMA R192, R129, R17.reuse, R189 ;  /* 0x0000001181c07223 */ /* 0x080fe400000000bd */
[----:B------:R2:W-:Y:S01]  /*1bde0*/  STL [R1], R37 ;  /* 0x0000002501007387 */ /* 0x0005e20000100800 */
[-C--:B------:R-:W-:Y:S01]  /*1bdf0*/  FFMA R228, R49, R17.reuse, R213 ;  /* 0x0000001131e47223 */ /* 0x080fe200000000d5 */
[-C--:B------:R-:W-:Y:S02]  /*1be00*/  FFMA R193, R125, R17.reuse, R187 ;  /* 0x000000117dc17223 */ /* 0x080fe400000000bb */
[----:B------:R-:W3:Y:S01]  /*1be10*/  LDL.LU R245, [R1+0xec] ;  /* 0x0000ec0001f57983 */ /* 0x000ee20000300800 */
[----:B------:R-:W-:Y:S01]  /*1be20*/  FFMA R250, R174, R54, R250 ;  /* 0x00000036aefa7223 */ /* 0x000fe200000000fa */
[-C--:B------:R-:W-:Y:S01]  /*1be30*/  FFMA R217, R84, R16.reuse, R10 ;  /* 0x0000001054d97223 */ /* 0x080fe2000000000a */
[-C--:B------:R-:W-:Y:S01]  /*1be40*/  FFMA R14, R148, R16.reuse, R215 ;  /* 0x00000010940e7223 */ /* 0x080fe200000000d7 */
[----:B------:R-:W4:Y:S01]  /*1be50*/  LDL.LU R189, [R1+0xf0] ;  /* 0x0000f00001bd7983 */ /* 0x000f220000300800 */
[-C--:B------:R-:W-:Y:S01]  /*1be60*/  FFMA R213, R97, R17.reuse, R185 ;  /* 0x0000001161d57223 */ /* 0x080fe200000000b9 */
[-C--:B------:R-:W-:Y:S01]  /*1be70*/  FFMA R10, R152, R16.reuse, R216 ;  /* 0x00000010980a7223 */ /* 0x080fe200000000d8 */
[-C--:B------:R-:W-:Y:S01]  /*1be80*/  FFMA R215, R93, R17.reuse, R182 ;  /* 0x000000115dd77223 */ /* 0x080fe200000000b6 */
[----:B------:R-:W3:Y:S01]  /*1be90*/  LDL.LU R187, [R1+0x108] ;  /* 0x0001080001bb7983 */ /* 0x000ee20000300800 */
[----:B------:R-:W-:Y:S01]  /*1bea0*/  FFMA R216, R89, R17, R183 ;  /* 0x0000001159d87223 */ /* 0x000fe200000000b7 */
[----:B------:R-:W-:-:S02]  /*1beb0*/  FFMA R35, R132, R16, R191 ;  /* 0x0000001084237223 */ /* 0x000fc400000000bf */
[----:B------:R-:W3:Y:S01]  /*1bec0*/  LDL.LU R185, [R1+0x104] ;  /* 0x0001040001b97983 */ /* 0x000ee20000300800 */
[----:B------:R-:W-:-:S03]  /*1bed0*/  FFMA R250, R175, R55, R250 ;  /* 0x00000037affa7223 */ /* 0x000fc600000000fa */
[----:B------:R-:W3:Y:S04]  /*1bee0*/  LDL.LU R182, [R1+0x100] ;  /* 0x0001000001b67983 */ /* 0x000ee80000300800 */
[----:B------:R-:W3:Y:S04]  /*1bef0*/  LDL.LU R183, [R1+0xfc] ;  /* 0x0000fc0001b77983 */ /* 0x000ee80000300800 */
[----:B------:R-:W3:Y:S04]  /*1bf00*/  LDL.LU R191, [R1+0xf8] ;  /* 0x0000f80001bf7983 */ /* 0x000ee80000300800 */
[----:B------:R-:W3:Y:S01]  /*1bf10*/  LDL.LU R55, [R1+0xf4] ;  /* 0x0000f40001377983 */ /* 0x000ee20000300800 */
[----:B------:R-:W-:-:S03]  /*1bf20*/  MOV R47, R44 ;  /* 0x0000002c002f7202 */ /* 0x000fc60000000f00 */
[----:B------:R-:W3:Y:S01]  /*1bf30*/  LDL.LU R190, [R1+0xdc] ;  /* 0x0000dc0001be7983 */ /* 0x000ee20000300800 */
[----:B------:R-:W-:-:S03]  /*1bf40*/  MOV R46, R36 ;  /* 0x00000024002e7202 */ /* 0x000fc60000000f00 */
[----:B------:R-:W3:Y:S04]  /*1bf50*/  LDL.LU R188, [R1+0xd8] ;  /* 0x0000d80001bc7983 */ /* 0x000ee80000300800 */
[----:B------:R-:W3:Y:S04]  /*1bf60*/  LDL.LU R186, [R1+0xd4] ;  /* 0x0000d40001ba7983 */ /* 0x000ee80000300800 */
[----:B------:R-:W4:Y:S04]  /*1bf70*/  LDL.LU R184, [R1+0xd0] ;  /* 0x0000d00001b87983 */ /* 0x000f280000300800 */
[----:B------:R-:W4:Y:S01]  /*1bf80*/  LDL.LU R181, [R1+0xcc] ;  /* 0x0000cc0001b57983 */ /* 0x000f220000300800 */
[----:B------:R-:W-:-:S03]  /*1bf90*/  MOV R252, R47 ;  /* 0x0000002f00fc7202 */ /* 0x000fc60000000f00 */
[----:B------:R-:W4:Y:S01]  /*1bfa0*/  LDL.LU R180, [R1+0xc8] ;  /* 0x0000c80001b47983 */ /* 0x000f220000300800 */
[----:B------:R-:W-:-:S03]  /*1bfb0*/  FFMA R199, R104, R24, R239 ;  /* 0x0000001868c77223 */ /* 0x000fc600000000ef */
[----:B------:R-:W4:Y:S01]  /*1bfc0*/  LDL.LU R54, [R1+0xc4] ;  /* 0x0000c40001367983 */ /* 0x000f220000300800 */
[----:B------:R-:W-:-:S03]  /*1bfd0*/  MOV R251, R46 ;  /* 0x0000002e00fb7202 */ /* 0x000fc60000000f00 */
[----:B------:R-:W4:Y:S01]  /*1bfe0*/  LDL.LU R53, [R1+0xc0] ;  /* 0x0000c00001357983 */ /* 0x000f220000300800 */
[----:B------:R-:W-:-:S03]  /*1bff0*/  MOV R239, R45 ;  /* 0x0000002d00ef7202 */ /* 0x000fc60000000f00 */
[----:B------:R-:W4:Y:S04]  /*1c000*/  LDL.LU R52, [R1+0xbc] ;  /* 0x0000bc0001347983 */ /* 0x000f280000300800 */
[----:B------:R-:W4:Y:S04]  /*1c010*/  LDL.LU R47, [R1+0xb8] ;  /* 0x0000b800012f7983 */ /* 0x000f280000300800 */
[----:B------:R-:W4:Y:S04]  /*1c020*/  LDL.LU R46, [R1+0xb4] ;  /* 0x0000b400012e7983 */ /* 0x000f280000300800 */
[----:B------:R-:W4:Y:S01]  /*1c030*/  LDL.LU R45, [R1+0xb0] ;  /* 0x0000b000012d7983 */ /* 0x000f220000300800 */
[-C--:B------:R-:W-:Y:S01]  /*1c040*/  FFMA R212, R56, R16.reuse, R212 ;  /* 0x0000001038d47223 */ /* 0x080fe200000000d4 */
        /* <DEDUP_REMOVED lines=11> */
[-C--:B-1----:R-:W-:Y:S01]  /*1c100*/  FFMA R3, R156, R16.reuse, R219 ;  /* 0x000000109c037223 */ /* 0x082fe200000000db */
[-C--:B------:R-:W-:Y:S01]  /*1c110*/  FFMA R4, R160, R16.reuse, R221 ;  /* 0x00000010a0047223 */ /* 0x080fe200000000dd */
[-C--:B------:R-:W-:Y:S01]  /*1c120*/  FFMA R13, R164, R16.reuse, R225 ;  /* 0x00000010a40d7223 */ /* 0x080fe200000000e1 */
[----:B------:R-:W-:Y:S01]  /*1c130*/  FFMA R31, R176, R16, R31 ;  /* 0x00000010b01f7223 */ /* 0x000fe2000000001f */
        /* <DEDUP_REMOVED lines=88> */
[----:B------:R-:W-:-:S02]  /*1c6c0*/  FFMA R20, R140, R24, R230 ;  /* 0x000000188c147223 */ /* 0x000fc400000000e6 */
[-C--:B------:R-:W-:Y:S01]  /*1c6d0*/  FFMA R11, R133, R25.reuse, R13 ;  /* 0x00000019850b7223 */ /* 0x080fe2000000000d */
[-C--:B------:R-:W-:Y:S01]  /*1c6e0*/  FFMA R13, R137, R25.reuse, R18 ;  /* 0x00000019890d7223 */ /* 0x080fe20000000012 */
[-C--:B------:R-:W-:Y:S02]  /*1c6f0*/  FFMA R18, R141, R25.reuse, R20 ;  /* 0x000000198d127223 */ /* 0x080fe40000000014 */
[----:B------:R-:W1:Y:S01]  /*1c700*/  LDS.128 R20, [R32+0x3b0] ;  /* 0x0003b00020147984 */ /* 0x000e620000000c00 */
        /* <DEDUP_REMOVED lines=51> */
[-C--:B--2---:R-:W-:Y:S01]  /*1ca40*/  FFMA R37, R151, R27.reuse, R36 ;  /* 0x0000001b97257223 */ /* 0x084fe20000000024 */
        /* <DEDUP_REMOVED lines=26> */
[----:B------:R-:W-:Y:S01]  /*1cbf0*/  STL [R1+0x4c], R37 ;  /* 0x00004c2501007387 */ /* 0x000fe20000100800 */
[-C--:B------:R-:W-:Y:S01]  /*1cc00*/  FFMA R28, R171, R27.reuse, R25 ;  /* 0x0000001bab1c7223 */ /* 0x080fe20000000019 */
[-C--:B------:R-:W-:Y:S01]  /*1cc10*/  FFMA R25, R175, R27.reuse, R24 ;  /* 0x0000001baf197223 */ /* 0x080fe20000000018 */
[----:B------:R-:W-:Y:S01]  /*1cc20*/  FFMA R24, R179, R27, R26 ;  /* 0x0000001bb3187223 */ /* 0x000fe2000000001a */
[----:B------:R-:W-:Y:S04]  /*1cc30*/  STL [R1+0x50], R36 ;  /* 0x0000502401007387 */ /* 0x000fe80000100800 */
[----:B------:R-:W-:Y:S04]  /*1cc40*/  STL [R1+0x54], R31 ;  /* 0x0000541f01007387 */ /* 0x000fe80000100800 */
[----:B------:R-:W-:Y:S04]  /*1cc50*/  STL [R1+0x58], R30 ;  /* 0x0000581e01007387 */ /* 0x000fe80000100800 */
[----:B------:R-:W-:Y:S04]  /*1cc60*/  STL [R1+0x5c], R29 ;  /* 0x00005c1d01007387 */ /* 0x000fe80000100800 */
[----:B------:R-:W-:Y:S04]  /*1cc70*/  STL [R1+0x60], R28 ;  /* 0x0000601c01007387 */ /* 0x000fe80000100800 */
[----:B------:R-:W-:Y:S04]  /*1cc80*/  STL [R1+0x68], R25 ;  /* 0x0000681901007387 */ /* 0x000fe80000100800 */
[----:B------:R-:W-:Y:S04]  /*1cc90*/  STL [R1+0x64], R24 ;  /* 0x0000641801007387 */ /* 0x000fe80000100800 */
[----:B------:R-:W2:Y:S04]  /*1cca0*/  LDL.LU R234, [R1+0xa8] ;  /* 0x0000a80001ea7983 */ /* 0x000ea80000300800 */
[----:B------:R-:W2:Y:S04]  /*1ccb0*/  LDL.LU R210, [R1+0x94] ;  /* 0x0000940001d27983 */ /* 0x000ea80000300800 */
[----:B------:R-:W2:Y:S04]  /*1ccc0*/  LDL.LU R223, [R1+0x88] ;  /* 0x0000880001df7983 */ /* 0x000ea80000300800 */
[----:B------:R-:W2:Y:S04]  /*1ccd0*/  LDL.LU R240, [R1+0x78] ;  /* 0x0000780001f07983 */ /* 0x000ea80000300800 */
[----:B------:R-:W2:Y:S04]  /*1cce0*/  LDL.LU R241, [R1+0x74] ;  /* 0x0000740001f17983 */ /* 0x000ea80000300800 */
[----:B------:R-:W2:Y:S04]  /*1ccf0*/  LDL.LU R242, [R1+0x70] ;  /* 0x0000700001f27983 */ /* 0x000ea80000300800 */
[----:B------:R-:W2:Y:S01]  /*1cd00*/  LDL.LU R206, [R1+0x6c] ;  /* 0x00006c0001ce7983 */ /* 0x000ea20000300800 */
[----:B-1----:R-:W-:-:S03]  /*1cd10*/  FFMA R48, R48, R20, R239 ;  /* 0x0000001430307223 */ /* 0x002fc600000000ef */
[----:B------:R-:W2:Y:S01]  /*1cd20*/  LDL.LU R235, [R1+0x34] ;  /* 0x0000340001eb7983 */ /* 0x000ea20000300800 */
[----:B------:R-:W-:-:S03]  /*1cd30*/  FFMA R200, R148, R20, R200 ;  /* 0x0000001494c87223 */ /* 0x000fc600000000c8 */
[----:B------:R-:W2:Y:S01]  /*1cd40*/  LDL.LU R236, [R1+0x30] ;  /* 0x0000300001ec7983 */ /* 0x000ea20000300800 */
[-C--:B------:R-:W-:Y:S01]  /*1cd50*/  FFMA R201, R152, R20.reuse, R201 ;  /* 0x0000001498c97223 */ /* 0x080fe200000000c9 */
[-C--:B------:R-:W-:Y:S02]  /*1cd60*/  FFMA R207, R168, R20.reuse, R207 ;  /* 0x00000014a8cf7223 */ /* 0x080fe400000000cf */
[----:B------:R-:W2:Y:S01]  /*1cd70*/  LDL.LU R237, [R1+0x2c] ;  /* 0x00002c0001ed7983 */ /* 0x000ea20000300800 */
[----:B------:R-:W-:-:S03]  /*1cd80*/  FFMA R202, R156, R20, R202 ;  /* 0x000000149cca7223 */ /* 0x000fc600000000ca */
[----:B------:R-:W2:Y:S01]  /*1cd90*/  LDL.LU R238, [R1+0x28] ;  /* 0x0000280001ee7983 */ /* 0x000ea20000300800 */
[-C--:B------:R-:W-:Y:S01]  /*1cda0*/  FFMA R56, R56, R20.reuse, R251 ;  /* 0x0000001438387223 */ /* 0x080fe200000000fb */
[-C--:B------:R-:W-:Y:S02]  /*1cdb0*/  FFMA R60, R60, R20.reuse, R252 ;  /* 0x000000143c3c7223 */ /* 0x080fe400000000fc */
[----:B------:R-:W2:Y:S01]  /*1cdc0*/  LDL.LU R239, [R1+0x24] ;  /* 0x0000240001ef7983 */ /* 0x000ea20000300800 */
[-C--:B---3--:R-:W-:Y:S01]  /*1cdd0*/  FFMA R64, R64, R20.reuse, R245 ;  /* 0x0000001440407223 */ /* 0x088fe200000000f5 */
[-C--:B----4-:R-:W-:Y:S01]  /*1cde0*/  FFMA R68, R68, R20.reuse, R189 ;  /* 0x0000001444447223 */ /* 0x090fe200000000bd */
[-C--:B------:R-:W-:Y:S01]  /*1cdf0*/  FFMA R72, R72, R20.reuse, R187 ;  /* 0x0000001448487223 */ /* 0x080fe200000000bb */
[----:B------:R-:W3:Y:S01]  /*1ce00*/  LDL.LU R243, [R1+0x20] ;  /* 0x0000200001f37983 */ /* 0x000ee20000300800 */
        /* <DEDUP_REMOVED lines=14> */
[----:B------:R-:W4:Y:S01]  /*1cef0*/  LDL.LU R244, [R1+0x1c] ;  /* 0x00001c0001f47983 */ /* 0x000f220000300800 */
[-C--:B------:R-:W-:Y:S01]  /*1cf00*/  FFMA R203, R160, R20.reuse, R203 ;  /* 0x00000014a0cb7223 */ /* 0x080fe200000000cb */
[-C--:B------:R-:W-:Y:S01]  /*1cf10*/  FFMA R204, R164, R20.reuse, R204 ;  /* 0x00000014a4cc7223 */ /* 0x080fe200000000cc */
[-C--:B------:R-:W-:Y:S01]  /*1cf20*/  FFMA R128, R128, R20.reuse, R52 ;  /* 0x0000001480807223 */ /* 0x080fe20000000034 */
[-C--:B------:R-:W-:Y:S01]  /*1cf30*/  FFMA R211, R172, R20.reuse, R211 ;  /* 0x00000014acd37223 */ /* 0x080fe200000000d3 */
[-C--:B------:R-:W-:Y:S01]  /*1cf40*/  FFMA R43, R176, R20.reuse, R43 ;  /* 0x00000014b02b7223 */ /* 0x080fe2000000002b */
[----:B------:R-:W3:Y:S01]  /*1cf50*/  LDL.LU R247, [R1+0x18] ;  /* 0x0000180001f77983 */ /* 0x000ee20000300800 */
[-C--:B------:R-:W-:Y:S01]  /*1cf60*/  FFMA R132, R132, R20.reuse, R47 ;  /* 0x0000001484847223 */ /* 0x080fe2000000002f */
[-C--:B------:R-:W-:Y:S01]  /*1cf70*/  FFMA R176, R149, R21.reuse, R200 ;  /* 0x0000001595b07223 */ /* 0x080fe200000000c8 */
[-C--:B------:R-:W-:Y:S01]  /*1cf80*/  FFMA R201, R153, R21.reuse, R201 ;  /* 0x0000001599c97223 */ /* 0x080fe200000000c9 */
[----:B------:R-:W3:Y:S01]  /*1cf90*/  LDL.LU R248, [R1+0x14] ;  /* 0x0000140001f87983 */ /* 0x000ee20000300800 */
[-C--:B------:R-:W-:Y:S01]  /*1cfa0*/  FFMA R136, R136, R20.reuse, R46 ;  /* 0x0000001488887223 */ /* 0x080fe2000000002e */
[-C--:B------:R-:W-:Y:S01]  /*1cfb0*/  FFMA R207, R169, R21.reuse, R207 ;  /* 0x00000015a9cf7223 */ /* 0x080fe200000000cf */
[----:B------:R-:W-:Y:S01]  /*1cfc0*/  FFMA R140, R140, R20, R45 ;  /* 0x000000148c8c7223 */ /* 0x000fe2000000002d */
[----:B------:R-:W3:Y:S01]  /*1cfd0*/  LDL.LU R249, [R1+0x10] ;  /* 0x0000100001f97983 */ /* 0x000ee20000300800 */
[-C--:B------:R-:W-:Y:S01]  /*1cfe0*/  FFMA R202, R157, R21.reuse, R202 ;  /* 0x000000159dca7223 */ /* 0x080fe200000000ca */
[-C--:B------:R-:W-:Y:S01]  /*1cff0*/  FFMA R48, R49, R21.reuse, R48 ;  /* 0x0000001531307223 */ /* 0x080fe20000000030 */
        /* <DEDUP_REMOVED lines=61> */
[----:B------:R-:W3:Y:S01]  /*1d3d0*/  LDL.LU R207, [R1+0x98] ;  /* 0x0000980001cf7983 */ /* 0x000ee20000300800 */
[-C--:B------:R-:W-:Y:S01]  /*1d3e0*/  FFMA R20, R174, R22.reuse, R20 ;  /* 0x00000016ae147223 */ /* 0x080fe20000000014 */
[----:B------:R-:W-:Y:S01]  /*1d3f0*/  FFMA R205, R178, R22, R43 ;  /* 0x00000016b2cd7223 */ /* 0x000fe2000000002b */
[-C--:B------:R-:W-:Y:S01]  /*1d400*/  FFMA R151, R151, R23.reuse, R176 ;  /* 0x0000001797977223 */ /* 0x080fe200000000b0 */
[----:B------:R-:W3:Y:S01]  /*1d410*/  LDL.LU R22, [R1+0x8c] ;  /* 0x00008c0001167983 */ /* 0x000ee20000300800 */
[-C--:B------:R-:W-:Y:S01]  /*1d420*/  FFMA R155, R155, R23.reuse, R21 ;  /* 0x000000179b9b7223 */ /* 0x080fe20000000015 */
[----:B------:R-:W-:-:S02]  /*1d430*/  FFMA R159, R159, R23, R202 ;  /* 0x000000179f9f7223 */ /* 0x000fc400000000ca */
[----:B------:R-:W3:Y:S01]  /*1d440*/  LDL.LU R178, [R1+0x84] ;  /* 0x0000840001b27983 */ /* 0x000ee20000300800 */
[----:B------:R-:W-:-:S03]  /*1d450*/  FFMA R163, R163, R23, R177 ;  /* 0x00000017a3a37223 */ /* 0x000fc600000000b1 */
[----:B------:R-:W3:Y:S01]  /*1d460*/  LDL.LU R176, [R1+0x80] ;  /* 0x0000800001b07983 */ /* 0x000ee20000300800 */
[----:B------:R-:W-:-:S03]  /*1d470*/  FFMA R167, R167, R23, R200 ;  /* 0x00000017a7a77223 */ /* 0x000fc600000000c8 */
[----:B------:R-:W3:Y:S01]  /*1d480*/  LDL.LU R21, [R1+0x90] ;  /* 0x0000900001157983 */ /* 0x000ee20000300800 */
[----:B------:R-:W-:-:S03]  /*1d490*/  FFMA R171, R171, R23, R201 ;  /* 0x00000017abab7223 */ /* 0x000fc600000000c9 */
[----:B------:R-:W3:Y:S04]  /*1d4a0*/  LDL.LU R202, [R1+0x9c] ;  /* 0x00009c0001ca7983 */ /* 0x000ee80000300800 */
[----:B------:R-:W3:Y:S04]  /*1d4b0*/  LDL.LU R177, [R1+0xa0] ;  /* 0x0000a00001b17983 */ /* 0x000ee80000300800 */
[----:B------:R-:W3:Y:S04]  /*1d4c0*/  LDL.LU R200, [R1+0xa4] ;  /* 0x0000a40001c87983 */ /* 0x000ee80000300800 */
[----:B------:R-:W3:Y:S01]  /*1d4d0*/  LDL.LU R201, [R1+0xac] ;  /* 0x0000ac0001c97983 */ /* 0x000ee20000300800 */
[----:B------:R-:W-:Y:S01]  /*1d4e0*/  FFMA R148, R59, R23, R56 ;  /* 0x000000173b947223 */ /* 0x000fe20000000038 */
[----:B------:R-:W-:Y:S01]  /*1d4f0*/  FFMA R214, R103, R27, R214 ;  /* 0x0000001b67d67223 */ /* 0x000fe200000000d6 */
[-C--:B------:R-:W-:Y:S01]  /*1d500*/  FFMA R152, R71, R23.reuse, R68 ;  /* 0x0000001747987223 */ /* 0x080fe20000000044 */
[----:B------:R-:W-:Y:S01]  /*1d510*/  FFMA R162, R103, R23, R100 ;  /* 0x0000001767a27223 */ /* 0x000fe20000000064 */
[----:B------:R-:W-:Y:S01]  /*1d520*/  LDS.128 R52, [R0.X4+UR5+0xc0] ;  /* 0x0000c00500347984 */ /* 0x000fe20008004c00 */
[-C--:B------:R-:W-:Y:S01]  /*1d530*/  FFMA R199, R107, R27.reuse, R199 ;  /* 0x0000001b6bc77223 */ /* 0x080fe200000000c7 */
[----:B------:R-:W-:Y:S01]  /*1d540*/  FFMA R198, R111, R27, R198 ;  /* 0x0000001b6fc67223 */ /* 0x000fe200000000c6 */
[-C--:B------:R-:W-:Y:S01]  /*1d550*/  FFMA R149, R63, R23.reuse, R60 ;  /* 0x000000173f957223 */ /* 0x080fe2000000003c */
[----:B------:R-:W-:Y:S01]  /*1d560*/  LDS.128 R56, [R32+0xc0] ;  /* 0x0000c00020387984 */ /* 0x000fe20000000c00 */
[-C--:B------:R-:W-:Y:S01]  /*1d570*/  FFMA R164, R107, R23.reuse, R104 ;  /* 0x000000176ba47223 */ /* 0x080fe20000000068 */
[----:B------:R-:W-:Y:S01]  /*1d580*/  FFMA R165, R111, R23, R108 ;  /* 0x000000176fa57223 */ /* 0x000fe2000000006c */
[-C--:B------:R-:W-:Y:S01]  /*1d590*/  FFMA R197, R115, R27.reuse, R197 ;  /* 0x0000001b73c57223 */ /* 0x080fe200000000c5 */
[----:B------:R-:W-:Y:S01]  /*1d5a0*/  LDS.128 R68, [R0.X4+UR5+0x3c0] ;  /* 0x0003c00500447984 */ /* 0x000fe20008004c00 */
[-C--:B------:R-:W-:Y:S01]  /*1d5b0*/  FFMA R16, R119, R27.reuse, R16 ;  /* 0x0000001b77107223 */ /* 0x080fe20000000010 */
[----:B------:R-:W-:Y:S01]  /*1d5c0*/  FFMA R12, R147, R27, R12 ;  /* 0x0000001b930c7223 */ /* 0x000fe2000000000c */
[-C--:B------:R-:W-:Y:S01]  /*1d5d0*/  FFMA R150, R67, R23.reuse, R64 ;  /* 0x0000001743967223 */ /* 0x080fe20000000040 */
[----:B------:R-:W-:Y:S01]  /*1d5e0*/  LDS.128 R100, [R0.X4+UR5+0x23c0] ;  /* 0x0023c00500647984 */ /* 0x000fe20008004c00 */
[-C--:B------:R-:W-:Y:S01]  /*1d5f0*/  FFMA R166, R115, R23.reuse, R112 ;  /* 0x0000001773a67223 */ /* 0x080fe20000000070 */
[-C--:B------:R-:W-:Y:S01]  /*1d600*/  FFMA R168, R119, R23.reuse, R116 ;  /* 0x0000001777a87223 */ /* 0x080fe20000000074 */
[----:B------:R-:W-:Y:S01]  /*1d610*/  FFMA R204, R147, R23, R144 ;  /* 0x0000001793cc7223 */ /* 0x000fe20000000090 */
[----:B------:R-:W2:Y:S01]  /*1d620*/  LDS.128 R60, [R0.X4+UR5+0x1c0] ;  /* 0x0001c005003c7984 */ /* 0x000ea20008004c00 */
[-C--:B------:R-:W-:Y:S01]  /*1d630*/  FFMA R233, R75, R27.reuse, R233 ;  /* 0x0000001b4be97223 */ /* 0x080fe200000000e9 */
[----:B------:R-:W-:-:S02]  /*1d640*/  FFMA R232, R79, R27, R232 ;  /* 0x0000001b4fe87223 */ /* 0x000fc400000000e8 */
[----:B------:R-:W-:Y:S01]  /*1d650*/  LDS.128 R104, [R0.X4+UR5+0x30c0] ;  /* 0x0030c00500687984 */ /* 0x000fe20008004c00 */
[-C--:B------:R-:W-:Y:S01]  /*1d660*/  FFMA R231, R83, R27.reuse, R231 ;  /* 0x0000001b53e77223 */ /* 0x080fe200000000e7 */
[-C--:B------:R-:W-:Y:S02]  /*1d670*/  FFMA R230, R87, R27.reuse, R230 ;  /* 0x0000001b57e67223 */ /* 0x080fe400000000e6 */
[----:B------:R-:W-:Y:S01]  /*1d680*/  LDS.128 R108, [R0.X4+UR5+0x31c0] ;  /* 0x0031c005006c7984 */ /* 0x000fe20008004c00 */
[-C--:B------:R-:W-:Y:S01]  /*1d690*/  FFMA R229, R91, R27.reuse, R229 ;  /* 0x0000001b5be57223 */ /* 0x080fe200000000e5 */
[-C--:B------:R-:W-:Y:S01]  /*1d6a0*/  FFMA R222, R95, R27.reuse, R222 ;  /* 0x0000001b5fde7223 */ /* 0x080fe200000000de */
[-C--:B------:R-:W-:Y:S01]  /*1d6b0*/  FFMA R218, R99, R27.reuse, R218 ;  /* 0x0000001b63da7223 */ /* 0x080fe200000000da */
[----:B------:R-:W-:Y:S01]  /*1d6c0*/  LDS.128 R64, [R0.X4+UR5+0x2c0] ;  /* 0x0002c00500407984 */ /* 0x000fe20008004c00 */
[-C--:B------:R-:W-:Y:S01]  /*1d6d0*/  FFMA R14, R123, R27.reuse, R14 ;  /* 0x0000001b7b0e7223 */ /* 0x080fe2000000000e */
[-C--:B------:R-:W-:Y:S01]  /*1d6e0*/  FFMA R15, R127, R27.reuse, R15 ;  /* 0x0000001b7f0f7223 */ /* 0x080fe2000000000f */
[-C--:B------:R-:W-:Y:S01]  /*1d6f0*/  FFMA R17, R131, R27.reuse, R17 ;  /* 0x0000001b83117223 */ /* 0x080fe20000000011 */
[----:B------:R-:W1:Y:S01]  /*1d700*/  LDS.128 R112, [R0.X4+UR5+0x32c0] ;  /* 0x0032c00500707984 */ /* 0x000e620008004c00 */
[-C--:B------:R-:W-:Y:S01]  /*1d710*/  FFMA R11, R135, R27.reuse, R11 ;  /* 0x0000001b870b7223 */ /* 0x080fe2000000000b */
[-C--:B------:R-:W-:Y:S01]  /*1d720*/  FFMA R13, R139, R27.reuse, R13 ;  /* 0x0000001b8b0d7223 */ /* 0x080fe2000000000d */
[----:B------:R-:W-:Y:S01]  /*1d730*/  FFMA R18, R143, R27, R18 ;  /* 0x0000001b8f127223 */ /* 0x000fe20000000012 */
        /* <DEDUP_REMOVED lines=16> */
[----:B------:R-:W-:Y:S04]  /*1d840*/  LDS.128 R180, [R0.X4+UR5+0x53c0] ;  /* 0x0053c00500b47984 */ /* 0x000fe80008004c00 */
[----:B------:R-:W-:Y:S04]  /*1d850*/  LDS.128 R184, [R0.X4+UR5+0x60c0] ;  /* 0x0060c00500b87984 */ /* 0x000fe80008004c00 */
[----:B------:R-:W-:Y:S04]  /*1d860*/  LDS.128 R188, [R0.X4+UR5+0x61c0] ;  /* 0x0061c00500bc7984 */ /* 0x000fe80008004c00 */
[----:B------:R-:W-:Y:S04]  /*1d870*/  LDS.128 R72, [R0.X4+UR5+0x10c0] ;  /* 0x0010c00500487984 */ /* 0x000fe80008004c00 */
[----:B------:R-:W-:Y:S04]  /*1d880*/  LDS.128 R76, [R0.X4+UR5+0x11c0] ;  /* 0x0011c005004c7984 */ /* 0x000fe80008004c00 */
[----:B------:R-:W1:Y:S04]  /*1d890*/  LDS.128 R80, [R0.X4+UR5+0x12c0] ;  /* 0x0012c00500507984 */ /* 0x000e680008004c00 */
[----:B------:R-:W-:Y:S04]  /*1d8a0*/  LDS.128 R84, [R0.X4+UR5+0x13c0] ;  /* 0x0013c00500547984 */ /* 0x000fe80008004c00 */
[----:B------:R-:W-:Y:S04]  /*1d8b0*/  LDS.128 R88, [R0.X4+UR5+0x20c0] ;  /* 0x0020c00500587984 */ /* 0x000fe80008004c00 */
[----:B------:R-:W1:Y:S04]  /*1d8c0*/  LDS.128 R92, [R0.X4+UR5+0x21c0] ;  /* 0x0021c005005c7984 */ /* 0x000e680008004c00 */
[----:B------:R-:W-:Y:S04]  /*1d8d0*/  LDS.128 R96, [R0.X4+UR5+0x22c0] ;  /* 0x0022c00500607984 */ /* 0x000fe80008004c00 */
[----:B------:R-:W1:Y:S04]  /*1d8e0*/  LDS.128 R120, [R0.X4+UR5+0x40c0] ;  /* 0x0040c00500787984 */ /* 0x000e680008004c00 */
[----:B------:R-:W1:Y:S04]  /*1d8f0*/  LDS.128 R124, [R0.X4+UR5+0x41c0] ;  /* 0x0041c005007c7984 */ /* 0x000e680008004c00 */
[----:B------:R-:W1:Y:S04]  /*1d900*/  LDS.128 R128, [R0.X4+UR5+0x42c0] ;  /* 0x0042c00500807984 */ /* 0x000e680008004c00 */
[----:B------:R-:W2:Y:S04]  /*1d910*/  LDS.128 R132, [R0.X4+UR5+0x43c0] ;  /* 0x0043c00500847984 */ /* 0x000ea80008004c00 */
[----:B------:R-:W2:Y:S04]  /*1d920*/  LDS.128 R136, [R0.X4+UR5+0x50c0] ;  /* 0x0050c00500887984 */ /* 0x000ea80008004c00 */
[----:B------:R-:W2:Y:S04]  /*1d930*/  LDS.128 R140, [R0.X4+UR5+0x51c0] ;  /* 0x0051c005008c7984 */ /* 0x000ea80008004c00 */
[----:B------:R-:W-:Y:S04]  /*1d940*/  LDS.128 R48, [R0.X4+UR5+0x62c0] ;  /* 0x0062c00500307984 */ /* 0x000fe80008004c00 */
[----:B------:R-:W-:Y:S04]  /*1d950*/  LDS.128 R24, [R0.X4+UR5+0x63c0] ;  /* 0x0063c00500187984 */ /* 0x000fe80008004c00 */
[----:B------:R-:W-:Y:S04]  /*1d960*/  LDS.128 R28, [R0.X4+UR5+0x70c0] ;  /* 0x0070c005001c7984 */ /* 0x000fe80008004c00 */
[----:B------:R-:W-:Y:S04]  /*1d970*/  LDS.128 R36, [R0.X4+UR5+0x71c0] ;  /* 0x0071c00500247984 */ /* 0x000fe80008004c00 */
[----:B------:R-:W2:Y:S04]  /*1d980*/  LDS.128 R40, [R0.X4+UR5+0x72c0] ;  /* 0x0072c00500287984 */ /* 0x000ea80008004c00 */
[----:B------:R-:W2:Y:S01]  /*1d990*/  LDS.128 R44, [R0.X4+UR5+0x73c0] ;  /* 0x0073c005002c7984 */ /* 0x000ea20008004c00 */
[-C--:B------:R-:W-:Y:S01]  /*1d9a0*/  FFMA R205, R179, R23.reuse, R205 ;  /* 0x00000017b3cd7223 */ /* 0x080fe200000000cd */
[----:B------:R-:W-:Y:S01]  /*1d9b0*/  FFMA R175, R175, R23, R20 ;  /* 0x00000017afaf7223 */ /* 0x000fe20000000014 */
[-C--:B--2---:R-:W-:Y:S01]  /*1d9c0*/  FFMA R234, R60, R56.reuse, R234 ;  /* 0x000000383cea7223 */ /* 0x084fe200000000ea */
[-C--:B-1----:R-:W-:Y:S01]  /*1d9d0*/  FFMA R23, R112, R56.reuse, R241 ;  /* 0x0000003870177223 */ /* 0x082fe200000000f1 */
        /* <DEDUP_REMOVED lines=17> */
[----:B----4-:R-:W-:Y:S01]  /*1daf0*/  FFMA R241, R180, R56, R244 ;  /* 0x00000038b4f17223 */ /* 0x010fe200000000f4 */
[-C--:B------:R-:W-:Y:S01]  /*1db00*/  FFMA R238, R137, R57.reuse, R238 ;  /* 0x0000003989ee7223 */ /* 0x080fe200000000ee */
[-C--:B------:R-:W-:Y:S01]  /*1db10*/  FFMA R239, R141, R57.reuse, R239 ;  /* 0x000000398def7223 */ /* 0x080fe200000000ef */
[-C--:B------:R-:W-:Y:S01]  /*1db20*/  FFMA R250, R41, R57.reuse, R250 ;  /* 0x0000003929fa7223 */ /* 0x080fe200000000fa */
[-C--:B------:R-:W-:Y:S01]  /*1db30*/  FFMA R241, R181, R57.reuse, R241 ;  /* 0x00000039b5f17223 */ /* 0x080fe200000000f1 */
[----:B------:R-:W-:Y:S01]  /*1db40*/  FFMA R246, R45, R57, R246 ;  /* 0x000000392df67223 */ /* 0x000fe200000000f6 */
[-C--:B------:R-:W-:Y:S01]  /*1db50*/  FFMA R234, R62, R58.reuse, R234 ;  /* 0x0000003a3eea7223 */ /* 0x080fe200000000ea */
[-C--:B------:R-:W-:Y:S01]  /*1db60*/  FFMA R210, R82, R58.reuse, R210 ;  /* 0x0000003a52d27223 */ /* 0x080fe200000000d2 */
[----:B------:R-:W-:Y:S01]  /*1db70*/  FFMA R223, R94, R58, R223 ;  /* 0x0000003a5edf7223 */ /* 0x000fe200000000df */
[-C--:B---3--:R-:W-:Y:S01]  /*1db80*/  FFMA R244, R48, R56.reuse, R249 ;  /* 0x0000003830f47223 */ /* 0x088fe200000000f9 */
[----:B------:R-:W-:-:S03]  /*1db90*/  FFMA R245, R24, R56, R245 ;  /* 0x0000003818f57223 */ /* 0x000fc600000000f5 */
        /* <DEDUP_REMOVED lines=69> */
[----:B------:R-:W1:Y:S04]  /*1dff0*/  LDS.128 R20, [R32+0x1c0] ;  /* 0x0001c00020147984 */ /* 0x000e680000000c00 */
[----:B------:R2:W-:Y:S04]  /*1e000*/  STL [R1+0xcc], R179 ;  /* 0x0000ccb301007387 */ /* 0x0005e80000100800 */
[----:B------:R3:W-:Y:S04]  /*1e010*/  STL [R1+0xc8], R58 ;  /* 0x0000c83a01007387 */ /* 0x0007e80000100800 */
[----:B------:R4:W-:Y:S01]  /*1e020*/  STL [R1+0xc4], R57 ;  /* 0x0000c43901007387 */ /* 0x0009e20000100800 */
[-C--:B--2---:R-:W-:Y:S01]  /*1e030*/  FFMA R179, R71, R59.reuse, R201 ;  /* 0x0000003b47b37223 */ /* 0x084fe200000000c9 */
[----:B---3--:R-:W-:-:S04]  /*1e040*/  FFMA R58, R75, R59, R202 ;  /* 0x0000003b4b3a7223 */ /* 0x008fc800000000ca */
[----:B------:R2:W-:Y:S01]  /*1e050*/  STL [R1+0xc0], R179 ;  /* 0x0000c0b301007387 */ /* 0x0005e20000100800 */
[----:B----4-:R-:W-:-:S03]  /*1e060*/  FFMA R57, R79, R59, R207 ;  /* 0x0000003b4f397223 */ /* 0x010fc600000000cf */
[----:B------:R3:W-:Y:S04]  /*1e070*/  STL [R1+0xbc], R58 ;  /* 0x0000bc3a01007387 */ /* 0x0007e80000100800 */
[----:B------:R4:W-:Y:S01]  /*1e080*/  STL [R1+0xb8], R57 ;  /* 0x0000b83901007387 */ /* 0x0009e20000100800 */
[-C--:B--2---:R-:W-:Y:S01]  /*1e090*/  FFMA R179, R83, R59.reuse, R210 ;  /* 0x0000003b53b37223 */ /* 0x084fe200000000d2 */
[-C--:B---3--:R-:W-:Y:S01]  /*1e0a0*/  FFMA R58, R87, R59.reuse, R56 ;  /* 0x0000003b573a7223 */ /* 0x088fe20000000038 */
[-C--:B------:R-:W-:Y:S01]  /*1e0b0*/  FFMA R56, R95, R59.reuse, R223 ;  /* 0x0000003b5f387223 */ /* 0x080fe200000000df */
[-C--:B----4-:R-:W-:Y:S02]  /*1e0c0*/  FFMA R57, R91, R59.reuse, R249 ;  /* 0x0000003b5b397223 */ /* 0x090fe400000000f9 */
[----:B------:R-:W-:Y:S04]  /*1e0d0*/  STL [R1+0xb4], R179 ;  /* 0x0000b4b301007387 */ /* 0x000fe80000100800 */
        /* <DEDUP_REMOVED lines=29> */
[----:B------:R-:W-:Y:S01]  /*1e2b0*/  STL [R1+0x74], R58 ;  /* 0x0000743a01007387 */ /* 0x000fe20000100800 */
[----:B----4-:R-:W-:-:S03]  /*1e2c0*/  FFMA R56, R187, R59, R242 ;  /* 0x0000003bbb387223 */ /* 0x010fc600000000f2 */
[----:B------:R2:W-:Y:S01]  /*1e2d0*/  STL [R1+0x70], R57 ;  /* 0x0000703901007387 */ /* 0x0005e20000100800 */
[----:B-1----:R-:W-:-:S03]  /*1e2e0*/  FFMA R223, R64, R20, R226 ;  /* 0x0000001440df7223 */ /* 0x002fc600000000e2 */
[----:B------:R1:W-:Y:S04]  /*1e2f0*/  STL [R1+0x6c], R56 ;  /* 0x00006c3801007387 */ /* 0x0003e80000100800 */
[----:B------:R-:W3:Y:S01]  /*1e300*/  LDL.LU R226, [R1+0x44] ;  /* 0x0000440001e27983 */ /* 0x000ee20000300800 */
[-C--:B------:R-:W-:Y:S01]  /*1e310*/  FFMA R178, R72, R20.reuse, R224 ;  /* 0x0000001448b27223 */ /* 0x080fe200000000e0 */
[-C--:B------:R-:W-:Y:S01]  /*1e320*/  FFMA R177, R76, R20.reuse, R221 ;  /* 0x000000144cb17223 */ /* 0x080fe200000000dd */
[-C--:B------:R-:W-:Y:S01]  /*1e330*/  FFMA R179, R80, R20.reuse, R220 ;  /* 0x0000001450b37223 */ /* 0x080fe200000000dc */
[-C--:B------:R-:W-:Y:S01]  /*1e340*/  FFMA R176, R92, R20.reuse, R216 ;  /* 0x000000145cb07223 */ /* 0x080fe200000000d8 */
[-C--:B------:R-:W-:Y:S01]  /*1e350*/  FFMA R6, R36, R20.reuse, R6 ;  /* 0x0000001424067223 */ /* 0x080fe20000000006 */
[-C--:B--2---:R-:W-:Y:S01]  /*1e360*/  FFMA R57, R84, R20.reuse, R219 ;  /* 0x0000001454397223 */ /* 0x084fe200000000db */
[-C--:B------:R-:W-:Y:S01]  /*1e370*/  FFMA R10, R188, R20.reuse, R10 ;  /* 0x00000014bc0a7223 */ /* 0x080fe2000000000a */
[-C--:B------:R-:W-:Y:S01]  /*1e380*/  FFMA R220, R73, R21.reuse, R178 ;  /* 0x0000001549dc7223 */ /* 0x080fe200000000b2 */
[-C--:B------:R-:W-:Y:S01]  /*1e390*/  FFMA R58, R88, R20.reuse, R217 ;  /* 0x00000014583a7223 */ /* 0x080fe200000000d9 */
[-C--:B------:R-:W-:Y:S01]  /*1e3a0*/  FFMA R8, R180, R20.reuse, R8 ;  /* 0x00000014b4087223 */ /* 0x080fe20000000008 */
[----:B------:R-:W2:Y:S01]  /*1e3b0*/  LDL.LU R178, [R1] ;  /* 0x0000000001b27983 */ /* 0x000ea20000300800 */
[-C--:B------:R-:W-:Y:S01]  /*1e3c0*/  FFMA R219, R77, R21.reuse, R177 ;  /* 0x000000154ddb7223 */ /* 0x080fe200000000b1 */
[-C--:B------:R-:W-:Y:S01]  /*1e3d0*/  FFMA R211, R100, R20.reuse, R213 ;  /* 0x0000001464d37223 */ /* 0x080fe200000000d5 */
[-C--:B------:R-:W-:Y:S01]  /*1e3e0*/  FFMA R9, R184, R20.reuse, R9 ;  /* 0x00000014b8097223 */ /* 0x080fe20000000009 */
[----:B------:R-:W4:Y:S01]  /*1e3f0*/  LDL.LU R177, [R1+0x38] ;  /* 0x0000380001b17983 */ /* 0x000f220000300800 */
[-C--:B------:R-:W-:Y:S01]  /*1e400*/  FFMA R217, R81, R21.reuse, R179 ;  /* 0x0000001551d97223 */ /* 0x080fe200000000b3 */
[-C--:B------:R-:W-:Y:S01]  /*1e410*/  FFMA R227, R60, R20.reuse, R227 ;  /* 0x000000143ce37223 */ /* 0x080fe200000000e3 */
[-C--:B------:R-:W-:Y:S01]  /*1e420*/  FFMA R213, R93, R21.reuse, R176 ;  /* 0x000000155dd57223 */ /* 0x080fe200000000b0 */
[----:B------:R-:W2:Y:S01]  /*1e430*/  LDL.LU R179, [R1+0x3c] ;  /* 0x00003c0001b37983 */ /* 0x000ea20000300800 */
[----:B------:R-:W-:Y:S01]  /*1e440*/  FFMA R228, R52, R20, R228 ;  /* 0x0000001434e47223 */ /* 0x000fe200000000e4 */
[----:B------:R-:W-:Y:S01]  /*1e450*/  FFMA R237, R37, R21, R6 ;  /* 0x0000001525ed7223 */ /* 0x000fe20000000006 */
[----:B------:R-:W-:Y:S01]  /*1e460*/  FFMA R252, R191, R59, R243 ;  /* 0x0000003bbffc7223 */ /* 0x000fe200000000f3 */
[----:B------:R-:W2:Y:S01]  /*1e470*/  LDL.LU R176, [R1+0x40] ;  /* 0x0000400001b07983 */ /* 0x000ea20000300800 */
[-C--:B------:R-:W-:Y:S01]  /*1e480*/  FFMA R241, R189, R21.reuse, R10 ;  /* 0x00000015bdf17223 */ /* 0x080fe2000000000a */
[----:B------:R-:W-:-:S02]  /*1e490*/  FFMA R243, R181, R21, R8 ;  /* 0x00000015b5f37223 */ /* 0x000fc40000000008 */
[----:B------:R-:W4:Y:S01]  /*1e4a0*/  LDL.LU R6, [R1+0x4c] ;  /* 0x00004c0001067983 */ /* 0x000f220000300800 */
[-C--:B------:R-:W-:Y:S01]  /*1e4b0*/  FFMA R251, R51, R59.reuse, R244 ;  /* 0x0000003b33fb7223 */ /* 0x080fe200000000f4 */
[-C--:B------:R-:W-:Y:S01]  /*1e4c0*/  FFMA R249, R27, R59.reuse, R245 ;  /* 0x0000003b1bf97223 */ /* 0x080fe200000000f5 */
[-C--:B------:R-:W-:Y:S01]  /*1e4d0*/  FFMA R247, R31, R59.reuse, R247 ;  /* 0x0000003b1ff77223 */ /* 0x080fe200000000f7 */
[----:B------:R-:W4:Y:S01]  /*1e4e0*/  LDL.LU R10, [R1+0x50] ;  /* 0x00005000010a7983 */ /* 0x000f220000300800 */
[-C--:B------:R-:W-:Y:S01]  /*1e4f0*/  FFMA R248, R39, R59.reuse, R248 ;  /* 0x0000003b27f87223 */ /* 0x080fe200000000f8 */
[-C--:B------:R-:W-:Y:S01]  /*1e500*/  FFMA R250, R43, R59.reuse, R250 ;  /* 0x0000003b2bfa7223 */ /* 0x080fe200000000fa */
[----:B------:R-:W-:Y:S01]  /*1e510*/  FFMA R246, R47, R59, R246 ;  /* 0x0000003b2ff67223 */ /* 0x000fe200000000f6 */
[-C--:B------:R-:W-:Y:S01]  /*1e520*/  FFMA R242, R185, R21.reuse, R9 ;  /* 0x00000015b9f27223 */ /* 0x080fe20000000009 */
[----:B------:R-:W4:Y:S01]  /*1e530*/  LDL.LU R8, [R1+0x54] ;  /* 0x0000540001087983 */ /* 0x000f220000300800 */
[-C--:B------:R-:W-:Y:S01]  /*1e540*/  FFMA R59, R68, R20.reuse, R225 ;  /* 0x00000014443b7223 */ /* 0x080fe200000000e1 */
[-C--:B------:R-:W-:Y:S01]  /*1e550*/  FFMA R224, R61, R21.reuse, R227 ;  /* 0x000000153de07223 */ /* 0x080fe200000000e3 */
[-C--:B------:R-:W-:Y:S01]  /*1e560*/  FFMA R225, R53, R21.reuse, R228 ;  /* 0x0000001535e17223 */ /* 0x080fe200000000e4 */
[----:B------:R-:W4:Y:S01]  /*1e570*/  LDL.LU R9, [R1+0x58] ;  /* 0x0000580001097983 */ /* 0x000f220000300800 */
[-C--:B-1----:R-:W-:Y:S01]  /*1e580*/  FFMA R56, R96, R20.reuse, R215 ;  /* 0x0000001460387223 */ /* 0x082fe200000000d7 */
        /* <DEDUP_REMOVED lines=17> */
[----:B------:R-:W4:Y:S04]  /*1e6a0*/  LDL.LU R228, [R1+0x60] ;  /* 0x0000600001e47983 */ /* 0x000f280000300800 */
[----:B------:R-:W4:Y:S01]  /*1e6b0*/  LDL.LU R20, [R1+0x68] ;  /* 0x0000680001147983 */ /* 0x000f220000300800 */
[-C--:B------:R-:W-:Y:S01]  /*1e6c0*/  FFMA R221, R69, R21.reuse, R59 ;  /* 0x0000001545dd7223 */ /* 0x080fe2000000003b */
[-C--:B------:R-:W-:Y:S01]  /*1e6d0*/  FFMA R216, R85, R21.reuse, R57 ;  /* 0x0000001555d87223 */ /* 0x080fe20000000039 */
[-C--:B------:R-:W-:Y:S01]  /*1e6e0*/  FFMA R215, R89, R21.reuse, R58 ;  /* 0x0000001559d77223 */ /* 0x080fe2000000003a */
[----:B------:R-:W-:-:S02]  /*1e6f0*/  FFMA R212, R97, R21, R56 ;  /* 0x0000001561d47223 */ /* 0x000fc40000000038 */
        /* <DEDUP_REMOVED lines=60> */
[----:B------:R-:W-:Y:S01]  /*1eac0*/  FFMA R22, R133, R57, R17 ;  /* 0x0000003985167223 */ /* 0x000fe20000000011 */
[----:B------:R-:W-:-:S04]  /*1ead0*/  FFMA R193, R80, R56, R232 ;  /* 0x0000003850c17223 */ /* 0x000fc800000000e8 */
[----:B------:R-:W-:-:S04]  /*1eae0*/  FFMA R193, R81, R57, R193 ;  /* 0x0000003951c17223 */ /* 0x000fc800000000c1 */
[----:B------:R-:W-:Y:S01]  /*1eaf0*/  FFMA R193, R82, R58, R193 ;  /* 0x0000003a52c17223 */ /* 0x000fe200000000c1 */
[----:B------:R-:W-:-:S03]  /*1eb00*/  FFMA R217, R83, R23, R217 ;  /* 0x0000001753d97223 */ /* 0x000fc600000000d9 */
[----:B------:R-:W-:Y:S01]  /*1eb10*/  FFMA R193, R83, R59, R193 ;  /* 0x0000003b53c17223 */ /* 0x000fe200000000c1 */
[-C--:B------:R-:W-:Y:S01]  /*1eb20*/  FFMA R192, R84, R56.reuse, R231 ;  /* 0x0000003854c07223 */ /* 0x080fe200000000e7 */
[-C--:B---3--:R-:W-:Y:S02]  /*1eb30*/  FFMA R3, R52, R56.reuse, R226 ;  /* 0x0000003834037223 */ /* 0x088fe400000000e2 */
[----:B------:R-:W3:Y:S02]  /*1eb40*/  LDL.LU R226, [R1+0x64] ;  /* 0x0000640001e27983 */ /* 0x000ee40000300800 */
[-C--:B------:R-:W-:Y:S01]  /*1eb50*/  FFMA R199, R53, R57.reuse, R3 ;  /* 0x0000003935c77223 */ /* 0x080fe20000000003 */
[----:B------:R-:W-:Y:S01]  /*1eb60*/  FFMA R3, R121, R57, R16 ;  /* 0x0000003979037223 */ /* 0x000fe20000000010 */
[----:B--2---:R-:W-:-:S04]  /*1eb70*/  FFMA R4, R60, R56, R176 ;  /* 0x000000383c047223 */ /* 0x004fc800000000b0 */
[-C--:B------:R-:W-:Y:S01]  /*1eb80*/  FFMA R198, R61, R57.reuse, R4 ;  /* 0x000000393dc67223 */ /* 0x080fe20000000004 */
[-C--:B------:R-:W-:Y:S01]  /*1eb90*/  FFMA R4, R145, R57.reuse, R18 ;  /* 0x0000003991047223 */ /* 0x080fe20000000012 */
[-C--:B----4-:R-:W-:Y:S01]  /*1eba0*/  FFMA R12, R40, R56.reuse, R20 ;  /* 0x00000038280c7223 */ /* 0x090fe20000000014 */
[-C--:B------:R-:W-:Y:S01]  /*1ebb0*/  FFMA R20, R125, R57.reuse, R14 ;  /* 0x000000397d147223 */ /* 0x080fe2000000000e */
[----:B------:R-:W-:Y:S02]  /*1ebc0*/  FFMA R14, R137, R57, R19 ;  /* 0x00000039890e7223 */ /* 0x000fe40000000013 */
[----:B------:R-:W1:Y:S01]  /*1ebd0*/  LDS.128 R16, [R32+0x3c0] ;  /* 0x0003c00020107984 */ /* 0x000e620000000c00 */
[-C--:B------:R-:W-:Y:S01]  /*1ebe0*/  FFMA R7, R188, R56.reuse, R10 ;  /* 0x00000038bc077223 */ /* 0x080fe2000000000a */
[----:B------:R-:W-:-:S04]  /*1ebf0*/  FFMA R10, R28, R56, R227 ;  /* 0x000000381c0a7223 */ /* 0x000fc800000000e3 */
[----:B------:R-:W-:Y:S01]  /*1ec00*/  FFMA R10, R29, R57, R10 ;  /* 0x000000391d0a7223 */ /* 0x000fe2000000000a */
[-C--:B------:R-:W-:Y:S01]  /*1ec10*/  FFMA R5, R64, R56.reuse, R179 ;  /* 0x0000003840057223 */ /* 0x080fe200000000b3 */
[-C--:B------:R-:W-:Y:S01]  /*1ec20*/  FFMA R195, R72, R56.reuse, R178 ;  /* 0x0000003848c37223 */ /* 0x080fe200000000b2 */
[-C--:B------:R-:W-:Y:S01]  /*1ec30*/  FFMA R179, R88, R56.reuse, R230 ;  /* 0x0000003858b37223 */ /* 0x080fe200000000e6 */
[-C--:B------:R-:W-:Y:S01]  /*1ec40*/  FFMA R178, R92, R56.reuse, R229 ;  /* 0x000000385cb27223 */ /* 0x080fe200000000e5 */
[----:B------:R-:W-:Y:S02]  /*1ec50*/  FFMA R11, R36, R56, R228 ;  /* 0x00000038240b7223 */ /* 0x000fe400000000e4 */
[----:B------:R-:W-:Y:S01]  /*1ec60*/  LDS.128 R228, [R0.X4+UR5+0x51d0] ;  /* 0x0051d00500e47984 */ /* 0x000fe20008004c00 */
[-C--:B-1----:R-:W-:Y:S01]  /*1ec70*/  FFMA R154, R80, R16.reuse, R154 ;  /* 0x00000010509a7223 */ /* 0x082fe2000000009a */
[----:B------:R-:W-:-:S03]  /*1ec80*/  FFMA R167, R28, R16, R167 ;  /* 0x000000101ca77223 */ /* 0x000fc600000000a7 */
[-C--:B------:R-:W-:Y:S01]  /*1ec90*/  FFMA R154, R81, R17.reuse, R154 ;  /* 0x00000011519a7223 */ /* 0x080fe2000000009a */
[----:B------:R-:W-:-:S03]  /*1eca0*/  FFMA R167, R29, R17, R167 ;  /* 0x000000111da77223 */ /* 0x000fc600000000a7 */
[----:B------:R-:W-:-:S04]  /*1ecb0*/  FFMA R29, R82, R18, R154 ;  /* 0x00000012521d7223 */ /* 0x000fc8000000009a */
[----:B------:R-:W-:Y:S02]  /*1ecc0*/  FFMA R29, R83, R19, R29 ;  /* 0x00000013531d7223 */ /* 0x000fe4000000001d */
[----:B------:R-:W1:Y:S04]  /*1ecd0*/  LDS.128 R80, [R0.X4+UR5+0xd0] ;  /* 0x0000d00500507984 */ /* 0x000e680008004c00 */
[----:B-1----:R1:W-:Y:S04]  /*1ece0*/  STL [R1+0x2dc], R81 ;  /* 0x0002dc5101007387 */ /* 0x0023e80000100800 */
[----:B------:R-:W-:Y:S04]  /*1ecf0*/  STL [R1+0x2d8], R82 ;  /* 0x0002d85201007387 */ /* 0x000fe80000100800 */
[----:B------:R-:W-:Y:S01]  /*1ed00*/  STL [R1+0x2d4], R83 ;  /* 0x0002d45301007387 */ /* 0x000fe20000100800 */
[----:B-1----:R-:W-:-:S03]  /*1ed10*/  MOV R81, R228 ;  /* 0x000000e400517202 */ /* 0x002fc60000000f00 */
[----:B------:R-:W-:Y:S04]  /*1ed20*/  STL [R1+0x44], R229 ;  /* 0x000044e501007387 */ /* 0x000fe80000100800 */
[----:B------:R-:W-:Y:S04]  /*1ed30*/  STL.64 [R1+0x48], R230 ;  /* 0x000048e601007387 */ /* 0x000fe80000100a00 */
[----:B------:R-:W1:Y:S04]  /*1ed40*/  LDS.128 R228, [R0.X4+UR5+0x52d0] ;  /* 0x0052d00500e47984 */ /* 0x000e680008004c00 */
[----:B-1----:R-:W-:Y:S01]  /*1ed50*/  STL [R1+0x34], R229 ;  /* 0x000034e501007387 */ /* 0x002fe20000100800 */
[----:B------:R-:W-:-:S03]  /*1ed60*/  MOV R82, R228 ;  /* 0x000000e400527202 */ /* 0x000fc60000000f00 */
[----:B------:R-:W-:Y:S04]  /*1ed70*/  STL.64 [R1+0x38], R230 ;  /* 0x000038e601007387 */ /* 0x000fe80000100a00 */
[----:B------:R-:W1:Y:S04]  /*1ed80*/  LDS.128 R228, [R0.X4+UR5+0x53d0] ;  /* 0x0053d00500e47984 */ /* 0x000e680008004c00 */
[----:B-1----:R-:W-:Y:S01]  /*1ed90*/  STL [R1+0x24], R229 ;  /* 0x000024e501007387 */ /* 0x002fe20000100800 */
[----:B------:R-:W-:-:S03]  /*1eda0*/  MOV R83, R228 ;  /* 0x000000e400537202 */ /* 0x000fc60000000f00 */
[----:B------:R-:W-:Y:S04]  /*1edb0*/  STL.64 [R1+0x28], R230 ;  /* 0x000028e601007387 */ /* 0x000fe80000100a00 */
[----:B------:R-:W1:Y:S01]  /*1edc0*/  LDS.128 R228, [R0.X4+UR5+0x60d0] ;  /* 0x0060d00500e47984 */ /* 0x000e620008004c00 */
        /* <DEDUP_REMOVED lines=8> */
[----:B------:R-:W-:Y:S01]  /*1ee50*/  FFMA R216, R87, R23, R216 ;  /* 0x0000001757d87223 */ /* 0x000fe200000000d8 */
[----:B-1----:R-:W-:Y:S01]  /*1ee60*/  STL [R1+0x14], R229 ;  /* 0x000014e501007387 */ /* 0x002fe20000100800 */
[----:B------:R-:W-:-:S03]  /*1ee70*/  MOV R2, R228 ;  /* 0x000000e400027202 */ /* 0x000fc60000000f00 */
[----:B------:R-:W-:Y:S04]  /*1ee80*/  STL.64 [R1+0x18], R230 ;  /* 0x000018e601007387 */ /* 0x000fe80000100a00 */
[----:B------:R-:W1:Y:S01]  /*1ee90*/  LDS.128 R228, [R0.X4+UR5+0x61d0] ;  /* 0x0061d00500e47984 */ /* 0x000e620008004c00 */
        /* <DEDUP_REMOVED lines=25> */
[-C--:B------:R-:W-:Y:S01]  /*1f030*/  FFMA R197, R65, R57.reuse, R5 ;  /* 0x0000003941c57223 */ /* 0x080fe20000000005 */
[C---:B------:R-:W-:Y:S01]  /*1f040*/  FFMA R5, R181.reuse, R57, R214 ;  /* 0x00000039b5057223 */ /* 0x040fe200000000d6 */
[----:B------:R-:W-:-:S03]  /*1f050*/  FFMA R204, R181, R17, R204 ;  /* 0x00000011b5cc7223 */ /* 0x000fc600000000cc */
[C---:B------:R-:W-:Y:S01]  /*1f060*/  FFMA R5, R182.reuse, R58, R5 ;  /* 0x0000003ab6057223 */ /* 0x040fe20000000005 */
[----:B------:R-:W-:Y:S01]  /*1f070*/  FFMA R204, R182, R18, R204 ;  /* 0x00000012b6cc7223 */ /* 0x000fe200000000cc */
[-C--:B------:R-:W-:Y:S01]  /*1f080*/  FFMA R21, R140, R56.reuse, R13 ;  /* 0x000000388c157223 */ /* 0x080fe2000000000d */
[-C--:B------:R-:W-:Y:S01]  /*1f090*/  FFMA R196, R68, R56.reuse, R177 ;  /* 0x0000003844c47223 */ /* 0x080fe200000000b1 */
[C---:B------:R-:W-:Y:S01]  /*1f0a0*/  FFMA R5, R183.reuse, R59, R5 ;  /* 0x0000003bb7057223 */ /* 0x040fe20000000005 */
[C---:B---3--:R-:W-:Y:S01]  /*1f0b0*/  FFMA R13, R44.reuse, R56, R226 ;  /* 0x000000382c0d7223 */ /* 0x048fe200000000e2 */
[----:B------:R-:W-:Y:S01]  /*1f0c0*/  FFMA R205, R44, R16, R205 ;  /* 0x000000102ccd7223 */ /* 0x000fe200000000cd */
[----:B------:R-:W-:Y:S01]  /*1f0d0*/  FFMA R183, R183, R19, R204 ;  /* 0x00000013b7b77223 */ /* 0x000fe200000000cc */
[----:B-1----:R1:W-:Y:S01]  /*1f0e0*/  STL [R1+0x4], R229 ;  /* 0x000004e501007387 */ /* 0x0023e20000100800 */
[----:B------:R-:W-:Y:S01]  /*1f0f0*/  FFMA R177, R96, R56, R222 ;  /* 0x0000003860b17223 */ /* 0x000fe200000000de */
[----:B------:R-:W-:-:S02]  /*1f100*/  FFMA R166, R116, R16, R166 ;  /* 0x0000001074a67223 */ /* 0x000fc400000000a6 */
[----:B------:R2:W-:Y:S01]  /*1f110*/  STL.64 [R1+0x8], R230 ;  /* 0x000008e601007387 */ /* 0x0005e20000100a00 */
[----:B------:R-:W-:Y:S01]  /*1f120*/  FFMA R194, R76, R56, R233 ;  /* 0x000000384cc27223 */ /* 0x000fe200000000e9 */
[----:B------:R-:W-:Y:S02]  /*1f130*/  FFMA R203, R144, R16, R203 ;  /* 0x0000001090cb7223 */ /* 0x000fe400000000cb */
[----:B------:R-:W3:Y:S01]  /*1f140*/  LDL.LU R204, [R1+0xc4] ;  /* 0x0000c40001cc7983 */ /* 0x000ee20000300800 */
[C---:B------:R-:W-:Y:S01]  /*1f150*/  FFMA R13, R45.reuse, R57, R13 ;  /* 0x000000392d0d7223 */ /* 0x040fe2000000000d */
[----:B------:R-:W-:Y:S02]  /*1f160*/  FFMA R205, R45, R17, R205 ;  /* 0x000000112dcd7223 */ /* 0x000fe400000000cd */
[----:B------:R-:W4:Y:S01]  /*1f170*/  LDL.LU R222, [R1+0xc0] ;  /* 0x0000c00001de7983 */ /* 0x000f220000300800 */
[----:B------:R-:W-:Y:S01]  /*1f180*/  MOV R233, R228 ;  /* 0x000000e400e97202 */ /* 0x000fe20000000f00 */
[----:B------:R-:W-:-:S02]  /*1f190*/  FFMA R155, R188, R16, R155 ;  /* 0x00000010bc9b7223 */ /* 0x000fc4000000009b */
[----:B------:R-:W3:Y:S01]  /*1f1a0*/  LDL.LU R226, [R1+0xbc] ;  /* 0x0000bc0001e27983 */ /* 0x000ee20000300800 */
[----:B------:R-:W-:-:S03]  /*1f1b0*/  FFMA R166, R117, R17, R166 ;  /* 0x0000001175a67223 */ /* 0x000fc600000000a6 */
[----:B------:R-:W3:Y:S01]  /*1f1c0*/  LDL.LU R227, [R1+0xb8] ;  /* 0x0000b80001e37983 */ /* 0x000ee20000300800 */
[----:B------:R-:W-:-:S03]  /*1f1d0*/  FFMA R203, R145, R17, R203 ;  /* 0x0000001191cb7223 */ /* 0x000fc600000000cb */
[----:B------:R-:W3:Y:S01]  /*1f1e0*/  LDL.LU R228, [R1+0xb4] ;  /* 0x0000b40001e47983 */ /* 0x000ee20000300800 */
[----:B------:R-:W-:-:S03]  /*1f1f0*/  FFMA R13, R46, R58, R13 ;  /* 0x0000003a2e0d7223 */ /* 0x000fc6000000000d */
[----:B-1----:R-:W3:Y:S01]  /*1f200*/  LDL.LU R229, [R1+0xb0] ;  /* 0x0000b00001e57983 */ /* 0x002ee20000300800 */
[C---:B------:R-:W-:Y:S01]  /*1f210*/  FFMA R7, R189.reuse, R57, R7 ;  /* 0x00000039bd077223 */ /* 0x040fe20000000007 */
[----:B------:R-:W-:Y:S02]  /*1f220*/  FFMA R155, R189, R17, R155 ;  /* 0x00000011bd9b7223 */ /* 0x000fe4000000009b */
[----:B--2---:R-:W2:Y:S01]  /*1f230*/  LDL.LU R230, [R1+0xac] ;  /* 0x0000ac0001e67983 */ /* 0x004ea20000300800 */
[-C--:B------:R-:W-:Y:S01]  /*1f240*/  FFMA R166, R118, R18.reuse, R166 ;  /* 0x0000001276a67223 */ /* 0x080fe200000000a6 */
[----:B------:R-:W-:Y:S02]  /*1f250*/  FFMA R46, R46, R18, R205 ;  /* 0x000000122e2e7223 */ /* 0x000fe400000000cd */
[----:B------:R-:W2:Y:S01]  /*1f260*/  LDL.LU R231, [R1+0xa8] ;  /* 0x0000a80001e77983 */ /* 0x000ea20000300800 */
[----:B------:R-:W-:-:S03]  /*1f270*/  FFMA R176, R100, R56, R218 ;  /* 0x0000003864b07223 */ /* 0x000fc600000000da */
[----:B------:R-:W2:Y:S01]  /*1f280*/  LDL.LU R232, [R1+0xa4] ;  /* 0x0000a40001e87983 */ /* 0x000ea20000300800 */
[----:B------:R-:W-:-:S03]  /*1f290*/  FFMA R189, R146, R18, R203 ;  /* 0x0000001292bd7223 */ /* 0x000fc600000000cb */
[----:B------:R-:W2:Y:S01]  /*1f2a0*/  LDL.LU R205, [R1+0xa0] ;  /* 0x0000a00001cd7983 */ /* 0x000ea20000300800 */
[C---:B------:R-:W-:Y:S01]  /*1f2b0*/  FFMA R7, R190.reuse, R58, R7 ;  /* 0x0000003abe077223 */ /* 0x040fe20000000007 */
[----:B------:R-:W-:Y:S02]  /*1f2c0*/  FFMA R155, R190, R18, R155 ;  /* 0x00000012be9b7223 */ /* 0x000fe4000000009b */
[----:B------:R-:W2:Y:S01]  /*1f2d0*/  LDL.LU R214, [R1+0x8c] ;  /* 0x00008c0001d67983 */ /* 0x000ea20000300800 */
[----:B------:R-:W-:-:S03]  /*1f2e0*/  FFMA R180, R119, R19, R166 ;  /* 0x0000001377b47223 */ /* 0x000fc600000000a6 */
[----:B------:R-:W2:Y:S01]  /*1f2f0*/  LDL.LU R218, [R1+0x88] ;  /* 0x0000880001da7983 */ /* 0x000ea20000300800 */
[----:B------:R-:W-:-:S03]  /*1f300*/  FFMA R8, R48, R56, R8 ;  /* 0x0000003830087223 */ /* 0x000fc60000000008 */
[----:B------:R-:W2:Y:S01]  /*1f310*/  LDL.LU R203, [R1+0x84] ;  /* 0x0000840001cb7983 */ /* 0x000ea20000300800 */
[----:B------:R-:W-:-:S03]  /*1f320*/  FFMA R165, R112, R16, R165 ;  /* 0x0000001070a57223 */ /* 0x000fc600000000a5 */
[----:B------:R-:W2:Y:S01]  /*1f330*/  LDL.LU R190, [R1+0x7c] ;  /* 0x00007c0001be7983 */ /* 0x000ea20000300800 */
[----:B------:R-:W-:Y:S01]  /*1f340*/  FFMA R9, R24, R56, R9 ;  /* 0x0000003818097223 */ /* 0x000fe20000000009 */
[-C--:B------:R-:W-:Y:S02]  /*1f350*/  FFMA R164, R108, R16.reuse, R164 ;  /* 0x000000106ca47223 */ /* 0x080fe400000000a4 */
[----:B------:R-:W2:Y:S01]  /*1f360*/  LDL.LU R166, [R1+0x78] ;  /* 0x0000780001a67983 */ /* 0x000ea20000300800 */
[-C--:B------:R-:W-:Y:S01]  /*1f370*/  FFMA R159, R48, R16.reuse, R159 ;  /* 0x00000010309f7223 */ /* 0x080fe2000000009f */
        /* <DEDUP_REMOVED lines=32> */
[----:B------:R-:W-:Y:S01]  /*1f580*/  FFMA R12, R41, R57, R12 ;  /* 0x00000039290c7223 */ /* 0x000fe2000000000c */
[-C--:B------:R-:W-:Y:S01]  /*1f590*/  FFMA R8, R50, R58.reuse, R8 ;  /* 0x0000003a32087223 */ /* 0x080fe20000000008 */
[----:B------:R-:W-:Y:S01]  /*1f5a0*/  FFMA R171, R37, R17, R171 ;  /* 0x0000001125ab7223 */ /* 0x000fe200000000ab */
[----:B------:R-:W-:Y:S01]  /*1f5b0*/  FFMA R6, R185, R57, R6 ;  /* 0x00000039b9067223 */ /* 0x000fe20000000006 */
        /* <DEDUP_REMOVED lines=25> */
[----:B------:R-:W4:Y:S01]  /*1f750*/  LDL.LU R165, [R1+0x70] ;  /* 0x0000700001a57983 */ /* 0x000f220000300800 */
[-C--:B------:R-:W-:Y:S01]  /*1f760*/  FFMA R11, R38, R58.reuse, R11 ;  /* 0x0000003a260b7223 */ /* 0x080fe2000000000b */
[----:B------:R-:W-:Y:S01]  /*1f770*/  FFMA R12, R42, R58, R12 ;  /* 0x0000003a2a0c7223 */ /* 0x000fe2000000000c */
[----:B------:R-:W-:Y:S01]  /*1f780*/  FFMA R38, R38, R18, R171 ;  /* 0x0000001226267223 */ /* 0x000fe200000000ab */
[----:B------:R-:W4:Y:S01]  /*1f790*/  LDL.LU R164, [R1+0x6c] ;  /* 0x00006c0001a47983 */ /* 0x000f220000300800 */
[----:B------:R-:W-:Y:S01]  /*1f7a0*/  FFMA R6, R186, R58, R6 ;  /* 0x0000003aba067223 */ /* 0x000fe20000000006 */
[C---:B------:R-:W-:Y:S01]  /*1f7b0*/  FFMA R8, R51.reuse, R59, R8 ;  /* 0x0000003b33087223 */ /* 0x040fe20000000008 */
[-C--:B------:R-:W-:Y:S01]  /*1f7c0*/  FFMA R42, R42, R18.reuse, R175 ;  /* 0x000000122a2a7223 */ /* 0x080fe200000000af */
[----:B------:R-:W-:Y:S01]  /*1f7d0*/  FFMA R50, R51, R19, R50 ;  /* 0x0000001333327223 */ /* 0x000fe20000000032 */
[C---:B------:R-:W-:Y:S01]  /*1f7e0*/  FFMA R9, R27.reuse, R59, R9 ;  /* 0x0000003b1b097223 */ /* 0x040fe20000000009 */
        /* <DEDUP_REMOVED lines=19> */
[----:B------:R-:W4:Y:S01]  /*1f920*/  LDL.LU R51, [R1+0xc8] ;  /* 0x0000c80001337983 */ /* 0x000f220000300800 */
[----:B------:R-:W-:Y:S01]  /*1f930*/  FFMA R26, R27, R19, R26 ;  /* 0x000000131b1a7223 */ /* 0x000fe2000000001a */
[C---:B------:R-:W-:Y:S01]  /*1f940*/  FFMA R10, R31.reuse, R59, R10 ;  /* 0x0000003b1f0a7223 */ /* 0x040fe2000000000a */
[----:B------:R-:W-:Y:S01]  /*1f950*/  FFMA R30, R31, R19, R30 ;  /* 0x000000131f1e7223 */ /* 0x000fe2000000001e */
[----:B------:R-:W4:Y:S01]  /*1f960*/  LDL.LU R27, [R1+0x9c] ;  /* 0x00009c00011b7983 */ /* 0x000f220000300800 */
[C---:B------:R-:W-:Y:S01]  /*1f970*/  FFMA R11, R39.reuse, R59, R11 ;  /* 0x0000003b270b7223 */ /* 0x040fe2000000000b */
[----:B------:R-:W-:Y:S01]  /*1f980*/  FFMA R38, R39, R19, R38 ;  /* 0x0000001327267223 */ /* 0x000fe20000000026 */
[-C--:B------:R-:W-:Y:S01]  /*1f990*/  FFMA R6, R187, R59.reuse, R6 ;  /* 0x0000003bbb067223 */ /* 0x080fe20000000006 */
[----:B------:R-:W4:Y:S01]  /*1f9a0*/  LDL.LU R31, [R1+0x98] ;  /* 0x00009800011f7983 */ /* 0x000f220000300800 */
[-C--:B------:R-:W-:Y:S01]  /*1f9b0*/  FFMA R7, R191, R59.reuse, R7 ;  /* 0x0000003bbf077223 */ /* 0x080fe20000000007 */
[C---:B------:R-:W-:Y:S01]  /*1f9c0*/  FFMA R12, R43.reuse, R59, R12 ;  /* 0x0000003b2b0c7223 */ /* 0x040fe2000000000c */
        /* <DEDUP_REMOVED lines=26> */
[C---:B------:R-:W-:Y:S01]  /*1fb70*/  FFMA R46, R47.reuse, R19, R46 ;  /* 0x000000132f2e7223 */ /* 0x040fe2000000002e */
[----:B------:R-:W-:-:S02]  /*1fb80*/  FFMA R13, R47, R59, R13 ;  /* 0x0000003b2f0d7223 */ /* 0x000fc4000000000d */
[----:B------:R-:W4:Y:S04]  /*1fb90*/  LDL.LU R19, [R1+0xcc] ;  /* 0x0000cc0001137983 */ /* 0x000f280000300800 */
[----:B------:R-:W4:Y:S01]  /*1fba0*/  LDL.LU R47, [R1+0x90] ;  /* 0x00009000012f7983 */ /* 0x000f220000300800 */
        /* <DEDUP_REMOVED lines=14> */
[----:B------:R-:W2:Y:S01]  /*1fc90*/  LDS.128 R128, [R32+0xd0] ;  /* 0x0000d00020807984 */ /* 0x000ea20000000c00 */
[-C--:B------:R-:W-:Y:S01]  /*1fca0*/  FFMA R35, R105, R57.reuse, R35 ;  /* 0x0000003969237223 */ /* 0x080fe20000000023 */
[-C--:B------:R-:W-:Y:S01]  /*1fcb0*/  FFMA R34, R109, R57.reuse, R34 ;  /* 0x000000396d227223 */ /* 0x080fe20000000022 */
[-C--:B------:R-:W-:Y:S01]  /*1fcc0*/  FFMA R33, R113, R57.reuse, R33 ;  /* 0x0000003971217223 */ /* 0x080fe20000000021 */
[----:B------:R-:W-:Y:S01]  /*1fcd0*/  FFMA R23, R117, R57, R23 ;  /* 0x0000003975177223 */ /* 0x000fe20000000017 */
        /* <DEDUP_REMOVED lines=44> */
[----:B------:R-:W-:Y:S04]  /*1ffa0*/  LDS.128 R144, [R0.X4+UR5+0x71d0] ;  /* 0x0071d00500907984 */ /* 0x000fe80008004c00 */
[----:B------:R-:W-:Y:S04]  /*1ffb0*/  LDS.128 R84, [R0.X4+UR5+0x1d0] ;  /* 0x0001d00500547984 */ /* 0x000fe80008004c00 */
[----:B------:R-:W1:Y:S04]  /*1ffc0*/  LDS.128 R88, [R0.X4+UR5+0x2d0] ;  /* 0x0002d00500587984 */ /* 0x000e680008004c00 */
[----:B------:R-:W4:Y:S04]  /*1ffd0*/  LDS.128 R92, [R0.X4+UR5+0x3d0] ;  /* 0x0003d005005c7984 */ /* 0x000f280008004c00 */
[----:B------:R-:W1:Y:S04]  /*1ffe0*/  LDS.128 R96, [R0.X4+UR5+0x10d0] ;  /* 0x0010d00500607984 */ /* 0x000e680008004c00 */
[----:B------:R-:W1:Y:S04]  /*1fff0*/  LDS.128 R100, [R0.X4+UR5+0x11d0] ;  /* 0x0011d00500647984 */ /* 0x000e680008004c00 */
[----:B------:R-:W1:Y:S04]  /*20000*/  LDS.128 R104, [R0.X4+UR5+0x12d0] ;  /* 0x0012d00500687984 */ /* 0x000e680008004c00 */
[----:B------:R-:W1:Y:S04]  /*20010*/  LDS.128 R108, [R0.X4+UR5+0x13d0] ;  /* 0x0013d005006c7984 */ /* 0x000e680008004c00 */
[----:B------:R-:W1:Y:S04]  /*20020*/  LDS.128 R112, [R0.X4+UR5+0x20d0] ;  /* 0x0020d00500707984 */ /* 0x000e680008004c00 */
[----:B------:R-:W1:Y:S04]  /*20030*/  LDS.128 R116, [R0.X4+UR5+0x21d0] ;  /* 0x0021d00500747984 */ /* 0x000e680008004c00 */
[----:B------:R-:W1:Y:S04]  /*20040*/  LDS.128 R120, [R0.X4+UR5+0x22d0] ;  /* 0x0022d00500787984 */ /* 0x000e680008004c00 */
[----:B------:R-:W1:Y:S04]  /*20050*/  LDS.128 R124, [R0.X4+UR5+0x23d0] ;  /* 0x0023d005007c7984 */ /* 0x000e680008004c00 */
[----:B------:R-:W-:Y:S04]  /*20060*/  LDS.128 R168, [R0.X4+UR5+0x30d0] ;  /* 0x0030d00500a87984 */ /* 0x000fe80008004c00 */
[----:B------:R-:W-:Y:S04]  /*20070*/  LDS.128 R172, [R0.X4+UR5+0x31d0] ;  /* 0x0031d00500ac7984 */ /* 0x000fe80008004c00 */
[----:B------:R-:W-:Y:S04]  /*20080*/  LDS.128 R52, [R0.X4+UR5+0x32d0] ;  /* 0x0032d00500347984 */ /* 0x000fe80008004c00 */
[----:B------:R-:W-:Y:S04]  /*20090*/  LDS.128 R56, [R0.X4+UR5+0x33d0] ;  /* 0x0033d00500387984 */ /* 0x000fe80008004c00 */
[----:B------:R-:W1:Y:S04]  /*200a0*/  LDS.128 R60, [R0.X4+UR5+0x40d0] ;  /* 0x0040d005003c7984 */ /* 0x000e680008004c00 */
[----:B------:R-:W1:Y:S04]  /*200b0*/  LDS.128 R64, [R0.X4+UR5+0x41d0] ;  /* 0x0041d00500407984 */ /* 0x000e680008004c00 */
[----:B------:R-:W1:Y:S04]  /*200c0*/  LDS.128 R68, [R0.X4+UR5+0x42d0] ;  /* 0x0042d00500447984 */ /* 0x000e680008004c00 */
[----:B------:R-:W-:Y:S04]  /*200d0*/  LDS.128 R72, [R0.X4+UR5+0x43d0] ;  /* 0x0043d00500487984 */ /* 0x000fe80008004c00 */
[----:B------:R-:W1:Y:S04]  /*200e0*/  LDS.128 R76, [R0.X4+UR5+0x50d0] ;  /* 0x0050d005004c7984 */ /* 0x000e680008004c00 */
[----:B------:R-:W-:Y:S04]  /*200f0*/  LDS.128 R148, [R0.X4+UR5+0x72d0] ;  /* 0x0072d00500947984 */ /* 0x000fe80008004c00 */
[----:B------:R-:W-:Y:S04]  /*20100*/  LDS.128 R152, [R0.X4+UR5+0x73d0] ;  /* 0x0073d00500987984 */ /* 0x000fe80008004c00 */
[----:B------:R-:W4:Y:S04]  /*20110*/  LDS.128 R156, [R32+0x1d0] ;  /* 0x0001d000209c7984 */ /* 0x000f280000000c00 */
[----:B------:R-:W4:Y:S01]  /*20120*/  LDS.128 R160, [R32+0x2d0] ;  /* 0x0002d00020a07984 */ /* 0x000f220000000c00 */
[----:B--2---:R-:W-:-:S05]  /*20130*/  FFMA R166, R81, R128, R166 ;  /* 0x0000008051a67223 */ /* 0x004fca00000000a6 */
[----:B------:R3:W-:Y:S02]  /*20140*/  STL [R1+0x130], R166 ;  /* 0x000130a601007387 */ /* 0x0007e40000100800 */
[----:B---3--:R-:W-:-:S05]  /*20150*/  FFMA R166, R82, R128, R167 ;  /* 0x0000008052a67223 */ /* 0x008fca00000000a7 */
[----:B------:R2:W-:Y:S01]  /*20160*/  STL [R1+0x134], R166 ;  /* 0x000134a601007387 */ /* 0x0005e20000100800 */
[-C--:B-1----:R-:W-:Y:S01]  /*20170*/  FFMA R204, R88, R128.reuse, R204 ;  /* 0x0000008058cc7223 */ /* 0x082fe200000000cc */
[-C--:B----4-:R-:W-:Y:S01]  /*20180*/  FFMA R222, R92, R128.reuse, R222 ;  /* 0x000000805cde7223 */ /* 0x090fe200000000de */
        /* <DEDUP_REMOVED lines=13> */
[C---:B------:R-:W-:Y:S01]  /*20260*/  FFMA R243, R83.reuse, R156, R243 ;  /* 0x0000009c53f37223 */ /* 0x040fe200000000f3 */
[-C--:B------:R-:W-:Y:S01]  /*20270*/  FFMA R167, R83, R128.reuse, R165 ;  /* 0x0000008053a77223 */ /* 0x080fe200000000a5 */
[-C--:B------:R-:W-:Y:S01]  /*20280*/  FFMA R165, R233, R128.reuse, R252 ;  /* 0x00000080e9a57223 */ /* 0x080fe200000000fc */
[-C--:B--2---:R-:W-:Y:S01]  /*20290*/  FFMA R166, R2, R128.reuse, R164 ;  /* 0x0000008002a67223 */ /* 0x084fe200000000a4 */
[----:B------:R-:W-:-:S02]  /*202a0*/  FFMA R164, R132, R128, R251 ;  /* 0x0000008084a47223 */ /* 0x000fc400000000fb */
[----:B------:R-:W-:Y:S04]  /*202b0*/  STL [R1+0x13c], R167 ;  /* 0x00013ca701007387 */ /* 0x000fe80000100800 */
[----:B------:R1:W-:Y:S04]  /*202c0*/  STL [R1+0x140], R166 ;  /* 0x000140a601007387 */ /* 0x0003e80000100800 */
[----:B------:R2:W-:Y:S04]  /*202d0*/  STL [R1+0x148], R165 ;  /* 0x000148a501007387 */ /* 0x0005e80000100800 */
[----:B------:R3:W-:Y:S01]  /*202e0*/  STL [R1+0x14c], R164 ;  /* 0x00014ca401007387 */ /* 0x0007e20000100800 */
[-C--:B-1----:R-:W-:Y:S01]  /*202f0*/  FFMA R166, R136, R128.reuse, R249 ;  /* 0x0000008088a67223 */ /* 0x082fe200000000f9 */
[-C--:B--2---:R-:W-:Y:S01]  /*20300*/  FFMA R165, R140, R128.reuse, R247 ;  /* 0x000000808ca57223 */ /* 0x084fe200000000f7 */
[-C--:B------:R-:W-:Y:S01]  /*20310*/  FFMA R247, R148, R128.reuse, R250 ;  /* 0x0000008094f77223 */ /* 0x080fe200000000fa */
[-C--:B---3--:R-:W-:Y:S01]  /*20320*/  FFMA R164, R144, R128.reuse, R248 ;  /* 0x0000008090a47223 */ /* 0x088fe200000000f8 */
[-C--:B------:R-:W-:Y:S01]  /*20330*/  FFMA R51, R84, R128.reuse, R51 ;  /* 0x0000008054337223 */ /* 0x080fe20000000033 */
[----:B------:R-:W-:Y:S01]  /*20340*/  STL [R1+0x154], R166 ;  /* 0x000154a601007387 */ /* 0x000fe20000100800 */
[----:B------:R-:W-:-:S03]  /*20350*/  FFMA R27, R168, R128, R27 ;  /* 0x00000080a81b7223 */ /* 0x000fc6000000001b */
[----:B------:R-:W-:Y:S01]  /*20360*/  STL [R1+0x160], R165 ;  /* 0x000160a501007387 */ /* 0x000fe20000100800 */
[-C--:B------:R-:W-:Y:S01]  /*20370*/  FFMA R31, R172, R128.reuse, R31 ;  /* 0x00000080ac1f7223 */ /* 0x080fe2000000001f */
[----:B------:R-:W-:Y:S02]  /*20380*/  FFMA R39, R72, R128, R39 ;  /* 0x0000008048277223 */ /* 0x000fe40000000027 */
[----:B------:R-:W-:Y:S04]  /*20390*/  STL [R1+0x164], R164 ;  /* 0x000164a401007387 */ /* 0x000fe80000100800 */
[----:B------:R-:W-:Y:S01]  /*203a0*/  STL [R1+0x16c], R247 ;  /* 0x00016cf701007387 */ /* 0x000fe20000100800 */
[----:B------:R-:W-:Y:S01]  /*203b0*/  FFMA R241, R233, R156, R241 ;  /* 0x0000009ce9f17223 */ /* 0x000fe200000000f1 */
[----:B------:R-:W-:-:S02]  /*203c0*/  FFMA R43, R52, R128, R43 ;  /* 0x00000080342b7223 */ /* 0x000fc4000000002b */
[----:B------:R-:W1:Y:S01]  /*203d0*/  LDS.128 R164, [R32+0x3d0] ;  /* 0x0003d00020a47984 */ /* 0x000e620000000c00 */
[-C--:B------:R-:W-:Y:S01]  /*203e0*/  FFMA R19, R80, R128.reuse, R19 ;  /* 0x0000008050137223 */ /* 0x080fe20000000013 */
[-C--:B------:R-:W-:Y:S01]  /*203f0*/  FFMA R47, R56, R128.reuse, R47 ;  /* 0x00000080382f7223 */ /* 0x080fe2000000002f */
[----:B------:R-:W-:Y:S01]  /*20400*/  FFMA R128, R152, R128, R246 ;  /* 0x0000008098807223 */ /* 0x000fe200000000f6 */
[-C--:B------:R-:W-:Y:S01]  /*20410*/  FFMA R240, R132, R156.reuse, R240 ;  /* 0x0000009c84f07223 */ /* 0x080fe200000000f0 */
[-C--:B------:R-:W-:Y:S01]  /*20420*/  FFMA R238, R140, R156.reuse, R238 ;  /* 0x0000009c8cee7223 */ /* 0x080fe200000000ee */
[-C--:B------:R-:W-:Y:S01]  /*20430*/  FFMA R237, R144, R156.reuse, R237 ;  /* 0x0000009c90ed7223 */ /* 0x080fe200000000ed */
[-C--:B------:R-:W-:Y:S01]  /*20440*/  FFMA R225, R80, R156.reuse, R225 ;  /* 0x0000009c50e17223 */ /* 0x080fe200000000e1 */
[----:B------:R2:W-:Y:S01]  /*20450*/  STL [R1+0x180], R128 ;  /* 0x0001808001007387 */ /* 0x0005e20000100800 */
        /* <DEDUP_REMOVED lines=15> */
[----:B------:R2:W-:Y:S04]  /*20550*/  STL [R1+0xb8], R235 ;  /* 0x0000b8eb01007387 */ /* 0x0005e80000100800 */
[----:B------:R-:W-:Y:S01]  /*20560*/  STL [R1+0xbc], R244 ;  /* 0x0000bcf401007387 */ /* 0x000fe20000100800 */
[-C--:B------:R-:W-:Y:S01]  /*20570*/  FFMA R208, R52, R156.reuse, R208 ;  /* 0x0000009c34d07223 */ /* 0x080fe200000000d0 */
[-C--:B------:R-:W-:Y:S01]  /*20580*/  FFMA R207, R56, R156.reuse, R207 ;  /* 0x0000009c38cf7223 */ /* 0x080fe200000000cf */
[-C--:B------:R-:W-:Y:S01]  /*20590*/  FFMA R206, R60, R156.reuse, R206 ;  /* 0x0000009c3cce7223 */ /* 0x080fe200000000ce */
[-C--:B------:R-:W-:Y:S01]  /*205a0*/  FFMA R202, R64, R156.reuse, R202 ;  /* 0x0000009c40ca7223 */ /* 0x080fe200000000ca */
[-C--:B------:R-:W-:Y:S01]  /*205b0*/  FFMA R201, R68, R156.reuse, R201 ;  /* 0x0000009c44c97223 */ /* 0x080fe200000000c9 */
[-C--:B--2---:R-:W-:Y:S01]  /*205c0*/  FFMA R235, R2, R156.reuse, R242 ;  /* 0x0000009c02eb7223 */ /* 0x084fe200000000f2 */
[----:B------:R-:W-:Y:S04]  /*205d0*/  STL [R1+0xc0], R243 ;  /* 0x0000c0f301007387 */ /* 0x000fe80000100800 */
[----:B------:R2:W-:Y:S01]  /*205e0*/  STL [R1+0xc4], R235 ;  /* 0x0000c4eb01007387 */ /* 0x0005e20000100800 */
[----:B------:R-:W-:-:S03]  /*205f0*/  FFMA R200, R72, R156, R200 ;  /* 0x0000009c48c87223 */ /* 0x000fc600000000c8 */
[----:B------:R-:W-:Y:S01]  /*20600*/  STL [R1+0xc8], R241 ;  /* 0x0000c8f101007387 */ /* 0x000fe20000100800 */
[-C--:B------:R-:W-:Y:S01]  /*20610*/  FFMA R4, R82, R160.reuse, R4 ;  /* 0x000000a052047223 */ /* 0x080fe20000000004 */
[-C--:B------:R-:W-:Y:S01]  /*20620*/  FFMA R198, R84, R160.reuse, R198 ;  /* 0x000000a054c67223 */ /* 0x080fe200000000c6 */
[-C--:B------:R-:W-:Y:S01]  /*20630*/  FFMA R197, R88, R160.reuse, R197 ;  /* 0x000000a058c57223 */ /* 0x080fe200000000c5 */
[----:B------:R-:W-:Y:S01]  /*20640*/  FFMA R179, R112, R160, R179 ;  /* 0x000000a070b37223 */ /* 0x000fe200000000b3 */
[----:B-1----:R-:W-:Y:S01]  /*20650*/  FFMA R16, R80, R164, R16 ;  /* 0x000000a450107223 */ /* 0x002fe20000000010 */
[----:B--2---:R-:W-:Y:S01]  /*20660*/  FFMA R235, R136, R156, R239 ;  /* 0x0000009c88eb7223 */ /* 0x004fe200000000ef */
[----:B------:R-:W-:Y:S04]  /*20670*/  STL [R1+0xcc], R240 ;  /* 0x0000ccf001007387 */ /* 0x000fe80000100800 */
[----:B------:R1:W-:Y:S04]  /*20680*/  STL [R1+0x144], R235 ;  /* 0x000144eb01007387 */ /* 0x0003e80000100800 */
[----:B------:R-:W-:Y:S01]  /*20690*/  STL [R1+0x150], R238 ;  /* 0x000150ee01007387 */ /* 0x000fe20000100800 */
[-C--:B------:R-:W-:Y:S01]  /*206a0*/  FFMA R17, R84, R164.reuse, R17 ;  /* 0x000000a454117223 */ /* 0x080fe20000000011 */
[-C--:B------:R-:W-:Y:S01]  /*206b0*/  FFMA R18, R88, R164.reuse, R18 ;  /* 0x000000a458127223 */ /* 0x080fe20000000012 */
[----:B------:R-:W-:Y:S01]  /*206c0*/  FFMA R37, R112, R164, R37 ;  /* 0x000000a470257223 */ /* 0x000fe20000000025 */
[-C--:B------:R-:W-:Y:S01]  /*206d0*/  FFMA R195, R96, R160.reuse, R195 ;  /* 0x000000a060c37223 */ /* 0x080fe200000000c3 */
[----:B------:R-:W-:Y:S01]  /*206e0*/  FFMA R194, R100, R160, R194 ;  /* 0x000000a064c27223 */ /* 0x000fe200000000c2 */
[-C--:B-1----:R-:W-:Y:S01]  /*206f0*/  FFMA R235, R148, R156.reuse, R236 ;  /* 0x0000009c94eb7223 */ /* 0x082fe200000000ec */
[----:B------:R-:W-:Y:S01]  /*20700*/  FFMA R156, R152, R156, R234 ;  /* 0x0000009c989c7223 */ /* 0x000fe200000000ea */
[----:B------:R-:W-:Y:S04]  /*20710*/  STL [R1+0x158], R237 ;  /* 0x000158ed01007387 */ /* 0x000fe80000100800 */
[----:B------:R-:W-:Y:S04]  /*20720*/  STL [R1+0x15c], R235 ;  /* 0x00015ceb01007387 */ /* 0x000fe80000100800 */
[----:B------:R1:W-:Y:S01]  /*20730*/  STL [R1+0x168], R156 ;  /* 0x0001689c01007387 */ /* 0x0003e20000100800 */
[-C--:B------:R-:W-:Y:S01]  /*20740*/  FFMA R177, R120, R160.reuse, R177 ;  /* 0x000000a078b17223 */ /* 0x080fe200000000b1 */
[-C--:B------:R-:W-:Y:S01]  /*20750*/  FFMA R35, R168, R160.reuse, R35 ;  /* 0x000000a0a8237223 */ /* 0x080fe20000000023 */
[----:B------:R-:W-:Y:S01]  /*20760*/  FFMA R20, R64, R160, R20 ;  /* 0x000000a040147223 */ /* 0x000fe20000000014 */
[-C--:B------:R-:W-:Y:S01]  /*20770*/  FFMA R25, R96, R164.reuse, R25 ;  /* 0x000000a460197223 */ /* 0x080fe20000000019 */
[----:B------:R-:W-:Y:S01]  /*20780*/  FFMA R41, R120, R164, R41 ;  /* 0x000000a478297223 */ /* 0x000fe20000000029 */
[C---:B------:R-:W-:Y:S01]  /*20790*/  FFMA R193, R104.reuse, R160, R193 ;  /* 0x000000a068c17223 */ /* 0x040fe200000000c1 */
[-C--:B------:R-:W-:Y:S01]  /*207a0*/  FFMA R29, R104, R164.reuse, R29 ;  /* 0x000000a4681d7223 */ /* 0x080fe2000000001d */
[----:B------:R-:W-:Y:S01]  /*207b0*/  FFMA R182, R64, R164, R182 ;  /* 0x000000a440b67223 */ /* 0x000fe200000000b6 */
[-C--:B------:R-:W-:Y:S01]  /*207c0*/  FFMA R199, R80, R160.reuse, R199 ;  /* 0x000000a050c77223 */ /* 0x080fe200000000c7 */
[-C--:B-1----:R-:W-:Y:S01]  /*207d0*/  FFMA R156, R81, R160.reuse, R21 ;  /* 0x000000a0519c7223 */ /* 0x082fe20000000015 */
[-C--:B------:R-:W-:Y:S01]  /*207e0*/  FFMA R21, R83, R160.reuse, R5 ;  /* 0x000000a053157223 */ /* 0x080fe20000000005 */
[-C--:B------:R-:W-:Y:S01]  /*207f0*/  FFMA R5, R2, R160.reuse, R6 ;  /* 0x000000a002057223 */ /* 0x080fe20000000006 */
[-C--:B------:R-:W-:Y:S01]  /*20800*/  FFMA R196, R92, R160.reuse, R196 ;  /* 0x000000a05cc47223 */ /* 0x080fe200000000c4 */
[-C--:B------:R-:W-:Y:S01]  /*20810*/  FFMA R176, R124, R160.reuse, R176 ;  /* 0x000000a07cb07223 */ /* 0x080fe200000000b0 */
[----:B------:R-:W-:Y:S04]  /*20820*/  STL [R1+0x8c], R156 ;  /* 0x00008c9c01007387 */ /* 0x000fe80000100800 */
[----:B------:R1:W-:Y:S01]  /*20830*/  STL [R1+0x90], R4 ;  /* 0x0000900401007387 */ /* 0x0003e20000100800 */
[----:B------:R-:W-:-:S03]  /*20840*/  FFMA R6, R132, R160, R8 ;  /* 0x000000a084067223 */ /* 0x000fc60000000008 */
[----:B------:R-:W-:Y:S01]  /*20850*/  STL [R1+0x94], R21 ;  /* 0x0000941501007387 */ /* 0x000fe20000100800 */
[-C--:B------:R-:W-:Y:S01]  /*20860*/  FFMA R23, R56, R160.reuse, R23 ;  /* 0x000000a038177223 */ /* 0x080fe20000000017 */
[----:B------:R-:W-:Y:S01]  /*20870*/  FFMA R3, R60, R160, R3 ;  /* 0x000000a03c037223 */ /* 0x000fe20000000003 */
[-C--:B------:R-:W-:Y:S01]  /*20880*/  FFMA R24, R92, R164.reuse, R24 ;  /* 0x000000a45c187223 */ /* 0x080fe20000000018 */
[-C--:B------:R-:W-:Y:S01]  /*20890*/  FFMA R44, R124, R164.reuse, R44 ;  /* 0x000000a47c2c7223 */ /* 0x080fe2000000002c */
[----:B------:R-:W-:Y:S01]  /*208a0*/  FFMA R180, R56, R164, R180 ;  /* 0x000000a438b47223 */ /* 0x000fe200000000b4 */
[----:B-1----:R-:W-:Y:S01]  /*208b0*/  FFMA R4, R233, R160, R7 ;  /* 0x000000a0e9047223 */ /* 0x002fe20000000007 */
[----:B------:R1:W-:Y:S04]  /*208c0*/  STL [R1+0x98], R5 ;  /* 0x0000980501007387 */ /* 0x0003e80000100800 */
[----:B------:R2:W-:Y:S01]  /*208d0*/  STL [R1+0x9c], R4 ;  /* 0x00009c0401007387 */ /* 0x0005e20000100800 */
[----:B------:R-:W-:Y:S01]  /*208e0*/  FFMA R181, R60, R164, R181 ;  /* 0x000000a43cb57223 */ /* 0x000fe200000000b5 */
[-C--:B------:R-:W-:Y:S01]  /*208f0*/  FFMA R178, R116, R160.reuse, R178 ;  /* 0x000000a074b27223 */ /* 0x080fe200000000b2 */
[C---:B------:R-:W-:Y:S01]  /*20900*/  FFMA R22, R72.reuse, R160, R22 ;  /* 0x000000a048167223 */ /* 0x040fe20000000016 */
[----:B------:R-:W-:Y:S01]  /*20910*/  FFMA R185, R72, R164, R185 ;  /* 0x000000a448b97223 */ /* 0x000fe200000000b9 */
[----:B------:R-:W-:Y:S01]  /*20920*/  FFMA R198, R85, R161, R198 ;  /* 0x000000a155c67223 */ /* 0x000fe200000000c6 */
[-C--:B-1----:R-:W-:Y:S01]  /*20930*/  FFMA R5, R136, R160.reuse, R9 ;  /* 0x000000a088057223 */ /* 0x082fe20000000009 */
[----:B------:R1:W-:Y:S01]  /*20940*/  STL [R1+0xa0], R6 ;  /* 0x0000a00601007387 */ /* 0x0003e20000100800 */
[----:B--2---:R-:W-:-:S03]  /*20950*/  FFMA R4, R140, R160, R10 ;  /* 0x000000a08c047223 */ /* 0x004fc6000000000a */
[----:B------:R2:W-:Y:S04]  /*20960*/  STL [R1+0xa4], R5 ;  /* 0x0000a40501007387 */ /* 0x0005e80000100800 */
[----:B------:R3:W-:Y:S01]  /*20970*/  STL [R1+0xa8], R4 ;  /* 0x0000a80401007387 */ /* 0x0007e20000100800 */
[-C--:B-1----:R-:W-:Y:S01]  /*20980*/  FFMA R6, R144, R160.reuse, R11 ;  /* 0x000000a090067223 */ /* 0x082fe2000000000b */
[----:B------:R-:W-:Y:S01]  /*20990*/  FFMA R17, R85, R165, R17 ;  /* 0x000000a555117223 */ /* 0x000fe20000000011 */
[C---:B------:R-:W-:Y:S01]  /*209a0*/  FFMA R197, R89.reuse, R161, R197 ;  /* 0x000000a159c57223 */ /* 0x040fe200000000c5 */
[----:B------:R-:W-:Y:S01]  /*209b0*/  FFMA R18, R89, R165, R18 ;  /* 0x000000a559127223 */ /* 0x000fe20000000012 */
[-C--:B--2---:R-:W-:Y:S01]  /*209c0*/  FFMA R5, R148, R160.reuse, R12 ;  /* 0x000000a094057223 */ /* 0x084fe2000000000c */
[----:B------:R-:W-:Y:S01]  /*209d0*/  STL [R1+0xac], R6 ;  /* 0x0000ac0601007387 */ /* 0x000fe20000100800 */
[----:B---3--:R-:W-:-:S03]  /*209e0*/  FFMA R4, R152, R160, R13 ;  /* 0x000000a098047223 */ /* 0x008fc6000000000d */
[----:B------:R1:W-:Y:S04]  /*209f0*/  STL [R1+0xb0], R5 ;  /* 0x0000b00501007387 */ /* 0x0003e80000100800 */
[----:B------:R2:W-:Y:S01]  /*20a00*/  STL [R1+0xb4], R4 ;  /* 0x0000b40401007387 */ /* 0x0005e20000100800 */
[C---:B------:R-:W-:Y:S01]  /*20a10*/  FFMA R230, R113.reuse, R129, R230 ;  /* 0x0000008171e67223 */ /* 0x040fe200000000e6 */
[C---:B------:R-:W-:Y:S01]  /*20a20*/  FFMA R215, R113.reuse, R157, R215 ;  /* 0x0000009d71d77223 */ /* 0x040fe200000000d7 */
[C---:B------:R-:W-:Y:S01]  /*20a30*/  FFMA R179, R113.reuse, R161, R179 ;  /* 0x000000a171b37223 */ /* 0x040fe200000000b3 */
[----:B------:R-:W-:Y:S01]  /*20a40*/  FFMA R37, R113, R165, R37 ;  /* 0x000000a571257223 */ /* 0x000fe20000000025 */
[----:B------:R-:W-:Y:S01]  /*20a50*/  FFMA R211, R125, R157, R211 ;  /* 0x0000009d7dd37223 */ /* 0x000fe200000000d3 */
[----:B-1----:R-:W-:Y:S01]  /*20a60*/  FFMA R5, R82, R164, R189 ;  /* 0x000000a452057223 */ /* 0x002fe200000000bd */
[-C--:B------:R-:W-:Y:S01]  /*20a70*/  FFMA R192, R108, R160.reuse, R192 ;  /* 0x000000a06cc07223 */ /* 0x080fe200000000c0 */
[-C--:B------:R-:W-:Y:S01]  /*20a80*/  FFMA R34, R172, R160.reuse, R34 ;  /* 0x000000a0ac227223 */ /* 0x080fe20000000022 */
[----:B------:R-:W-:Y:S01]  /*20a90*/  FFMA R15, R68, R160, R15 ;  /* 0x000000a0440f7223 */ /* 0x000fe2000000000f */
[----:B--2---:R-:W-:Y:S01]  /*20aa0*/  FFMA R4, R81, R164, R188 ;  /* 0x000000a451047223 */ /* 0x004fe200000000bc */
[----:B------:R-:W-:Y:S01]  /*20ab0*/  FFMA R14, R76, R160, R14 ;  /* 0x000000a04c0e7223 */ /* 0x000fe2000000000e */
[----:B------:R-:W2:Y:S04]  /*20ac0*/  LDL.LU R81, [R1+0x2dc] ;  /* 0x0002dc0001517983 */ /* 0x000ea80000300800 */
[----:B------:R-:W3:Y:S04]  /*20ad0*/  LDL.LU R82, [R1+0x2d8] ;  /* 0x0002d80001527983 */ /* 0x000ee80000300800 */
[----:B------:R1:W-:Y:S01]  /*20ae0*/  STL [R1+0x60], R4 ;  /* 0x0000600401007387 */ /* 0x0003e20000100800 */
[-C--:B------:R-:W-:Y:S01]  /*20af0*/  FFMA R36, R108, R164.reuse, R36 ;  /* 0x000000a46c247223 */ /* 0x080fe20000000024 */
[-C--:B------:R-:W-:Y:S01]  /*20b00*/  FFMA R48, R172, R164.reuse, R48 ;  /* 0x000000a4ac307223 */ /* 0x080fe20000000030 */
[C---:B------:R-:W-:Y:S01]  /*20b10*/  FFMA R226, R97.reuse, R129, R226 ;  /* 0x0000008161e27223 */ /* 0x040fe200000000e2 */
[C---:B------:R-:W-:Y:S01]  /*20b20*/  FFMA R220, R97.reuse, R157, R220 ;  /* 0x0000009d61dc7223 */ /* 0x040fe200000000dc */
[-C--:B------:R-:W-:Y:S01]  /*20b30*/  FFMA R195, R97, R161.reuse, R195 ;  /* 0x000000a161c37223 */ /* 0x080fe200000000c3 */
[----:B------:R-:W-:Y:S01]  /*20b40*/  FFMA R194, R101, R161, R194 ;  /* 0x000000a165c27223 */ /* 0x000fe200000000c2 */
[C---:B------:R-:W-:Y:S01]  /*20b50*/  FFMA R232, R121.reuse, R129, R232 ;  /* 0x0000008179e87223 */ /* 0x040fe200000000e8 */
[----:B------:R-:W-:Y:S01]  /*20b60*/  FFMA R212, R121, R157, R212 ;  /* 0x0000009d79d47223 */ /* 0x000fe200000000d4 */
[----:B------:R-:W-:Y:S01]  /*20b70*/  FFMA R205, R125, R129, R205 ;  /* 0x000000817dcd7223 */ /* 0x000fe200000000cd */
[-C--:B-1----:R-:W-:Y:S01]  /*20b80*/  FFMA R4, R83, R164.reuse, R183 ;  /* 0x000000a453047223 */ /* 0x082fe200000000b7 */
[----:B------:R-:W-:Y:S01]  /*20b90*/  FFMA R210, R169, R157, R210 ;  /* 0x0000009da9d27223 */ /* 0x000fe200000000d2 */
[----:B------:R-:W4:Y:S04]  /*20ba0*/  LDL.LU R83, [R1+0x2d4] ;  /* 0x0002d40001537983 */ /* 0x000f280000300800 */
[----:B------:R1:W-:Y:S01]  /*20bb0*/  STL [R1+0x64], R5 ;  /* 0x0000640501007387 */ /* 0x0003e20000100800 */
[-C--:B------:R-:W-:Y:S01]  /*20bc0*/  FFMA R6, R132, R164.reuse, R50 ;  /* 0x000000a484067223 */ /* 0x080fe20000000032 */
        /* <DEDUP_REMOVED lines=8> */
[-C--:B-1----:R-:W-:Y:S01]  /*20c50*/  FFMA R5, R2, R164.reuse, R187 ;  /* 0x000000a402057223 */ /* 0x082fe200000000bb */
[-C--:B------:R-:W-:Y:S01]  /*20c60*/  FFMA R217, R105, R157.reuse, R217 ;  /* 0x0000009d69d97223 */ /* 0x080fe200000000d9 */
[----:B------:R1:W5:Y:S04]  /*20c70*/  LDL.LU R2, [R1+0x2d0] ;  /* 0x0002d00001027983 */ /* 0x0003680000300800 */
[----:B------:R1:W-:Y:S04]  /*20c80*/  STL [R1+0x68], R4 ;  /* 0x0000680401007387 */ /* 0x0003e80000100800 */
[----:B------:R1:W-:Y:S01]  /*20c90*/  STL [R1+0x6c], R5 ;  /* 0x00006c0501007387 */ /* 0x0003e20000100800 */
[----:B------:R-:W-:Y:S01]  /*20ca0*/  FFMA R213, R117, R157, R213 ;  /* 0x0000009d75d57223 */ /* 0x000fe200000000d5 */
[C---:B------:R-:W-:Y:S01]  /*20cb0*/  FFMA R222, R93.reuse, R129, R222 ;  /* 0x000000815dde7223 */ /* 0x040fe200000000de */
[----:B------:R-:W-:Y:S01]  /*20cc0*/  FFMA R221, R93, R157, R221 ;  /* 0x0000009d5ddd7223 */ /* 0x000fe200000000dd */
[----:B------:R-:W-:Y:S01]  /*20cd0*/  FFMA R47, R57, R129, R47 ;  /* 0x00000081392f7223 */ /* 0x000fe2000000002f */
[-C--:B------:R-:W-:Y:S01]  /*20ce0*/  FFMA R206, R61, R157.reuse, R206 ;  /* 0x0000009d3dce7223 */ /* 0x080fe200000000ce */
[-C--:B-1----:R-:W-:Y:S01]  /*20cf0*/  FFMA R4, R233, R164.reuse, R191 ;  /* 0x000000a4e9047223 */ /* 0x082fe200000000bf */
[-C--:B------:R-:W-:Y:S01]  /*20d00*/  FFMA R128, R77, R157.reuse, R128 ;  /* 0x0000009d4d807223 */ /* 0x080fe20000000080 */
[----:B------:R-:W-:Y:S01]  /*20d10*/  FFMA R209, R173, R157, R209 ;  /* 0x0000009dadd17223 */ /* 0x000fe200000000d1 */
[-C--:B------:R-:W-:Y:S01]  /*20d20*/  FFMA R39, R73, R129.reuse, R39 ;  /* 0x0000008149277223 */ /* 0x080fe20000000027 */
[----:B------:R-:W-:Y:S01]  /*20d30*/  FFMA R5, R136, R164, R26 ;  /* 0x000000a488057223 */ /* 0x000fe2000000001a */
        /* <DEDUP_REMOVED lines=9> */
[----:B------:R-:W-:-:S03]  /*20dd0*/  FFMA R6, R144, R164, R38 ;  /* 0x000000a490067223 */ /* 0x000fc60000000026 */
[----:B------:R1:W-:Y:S01]  /*20de0*/  STL [R1+0x7c], R4 ;  /* 0x00007c0401007387 */ /* 0x0003e20000100800 */
[----:B------:R-:W-:Y:S01]  /*20df0*/  FFMA R25, R97, R165, R25 ;  /* 0x000000a561197223 */ /* 0x000fe20000000019 */
[C---:B------:R-:W-:Y:S01]  /*20e00*/  FFMA R177, R121.reuse, R161, R177 ;  /* 0x000000a179b17223 */ /* 0x040fe200000000b1 */
[----:B------:R-:W-:Y:S01]  /*20e10*/  FFMA R41, R121, R165, R41 ;  /* 0x000000a579297223 */ /* 0x000fe20000000029 */
[-C--:B------:R-:W-:Y:S01]  /*20e20*/  FFMA R28, R100, R164.reuse, R28 ;  /* 0x000000a4641c7223 */ /* 0x080fe2000000001c */
[-C--:B------:R-:W-:Y:S01]  /*20e30*/  FFMA R45, R168, R164.reuse, R45 ;  /* 0x000000a4a82d7223 */ /* 0x080fe2000000002d */
[-C--:B-1----:R-:W-:Y:S01]  /*20e40*/  FFMA R5, R148, R164.reuse, R42 ;  /* 0x000000a494057223 */ /* 0x082fe2000000002a */
[----:B------:R-:W-:Y:S01]  /*20e50*/  FFMA R35, R169, R161, R35 ;  /* 0x000000a1a9237223 */ /* 0x000fe20000000023 */
[C---:B------:R-:W-:Y:S01]  /*20e60*/  FFMA R113, R65.reuse, R157, R202 ;  /* 0x0000009d41717223 */ /* 0x040fe200000000ca */
[-C--:B------:R-:W-:Y:S01]  /*20e70*/  FFMA R49, R52, R164.reuse, R49 ;  /* 0x000000a434317223 */ /* 0x080fe20000000031 */
[----:B------:R-:W-:Y:S01]  /*20e80*/  FFMA R4, R152, R164, R46 ;  /* 0x000000a498047223 */ /* 0x000fe2000000002e */
[-C--:B------:R-:W-:Y:S01]  /*20e90*/  FFMA R20, R65, R161.reuse, R20 ;  /* 0x000000a141147223 */ /* 0x080fe20000000014 */
[----:B------:R-:W-:Y:S01]  /*20ea0*/  STL [R1+0x80], R6 ;  /* 0x0000800601007387 */ /* 0x000fe20000100800 */
[C---:B------:R-:W-:Y:S01]  /*20eb0*/  FFMA R193, R105.reuse, R161, R193 ;  /* 0x000000a169c17223 */ /* 0x040fe200000000c1 */
[-C--:B------:R-:W-:Y:S01]  /*20ec0*/  FFMA R29, R105, R165.reuse, R29 ;  /* 0x000000a5691d7223 */ /* 0x080fe2000000001d */
[----:B------:R-:W-:Y:S01]  /*20ed0*/  FFMA R182, R65, R165, R182 ;  /* 0x000000a541b67223 */ /* 0x000fe200000000b6 */
[----:B------:R-:W-:Y:S01]  /*20ee0*/  STL [R1+0x84], R5 ;  /* 0x0000840501007387 */ /* 0x000fe20000100800 */
        /* <DEDUP_REMOVED lines=19> */
[-C--:B------:R-:W-:Y:S01]  /*21020*/  FFMA R215, R114, R158.reuse, R215 ;  /* 0x0000009e72d77223 */ /* 0x080fe200000000d7 */
[----:B------:R-:W-:Y:S01]  /*21030*/  FFMA R125, R126, R158, R211 ;  /* 0x0000009e7e7d7223 */ /* 0x000fe200000000d3 */
[C---:B------:R-:W-:Y:S01]  /*21040*/  FFMA R192, R109.reuse, R161, R192 ;  /* 0x000000a16dc07223 */ /* 0x040fe200000000c0 */
        /* <DEDUP_REMOVED lines=11> */
[-C--:B------:R-:W-:Y:S01]  /*21100*/  FFMA R194, R102, R162.reuse, R194 ;  /* 0x000000a266c27223 */ /* 0x080fe200000000c2 */
[----:B-1----:R-:W-:Y:S01]  /*21110*/  FFMA R4, R114, R162, R179 ;  /* 0x000000a272047223 */ /* 0x002fe200000000b3 */
[C---:B------:R-:W-:Y:S01]  /*21120*/  FFMA R172, R122.reuse, R130, R232 ;  /* 0x000000827aac7223 */ /* 0x040fe200000000e8 */
        /* <DEDUP_REMOVED lines=86> */
[C---:B------:R-:W-:Y:S01]  /*21690*/  FFMA R117, R95.reuse, R131, R117 ;  /* 0x000000835f757223 */ /* 0x040fe20000000075 */
[C---:B------:R-:W-:Y:S01]  /*216a0*/  FFMA R207, R95.reuse, R159, R207 ;  /* 0x0000009f5fcf7223 */ /* 0x040fe200000000cf */
[C---:B------:R-:W-:Y:S01]  /*216b0*/  FFMA R116, R95.reuse, R163, R116 ;  /* 0x000000a35f747223 */ /* 0x040fe20000000074 */
[----:B------:R-:W-:Y:S01]  /*216c0*/  FFMA R181, R95, R167, R24 ;  /* 0x000000a75fb57223 */ /* 0x000fe20000000018 */
[----:B------:R-:W-:Y:S01]  /*216d0*/  LDS.128 R4, [R32+0xe0] ;  /* 0x0000e00020047984 */ /* 0x000fe20000000c00 */
[C---:B------:R-:W-:Y:S01]  /*216e0*/  FFMA R164, R59.reuse, R131, R164 ;  /* 0x000000833ba47223 */ /* 0x040fe200000000a4 */
[C---:B------:R-:W-:Y:S01]  /*216f0*/  FFMA R191, R59.reuse, R159, R191 ;  /* 0x0000009f3bbf7223 */ /* 0x040fe200000000bf */
[C---:B------:R-:W-:Y:S01]  /*21700*/  FFMA R114, R59.reuse, R163, R114 ;  /* 0x000000a33b727223 */ /* 0x040fe20000000072 */
[----:B------:R-:W-:Y:S01]  /*21710*/  LDS.128 R8, [R32+0x1e0] ;  /* 0x0001e00020087984 */ /* 0x000fe20000000c00 */
[----:B------:R-:W-:Y:S01]  /*21720*/  FFMA R122, R59, R167, R122 ;  /* 0x000000a73b7a7223 */ /* 0x000fe2000000007a */
[C---:B------:R-:W-:Y:S01]  /*21730*/  FFMA R121, R63.reuse, R131, R121 ;  /* 0x000000833f797223 */ /* 0x040fe20000000079 */
[C---:B------:R-:W-:Y:S01]  /*21740*/  FFMA R213, R63.reuse, R159, R213 ;  /* 0x0000009f3fd57223 */ /* 0x040fe200000000d5 */
[----:B------:R-:W-:Y:S01]  /*21750*/  LDS.128 R12, [R32+0x2e0] ;  /* 0x0002e000200c7984 */ /* 0x000fe20000000c00 */
[C---:B------:R-:W-:Y:S01]  /*21760*/  FFMA R190, R63.reuse, R163, R190 ;  /* 0x000000a33fbe7223 */ /* 0x040fe200000000be */
[----:B------:R-:W-:Y:S01]  /*21770*/  FFMA R212, R63, R167, R212 ;  /* 0x000000a73fd47223 */ /* 0x000fe200000000d4 */
[C---:B------:R-:W-:Y:S01]  /*21780*/  FFMA R211, R67.reuse, R131, R211 ;  /* 0x0000008343d37223 */ /* 0x040fe200000000d3 */
[----:B------:R-:W1:Y:S01]  /*21790*/  LDS.128 R104, [R0.X4+UR5+0x2e0] ;  /* 0x0002e00500687984 */ /* 0x000e620008004c00 */
[C---:B------:R-:W-:Y:S01]  /*217a0*/  FFMA R113, R67.reuse, R159, R113 ;  /* 0x0000009f43717223 */ /* 0x040fe20000000071 */
[C---:B------:R-:W-:Y:S01]  /*217b0*/  FFMA R73, R67.reuse, R163, R73 ;  /* 0x000000a343497223 */ /* 0x040fe20000000049 */
[----:B------:R-:W-:Y:S01]  /*217c0*/  FFMA R74, R67, R167, R66 ;  /* 0x000000a7434a7223 */ /* 0x000fe20000000042 */
[----:B------:R-:W1:Y:S04]  /*217d0*/  LDS.128 R88, [R0.X4+UR5+0x3e0] ;  /* 0x0003e00500587984 */ /* 0x000e680008004c00 */
[----:B------:R-:W1:Y:S04]  /*217e0*/  LDS.128 R84, [R0.X4+UR5+0x11e0] ;  /* 0x0011e00500547984 */ /* 0x000e680008004c00 */
[----:B------:R-:W1:Y:S04]  /*217f0*/  LDS.128 R92, [R0.X4+UR5+0x10e0] ;  /* 0x0010e005005c7984 */ /* 0x000e680008004c00 */
[----:B------:R-:W-:Y:S04]  /*21800*/  LDS.128 R64, [R0.X4+UR5+0x12e0] ;  /* 0x0012e00500407984 */ /* 0x000fe80008004c00 */
[----:B------:R-:W1:Y:S04]  /*21810*/  LDS.128 R60, [R0.X4+UR5+0x20e0] ;  /* 0x0020e005003c7984 */ /* 0x000e680008004c00 */
[----:B------:R-:W-:Y:S01]  /*21820*/  LDS.128 R56, [R0.X4+UR5+0x21e0] ;  /* 0x0021e00500387984 */ /* 0x000fe20008004c00 */
        /* <DEDUP_REMOVED lines=8> */
[----:B------:R-:W-:Y:S04]  /*218b0*/  LDS.128 R248, [R0.X4+UR5+0x43f0] ;  /* 0x0043f00500f87984 */ /* 0x000fe80008004c00 */
[----:B------:R-:W-:Y:S04]  /*218c0*/  LDS.128 R236, [R0.X4+UR5+0x40f0] ;  /* 0x0040f00500ec7984 */ /* 0x000fe80008004c00 */
[----:B------:R-:W-:Y:S04]  /*218d0*/  LDS.128 R240, [R0.X4+UR5+0x41f0] ;  /* 0x0041f00500f07984 */ /* 0x000fe80008004c00 */
[----:B------:R-:W-:Y:S01]  /*218e0*/  LDS.128 R244, [R0.X4+UR5+0x42f0] ;  /* 0x0042f00500f47984 */ /* 0x000fe20008004c00 */
        /* <DEDUP_REMOVED lines=16> */
[----:B------:R-:W-:Y:S01]  /*219f0*/  FFMA R202, R111, R131, R202 ;  /* 0x000000836fca7223 */ /* 0x000fe200000000ca */
[C---:B------:R-:W-:Y:S01]  /*21a00*/  FFMA R200, R119.reuse, R159, R200 ;  /* 0x0000009f77c87223 */ /* 0x040fe200000000c8 */
[----:B------:R-:W-:Y:S01]  /*21a10*/  FFMA R173, R119, R163, R173 ;  /* 0x000000a377ad7223 */ /* 0x000fe200000000ad */
[----:B------:R-:W-:Y:S01]  /*21a20*/  FFMA R187, R78, R130, R187 ;  /* 0x000000824ebb7223 */ /* 0x000fe200000000bb */
[C---:B----4-:R-:W-:Y:S01]  /*21a30*/  FFMA R209, R83.reuse, R131, R19 ;  /* 0x0000008353d17223 */ /* 0x050fe20000000013 */
[C---:B------:R-:W-:Y:S01]  /*21a40*/  FFMA R20, R83.reuse, R167, R16 ;  /* 0x000000a753147223 */ /* 0x040fe20000000010 */
[C---:B------:R-:W-:Y:S01]  /*21a50*/  FFMA R109, R83.reuse, R159, R109 ;  /* 0x0000009f536d7223 */ /* 0x040fe2000000006d */
[----:B------:R-:W2:Y:S01]  /*21a60*/  LDS.128 R16, [R32+0x3e0] ;  /* 0x0003e00020107984 */ /* 0x000ea20000000c00 */
[----:B------:R-:W-:-:S03]  /*21a70*/  FFMA R118, R83, R163, R199 ;  /* 0x000000a353767223 */ /* 0x000fc600000000c7 */
[----:B------:R-:W3:Y:S01]  /*21a80*/  LDS.128 R80, [R0.X4+UR5+0x13e0] ;  /* 0x0013e00500507984 */ /* 0x000ee20008004c00 */
[C---:B------:R-:W-:Y:S01]  /*21a90*/  FFMA R35, R103.reuse, R131, R227 ;  /* 0x0000008367237223 */ /* 0x040fe200000000e3 */
[C---:B------:R-:W-:Y:S01]  /*21aa0*/  FFMA R205, R103.reuse, R159, R219 ;  /* 0x0000009f67cd7223 */ /* 0x040fe200000000db */
        /* <DEDUP_REMOVED lines=12> */
[C---:B------:R-:W-:Y:S01]  /*21b70*/  FFMA R140, R175.reuse, R163, R140 ;  /* 0x000000a3af8c7223 */ /* 0x040fe2000000008c */
[----:B------:R-:W-:Y:S01]  /*21b80*/  FFMA R192, R175, R167, R48 ;  /* 0x000000a7afc07223 */ /* 0x000fe20000000030 */
[----:B------:R-:W4:Y:S01]  /*21b90*/  LDS.128 R100, [R0.X4+UR5+0x1e0] ;  /* 0x0001e00500647984 */ /* 0x000f220008004c00 */
[C---:B------:R-:W-:Y:S01]  /*21ba0*/  FFMA R72, R71.reuse, R131, R72 ;  /* 0x0000008347487223 */ /* 0x040fe20000000048 */
[C---:B------:R-:W-:Y:S01]  /*21bb0*/  FFMA R120, R71.reuse, R159, R120 ;  /* 0x0000009f47787223 */ /* 0x040fe20000000078 */
[----:B------:R-:W-:Y:S01]  /*21bc0*/  FFMA R112, R71, R167, R112 ;  /* 0x000000a747707223 */ /* 0x000fe20000000070 */
[C---:B-1----:R-:W-:Y:S01]  /*21bd0*/  FFMA R182, R104.reuse, R4, R182 ;  /* 0x0000000468b67223 */ /* 0x042fe200000000b6 */
        /* <DEDUP_REMOVED lines=11> */
[----:B------:R-:W-:Y:S01]  /*21c90*/  LDS.128 R68, [R0.X4+UR5+0x42e0] ;  /* 0x0042e00500447984 */ /* 0x000fe20008004c00 */
[----:B------:R-:W-:Y:S01]  /*21ca0*/  FFMA R175, R60, R4, R36 ;  /* 0x000000043caf7223 */ /* 0x000fe20000000024 */
[-C--:B--2---:R-:W-:Y:S01]  /*21cb0*/  FFMA R119, R96, R16.reuse, R20 ;  /* 0x0000001060777223 */ /* 0x084fe20000000014 */
[-C--:B------:R-:W-:Y:S01]  /*21cc0*/  FFMA R208, R104, R16.reuse, R208 ;  /* 0x0000001068d07223 */ /* 0x080fe200000000d0 */
[-C--:B------:R-:W-:Y:S01]  /*21cd0*/  FFMA R181, R88, R16.reuse, R181 ;  /* 0x0000001058b57223 */ /* 0x080fe200000000b5 */
[----:B------:R-:W1:Y:S01]  /*21ce0*/  LDS.128 R20, [R0.X4+UR5+0x30e0] ;  /* 0x0030e00500147984 */ /* 0x000e620008004c00 */
[----:B------:R-:W-:Y:S01]  /*21cf0*/  FFMA R204, R84, R16, R204 ;  /* 0x0000001054cc7223 */ /* 0x000fe200000000cc */
[----:B------:R-:W-:Y:S01]  /*21d00*/  FFMA R88, R64, R4, R38 ;  /* 0x0000000440587223 */ /* 0x000fe20000000026 */
[----:B---3--:R-:W-:Y:S01]  /*21d10*/  FFMA R84, R80, R8, R37 ;  /* 0x0000000850547223 */ /* 0x008fe20000000025 */
[----:B------:R-:W-:Y:S01]  /*21d20*/  FFMA R104, R56, R4, R168 ;  /* 0x0000000438687223 */ /* 0x000fe200000000a8 */
[----:B------:R-:W2:Y:S01]  /*21d30*/  LDS.128 R36, [R0.X4+UR5+0x43e0] ;  /* 0x0043e00500247984 */ /* 0x000ea20008004c00 */
[C---:B------:R-:W-:Y:S01]  /*21d40*/  FFMA R187, R79.reuse, R131, R187 ;  /* 0x000000834fbb7223 */ /* 0x040fe200000000bb */
[----:B------:R-:W-:-:S02]  /*21d50*/  FFMA R186, R79, R159, R186 ;  /* 0x0000009f4fba7223 */ /* 0x000fc400000000ba */
[----:B------:R-:W3:Y:S01]  /*21d60*/  LDS.128 R168, [R0.X4+UR5+0x50e0] ;  /* 0x0050e00500a87984 */ /* 0x000ee20008004c00 */
[C---:B------:R-:W-:Y:S01]  /*21d70*/  FFMA R184, R79.reuse, R163, R184 ;  /* 0x000000a34fb87223 */ /* 0x040fe200000000b8 */
[----:B------:R-:W-:Y:S01]  /*21d80*/  FFMA R185, R79, R167, R185 ;  /* 0x000000a74fb97223 */ /* 0x000fe200000000b9 */
[----:B------:R-:W-:Y:S01]  /*21d90*/  FFMA R49, R53, R165, R49 ;  /* 0x000000a535317223 */ /* 0x000fe20000000031 */
[----:B------:R-:W2:Y:S01]  /*21da0*/  LDS.128 R28, [R0.X4+UR5+0x22e0] ;  /* 0x0022e005001c7984 */ /* 0x000ea20008004c00 */
[----:B------:R-:W-:Y:S01]  /*21db0*/  FFMA R196, R127, R167, R44 ;  /* 0x000000a77fc47223 */ /* 0x000fe2000000002c */
[C---:B------:R-:W-:Y:S02]  /*21dc0*/  FFMA R148, R54.reuse, R130, R43 ;  /* 0x0000008236947223 */ /* 0x040fe4000000002b */
[----:B------:R-:W2:Y:S04]  /*21dd0*/  LDS.128 R24, [R0.X4+UR5+0x23e0] ;  /* 0x0023e00500187984 */ /* 0x000ea80008004c00 */
[----:B------:R-:W3:Y:S01]  /*21de0*/  LDS.128 R76, [R0.X4+UR5+0x33e0] ;  /* 0x0033e005004c7984 */ /* 0x000ee20008004c00 */
[----:B------:R-:W-:-:S03]  /*21df0*/  FFMA R152, R54, R158, R152 ;  /* 0x0000009e36987223 */ /* 0x000fc60000000098 */
[----:B------:R-:W3:Y:S01]  /*21e00*/  LDS.128 R44, [R0.X4+UR5+0x40e0] ;  /* 0x0040e005002c7984 */ /* 0x000ee20008004c00 */
[----:B------:R-:W-:-:S03]  /*21e10*/  FFMA R214, R54, R166, R49 ;  /* 0x000000a636d67223 */ /* 0x000fc60000000031 */
[----:B------:R-:W3:Y:S01]  /*21e20*/  LDS.128 R40, [R0.X4+UR5+0x41e0] ;  /* 0x0041e00500287984 */ /* 0x000ee20008004c00 */
[C---:B------:R-:W-:Y:S01]  /*21e30*/  FFMA R148, R55.reuse, R131, R148 ;  /* 0x0000008337947223 */ /* 0x040fe20000000094 */
[C---:B------:R-:W-:Y:S01]  /*21e40*/  FFMA R152, R55.reuse, R159, R152 ;  /* 0x0000009f37987223 */ /* 0x040fe20000000098 */
[C---:B------:R-:W-:Y:S01]  /*21e50*/  FFMA R156, R55.reuse, R163, R156 ;  /* 0x000000a3379c7223 */ /* 0x040fe2000000009c */
[----:B------:R-:W-:Y:S01]  /*21e60*/  FFMA R214, R55, R167, R214 ;  /* 0x000000a737d67223 */ /* 0x000fe200000000d6 */
[----:B------:R-:W-:Y:S04]  /*21e70*/  LDS.128 R48, [R0.X4+UR5+0x32e0] ;  /* 0x0032e00500307984 */ /* 0x000fe80008004c00 */
[----:B------:R-:W3:Y:S01]  /*21e80*/  LDS.128 R52, [R0.X4+UR5+0x31e0] ;  /* 0x0031e00500347984 */ /* 0x000ee20008004c00 */
        /* <DEDUP_REMOVED lines=18> */
[----:B--2---:R-:W-:Y:S01]  /*21fb0*/  FFMA R68, R36, R12, R110 ;  /* 0x0000000c24447223 */ /* 0x004fe2000000006e */
[-C--:B---3--:R-:W-:Y:S01]  /*21fc0*/  FFMA R187, R168, R4.reuse, R187 ;  /* 0x00000004a8bb7223 */ /* 0x088fe200000000bb */
        /* <DEDUP_REMOVED lines=51> */
[----:B------:R1:W-:Y:S01]  /*22300*/  STL [R1+0x54], R21 ;  /* 0x0000541501007387 */ /* 0x0003e20000100800 */
[C---:B------:R-:W-:Y:S01]  /*22310*/  FFMA R206, R92.reuse, R8, R206 ;  /* 0x000000085cce7223 */ /* 0x040fe200000000ce */
[C---:B------:R-:W-:Y:S01]  /*22320*/  FFMA R179, R92.reuse, R12, R179 ;  /* 0x0000000c5cb37223 */ /* 0x040fe200000000b3 */
[-C--:B------:R-:W-:Y:S01]  /*22330*/  FFMA R180, R92, R16.reuse, R180 ;  /* 0x000000105cb47223 */ /* 0x080fe200000000b4 */
[----:B------:R-:W-:Y:S01]  /*22340*/  FFMA R203, R64, R16, R203 ;  /* 0x0000001040cb7223 */ /* 0x000fe200000000cb */
[C---:B------:R-:W-:Y:S01]  /*22350*/  FFMA R173, R56.reuse, R12, R173 ;  /* 0x0000000c38ad7223 */ /* 0x040fe200000000ad */
[----:B------:R-:W-:Y:S01]  /*22360*/  FFMA R199, R56, R16, R199 ;  /* 0x0000001038c77223 */ /* 0x000fe200000000c7 */
        /* <DEDUP_REMOVED lines=26> */
[C---:B------:R-:W-:Y:S01]  /*22510*/  FFMA R34, R65.reuse, R9, R34 ;  /* 0x0000000941227223 */ /* 0x040fe20000000022 */
[----:B------:R-:W-:Y:S01]  /*22520*/  FFMA R105, R65, R13, R177 ;  /* 0x0000000d41697223 */ /* 0x000fe200000000b1 */
        /* <DEDUP_REMOVED lines=47> */
[----:B-1----:R-:W-:Y:S01]  /*22820*/  FFMA R29, R82, R14, R33 ;  /* 0x0000000e521d7223 */ /* 0x002fe20000000021 */
[----:B------:R-:W-:Y:S01]  /*22830*/  FFMA R28, R58, R10, R28 ;  /* 0x0000000a3a1c7223 */ /* 0x000fe2000000001c */
[C---:B--2---:R-:W-:Y:S01]  /*22840*/  FFMA R25, R30.reuse, R6, R172 ;  /* 0x000000061e197223 */ /* 0x044fe200000000ac */
[-C--:B------:R-:W-:Y:S01]  /*22850*/  FFMA R24, R30, R10.reuse, R24 ;  /* 0x0000000a1e187223 */ /* 0x080fe20000000018 */
[-C--:B---3--:R-:W-:Y:S01]  /*22860*/  FFMA R21, R26, R10.reuse, R125 ;  /* 0x0000000a1a157223 */ /* 0x088fe2000000007d */
        /* <DEDUP_REMOVED lines=75> */
[----:B------:R-:W-:Y:S01]  /*22d20*/  LDS.128 R20, [R32+0xf0] ;  /* 0x0000f00020147984 */ /* 0x000fe20000000c00 */
[----:B------:R-:W-:-:S03]  /*22d30*/  FFMA R174, R61, R17, R201 ;  /* 0x000000113dae7223 */ /* 0x000fc600000000c9 */
[----:B------:R-:W-:Y:S04]  /*22d40*/  LDS.128 R24, [R32+0x1f0] ;  /* 0x0001f00020187984 */ /* 0x000fe80000000c00 */
[----:B------:R-:W-:Y:S04]  /*22d50*/  LDS.128 R28, [R32+0x2f0] ;  /* 0x0002f000201c7984 */ /* 0x000fe80000000c00 */
[----:B------:R-:W1:Y:S04]  /*22d60*/  LDS.128 R204, [R0.X4+UR5+0x20f0] ;  /* 0x0020f00500cc7984 */ /* 0x000e680008004c00 */
[----:B------:R-:W2:Y:S04]  /*22d70*/  LDS.128 R32, [R32+0x3f0] ;  /* 0x0003f00020207984 */ /* 0x000ea80000000c00 */
[----:B------:R-:W3:Y:S04]  /*22d80*/  LDS.128 R200, [R0.X4+UR5+0x13f0] ;  /* 0x0013f00500c87984 */ /* 0x000ee80008004c00 */
[----:B------:R-:W4:Y:S04]  /*22d90*/  LDS.128 R208, [R0.X4+UR5+0x21f0] ;  /* 0x0021f00500d07984 */ /* 0x000f280008004c00 */
[----:B------:R-:W1:Y:S04]  /*22da0*/  LDS.128 R212, [R0.X4+UR5+0x22f0] ;  /* 0x0022f00500d47984 */ /* 0x000e680008004c00 */
[----:B------:R-:W1:Y:S04]  /*22db0*/  LDS.128 R216, [R0.X4+UR5+0x23f0] ;  /* 0x0023f00500d87984 */ /* 0x000e680008004c00 */
[----:B------:R-:W1:Y:S04]  /*22dc0*/  LDS.128 R220, [R0.X4+UR5+0x30f0] ;  /* 0x0030f00500dc7984 */ /* 0x000e680008004c00 */
[----:B------:R-:W2:Y:S01]  /*22dd0*/  LDS.128 R224, [R0.X4+UR5+0x31f0] ;  /* 0x0031f00500e07984 */ /* 0x000ea20008004c00 */
[C---:B------:R-:W-:Y:S01]  /*22de0*/  FFMA R175, R61.reuse, R5, R175 ;  /* 0x000000053daf7223 */ /* 0x040fe200000000af */
[----:B------:R-:W-:-:S02]  /*22df0*/  FFMA R252, R61, R9, R252 ;  /* 0x000000093dfc7223 */ /* 0x000fc400000000fc */
        /* <DEDUP_REMOVED lines=8> */
[C---:B------:R-:W-:Y:S01]  /*22e80*/  FFMA R179, R93.reuse, R13, R179 ;  /* 0x0000000d5db37223 */ /* 0x040fe200000000b3 */
[----:B------:R-:W3:Y:S01]  /*22e90*/  LDS.128 R232, [R0.X4+UR5+0x33f0] ;  /* 0x0033f00500e87984 */ /* 0x000ee20008004c00 */
[----:B------:R-:W-:Y:S01]  /*22ea0*/  FFMA R180, R93, R17, R180 ;  /* 0x000000115db47223 */ /* 0x000fe200000000b4 */
[C---:B------:R-:W-:Y:S01]  /*22eb0*/  FFMA R53, R63.reuse, R7, R53 ;  /* 0x000000073f357223 */ /* 0x040fe20000000035 */
[C---:B------:R-:W-:Y:S01]  /*22ec0*/  FFMA R252, R63.reuse, R11, R252 ;  /* 0x0000000b3ffc7223 */ /* 0x040fe200000000fc */
[----:B------:R-:W-:Y:S01]  /*22ed0*/  FFMA R52, R63, R15, R52 ;  /* 0x0000000f3f347223 */ /* 0x000fe20000000034 */
[C---:B------:R-:W-:Y:S01]  /*22ee0*/  FFMA R88, R67.reuse, R7, R88 ;  /* 0x0000000743587223 */ /* 0x040fe20000000058 */
[C---:B------:R-:W-:Y:S01]  /*22ef0*/  FFMA R105, R67.reuse, R15, R105 ;  /* 0x0000000f43697223 */ /* 0x040fe20000000069 */
[-C--:B------:R-:W-:Y:S01]  /*22f00*/  FFMA R86, R67, R19.reuse, R86 ;  /* 0x0000001343567223 */ /* 0x080fe20000000056 */
[----:B------:R-:W-:Y:S01]  /*22f10*/  FFMA R82, R63, R19, R82 ;  /* 0x000000133f527223 */ /* 0x000fe20000000052 */
[----:B------:R-:W-:Y:S01]  /*22f20*/  FFMA R115, R93, R5, R115 ;  /* 0x000000055d737223 */ /* 0x000fe20000000073 */
        /* <DEDUP_REMOVED lines=15> */
[----:B------:R-:W4:Y:S01]  /*23020*/  LDS.128 R172, [R0.X4+UR5+0xf0] ;  /* 0x0000f00500ac7984 */ /* 0x000f220008004c00 */
[C---:B-1----:R-:W-:Y:S01]  /*23030*/  FFMA R53, R204.reuse, R20, R53 ;  /* 0x00000014cc357223 */ /* 0x042fe20000000035 */
[C---:B------:R-:W-:Y:S01]  /*23040*/  FFMA R252, R204.reuse, R24, R252 ;  /* 0x00000018ccfc7223 */ /* 0x040fe200000000fc */
[----:B------:R-:W-:Y:S01]  /*23050*/  FFMA R52, R204, R28, R52 ;  /* 0x0000001ccc347223 */ /* 0x000fe20000000034 */
[----:B------:R-:W-:Y:S01]  /*23060*/  FFMA R90, R94, R18, R180 ;  /* 0x000000125e5a7223 */ /* 0x000fe200000000b4 */
[----:B------:R-:W1:Y:S01]  /*23070*/  LDS.128 R176, [R0.X4+UR5+0x1f0] ;  /* 0x0001f00500b07984 */ /* 0x000e620008004c00 */
[C---:B------:R-:W-:Y:S01]  /*23080*/  FFMA R148, R51.reuse, R7, R148 ;  /* 0x0000000733947223 */ /* 0x040fe20000000094 */
[C---:B------:R-:W-:Y:S01]  /*23090*/  FFMA R152, R51.reuse, R11, R152 ;  /* 0x0000000b33987223 */ /* 0x040fe20000000098 */
[C---:B------:R-:W-:Y:S01]  /*230a0*/  FFMA R156, R51.reuse, R15, R156 ;  /* 0x0000000f339c7223 */ /* 0x040fe2000000009c */
[----:B------:R-:W-:Y:S01]  /*230b0*/  FFMA R80, R51, R19, R80 ;  /* 0x0000001333507223 */ /* 0x000fe20000000050 */
[----:B------:R-:W1:Y:S01]  /*230c0*/  LDS.128 R188, [R0.X4+UR5+0x10f0] ;  /* 0x0010f00500bc7984 */ /* 0x000e620008004c00 */
[----:B--2---:R-:W-:Y:S01]  /*230d0*/  FFMA R82, R204, R32, R82 ;  /* 0x00000020cc527223 */ /* 0x004fe20000000052 */
[C---:B------:R-:W-:Y:S01]  /*230e0*/  FFMA R96, R98.reuse, R6, R96 ;  /* 0x0000000662607223 */ /* 0x040fe20000000060 */
[C---:B------:R-:W-:Y:S01]  /*230f0*/  FFMA R109, R98.reuse, R10, R109 ;  /* 0x0000000a626d7223 */ /* 0x040fe2000000006d */
[----:B------:R-:W2:Y:S01]  /*23100*/  LDS.128 R196, [R0.X4+UR5+0x12f0] ;  /* 0x0012f00500c47984 */ /* 0x000ea20008004c00 */
[C---:B------:R-:W-:Y:S01]  /*23110*/  FFMA R118, R98.reuse, R14, R118 ;  /* 0x0000000e62767223 */ /* 0x040fe20000000076 */
[----:B------:R-:W-:Y:S01]  /*23120*/  FFMA R119, R98, R18, R119 ;  /* 0x0000001262777223 */ /* 0x000fe20000000077 */
[C---:B---3--:R-:W-:Y:S01]  /*23130*/  FFMA R85, R200.reuse, R20, R85 ;  /* 0x00000014c8557223 */ /* 0x048fe20000000055 */
[----:B------:R-:W3:Y:S01]  /*23140*/  LDS.128 R180, [R0.X4+UR5+0x2f0] ;  /* 0x0002f00500b47984 */ /* 0x000ee20008004c00 */
[C---:B------:R-:W-:Y:S01]  /*23150*/  FFMA R84, R200.reuse, R24, R84 ;  /* 0x00000018c8547223 */ /* 0x040fe20000000054 */
[C---:B------:R-:W-:Y:S01]  /*23160*/  FFMA R54, R200.reuse, R28, R54 ;  /* 0x0000001cc8367223 */ /* 0x040fe20000000036 */
[----:B------:R-:W-:Y:S01]  /*23170*/  FFMA R83, R200, R32, R83 ;  /* 0x00000020c8537223 */ /* 0x000fe20000000053 */
[----:B------:R-:W1:Y:S01]  /*23180*/  LDS.128 R184, [R0.X4+UR5+0x3f0] ;  /* 0x0003f00500b87984 */ /* 0x000e620008004c00 */
[C---:B----4-:R-:W-:Y:S01]  /*23190*/  FFMA R51, R208.reuse, R20, R104 ;  /* 0x00000014d0337223 */ /* 0x050fe20000000068 */
[----:B------:R-:W-:Y:S01]  /*231a0*/  FFMA R50, R208, R24, R50 ;  /* 0x00000018d0327223 */ /* 0x000fe20000000032 */
[C---:B------:R-:W-:Y:S01]  /*231b0*/  FFMA R69, R248.reuse, R20, R69 ;  /* 0x00000014f8457223 */ /* 0x040fe20000000045 */
[----:B------:R-:W4:Y:S01]  /*231c0*/  LDS.128 R192, [R0.X4+UR5+0x11f0] ;  /* 0x0011f00500c07984 */ /* 0x000f220008004c00 */
        /* <DEDUP_REMOVED lines=43> */
[C---:B------:R-:W-:Y:S01]  /*23480*/  FFMA R42, R217.reuse, R25, R42 ;  /* 0x00000019d92a7223 */ /* 0x040fe2000000002a */
[C---:B------:R-:W-:Y:S01]  /*23490*/  FFMA R48, R214.reuse, R22, R47 ;  /* 0x00000016d6307223 */ /* 0x040fe2000000002f */
[----:B------:R-:W-:Y:S01]  /*234a0*/  FFMA R40, R217, R29, R40 ;  /* 0x0000001dd9287223 */ /* 0x000fe20000000028 */
[----:B------:R-:W-:Y:S01]  /*234b0*/  STL [R1], R53 ;  /* 0x0000003501007387 */ /* 0x000fe20000100800 */
[----:B------:R-:W-:Y:S01]  /*234c0*/  FFMA R47, R214, R26, R46 ;  /* 0x0000001ad62f7223 */ /* 0x000fe2000000002e */
[----:B------:R-:W-:Y:S01]  /*234d0*/  FFMA R132, R55, R7, R132 ;  /* 0x0000000737847223 */ /* 0x000fe20000000084 */
[----:B------:R-:W-:Y:S01]  /*234e0*/  FFMA R39, R220, R20, R101 ;  /* 0x00000014dc277223 */ /* 0x000fe20000000065 */
[----:B------:R-:W-:Y:S01]  /*234f0*/  FFMA R41, R217, R33, R41 ;  /* 0x00000021d9297223 */ /* 0x000fe20000000029 */
[----:B------:R-:W-:Y:S01]  /*23500*/  STL [R1+0x30], R52 ;  /* 0x0000303401007387 */ /* 0x000fe20000100800 */
        /* <DEDUP_REMOVED lines=18> */
[C---:B------:R-:W-:Y:S01]  /*23630*/  FFMA R36, R221.reuse, R29, R36 ;  /* 0x0000001ddd247223 */ /* 0x040fe20000000024 */
[----:B------:R-:W-:Y:S01]  /*23640*/  STL [R1+0x40], R46 ;  /* 0x0000402e01007387 */ /* 0x000fe20000100800 */
[----:B------:R-:W-:Y:S01]  /*23650*/  FFMA R37, R221, R33, R37 ;  /* 0x00000021dd257223 */ /* 0x000fe20000000025 */
[----:B------:R-:W-:-:S02]  /*23660*/  FFMA R136, R224, R24, R136 ;  /* 0x00000018e0887223 */ /* 0x000fc40000000088 */
[----:B------:R1:W-:Y:S01]  /*23670*/  STL [R1+0x100], R44 ;  /* 0x0001002c01007387 */ /* 0x0003e20000100800 */
[----:B------:R-:W-:Y:S01]  /*23680*/  FFMA R132, R225, R21, R132 ;  /* 0x00000015e1847223 */ /* 0x000fe20000000084 */
[----:B------:R-:W-:Y:S02]  /*23690*/  FFMA R39, R222, R22, R39 ;  /* 0x00000016de277223 */ /* 0x000fe40000000027 */
[----:B------:R-:W-:Y:S01]  /*236a0*/  STL [R1+0xf0], R43 ;  /* 0x0000f02b01007387 */ /* 0x000fe20000100800 */
[----:B------:R-:W-:Y:S01]  /*236b0*/  FFMA R140, R224, R28, R140 ;  /* 0x0000001ce08c7223 */ /* 0x000fe2000000008c */
[----:B------:R-:W-:Y:S02]  /*236c0*/  FFMA R38, R222, R26, R38 ;  /* 0x0000001ade267223 */ /* 0x000fe40000000026 */
[----:B------:R-:W-:Y:S01]  /*236d0*/  STL [R1+0xe0], R42 ;  /* 0x0000e02a01007387 */ /* 0x000fe20000100800 */
[----:B------:R-:W-:Y:S01]  /*236e0*/  FFMA R81, R224, R32, R81 ;  /* 0x00000020e0517223 */ /* 0x000fe20000000051 */
[----:B-1----:R-:W-:-:S02]  /*236f0*/  FFMA R44, R222, R34, R37 ;  /* 0x00000022de2c7223 */ /* 0x002fc40000000025 */
[----:B------:R1:W-:Y:S01]  /*23700*/  STL [R1+0xd0], R40 ;  /* 0x0000d02801007387 */ /* 0x0003e20000100800 */
[C---:B------:R-:W-:Y:S01]  /*23710*/  FFMA R136, R225.reuse, R25, R136 ;  /* 0x00000019e1887223 */ /* 0x040fe20000000088 */
[----:B------:R-:W-:Y:S01]  /*23720*/  FFMA R132, R226, R22, R132 ;  /* 0x00000016e2847223 */ /* 0x000fe20000000084 */
[C---:B------:R-:W-:Y:S01]  /*23730*/  FFMA R140, R225.reuse, R29, R140 ;  /* 0x0000001de18c7223 */ /* 0x040fe2000000008c */
[----:B------:R-:W-:Y:S01]  /*23740*/  STL [R1+0x128], R39 ;  /* 0x0001282701007387 */ /* 0x000fe20000100800 */
[----:B------:R-:W-:Y:S01]  /*23750*/  FFMA R148, R228, R20, R148 ;  /* 0x00000014e4947223 */ /* 0x000fe20000000094 */
[----:B------:R-:W-:Y:S01]  /*23760*/  FFMA R225, R225, R33, R81 ;  /* 0x00000021e1e17223 */ /* 0x000fe20000000051 */
[C---:B------:R-:W-:Y:S01]  /*23770*/  FFMA R72, R70.reuse, R6, R72 ;  /* 0x0000000646487223 */ /* 0x040fe20000000048 */
[C---:B------:R-:W-:Y:S01]  /*23780*/  FFMA R111, R70.reuse, R14, R111 ;  /* 0x0000000e466f7223 */ /* 0x040fe2000000006f */
[----:B------:R-:W-:Y:S01]  /*23790*/  FFMA R112, R70, R18, R112 ;  /* 0x0000001246707223 */ /* 0x000fe20000000070 */
[----:B-1----:R-:W-:Y:S01]  /*237a0*/  FFMA R40, R222, R30, R36 ;  /* 0x0000001ede287223 */ /* 0x002fe20000000024 */
[----:B------:R-:W-:Y:S01]  /*237b0*/  STL [R1+0x11c], R38 ;  /* 0x00011c2601007387 */ /* 0x000fe20000100800 */
[C---:B------:R-:W-:Y:S01]  /*237c0*/  FFMA R152, R228.reuse, R24, R152 ;  /* 0x00000018e4987223 */ /* 0x040fe20000000098 */
[C---:B------:R-:W-:Y:S01]  /*237d0*/  FFMA R164, R79.reuse, R7, R164 ;  /* 0x000000074fa47223 */ /* 0x040fe200000000a4 */
[----:B------:R-:W-:Y:S01]  /*237e0*/  FFMA R156, R228, R28, R156 ;  /* 0x0000001ce49c7223 */ /* 0x000fe2000000009c */
[----:B------:R-:W-:Y:S01]  /*237f0*/  STL [R1+0x110], R40 ;  /* 0x0001102801007387 */ /* 0x000fe20000100800 */
[C---:B------:R-:W-:Y:S01]  /*23800*/  FFMA R218, R226.reuse, R26, R136 ;  /* 0x0000001ae2da7223 */ /* 0x040fe20000000088 */
[C---:B------:R-:W-:Y:S01]  /*23810*/  FFMA R168, R79.reuse, R11, R168 ;  /* 0x0000000b4fa87223 */ /* 0x040fe200000000a8 */
[----:B------:R-:W-:Y:S01]  /*23820*/  FFMA R136, R226, R30, R140 ;  /* 0x0000001ee2887223 */ /* 0x000fe2000000008c */
[----:B------:R-:W-:Y:S01]  /*23830*/  STL [R1+0xec], R44 ;  /* 0x0000ec2c01007387 */ /* 0x000fe20000100800 */
[----:B------:R-:W-:Y:S01]  /*23840*/  FFMA R169, R79, R15, R169 ;  /* 0x0000000f4fa97223 */ /* 0x000fe200000000a9 */
[----:B------:R-:W-:-:S02]  /*23850*/  FFMA R148, R229, R21, R148 ;  /* 0x00000015e5947223 */ /* 0x000fc40000000094 */
[----:B------:R1:W-:Y:S01]  /*23860*/  STL [R1+0x138], R132 ;  /* 0x0001388401007387 */ /* 0x0003e20000100800 */
        /* <DEDUP_REMOVED lines=9> */
[----:B-1----:R-:W-:Y:S01]  /*23900*/  FFMA R132, R226, R34, R225 ;  /* 0x00000022e2847223 */ /* 0x002fe200000000e1 */
[C---:B------:R-:W-:Y:S01]  /*23910*/  FFMA R168, R232.reuse, R24, R168 ;  /* 0x00000018e8a87223 */ /* 0x040fe200000000a8 */
[----:B------:R-:W-:Y:S01]  /*23920*/  STL [R1+0x124], R218 ;  /* 0x000124da01007387 */ /* 0x000fe20000100800 */
        /* <DEDUP_REMOVED lines=11> */
[----:B------:R2:W-:Y:S01]  /*239e0*/  STL [R1+0xdc], R132 ;  /* 0x0000dc8401007387 */ /* 0x0005e20000100800 */
        /* <DEDUP_REMOVED lines=9> */
[----:B--2---:R-:W-:Y:S01]  /*23a80*/  FFMA R132, R230, R30, R156 ;  /* 0x0000001ee6847223 */ /* 0x004fe2000000009c */
[----:B------:R-:W-:Y:S01]  /*23a90*/  FFMA R168, R233, R25, R168 ;  /* 0x00000019e9a87223 */ /* 0x000fe200000000a8 */
[-C--:B------:R-:W-:Y:S01]  /*23aa0*/  FFMA R79, R79, R19.reuse, R114 ;  /* 0x000000134f4f7223 */ /* 0x080fe20000000072 */
[----:B------:R-:W-:Y:S01]  /*23ab0*/  FFMA R71, R71, R19, R112 ;  /* 0x0000001347477223 */ /* 0x000fe20000000070 */
[-C--:B------:R-:W-:Y:S01]  /*23ac0*/  FFMA R172, R176, R28.reuse, R65 ;  /* 0x0000001cb0ac7223 */ /* 0x080fe20000000041 */
[-C--:B------:R-:W-:Y:S01]  /*23ad0*/  FFMA R59, R188, R28.reuse, R106 ;  /* 0x0000001cbc3b7223 */ /* 0x080fe2000000006a */
[----:B------:R-:W-:Y:S01]  /*23ae0*/  FFMA R55, R196, R28, R105 ;  /* 0x0000001cc4377223 */ /* 0x000fe20000000069 */
        /* <DEDUP_REMOVED lines=21> */
[-C--:B------:R-:W-:Y:S01]  /*23c40*/  FFMA R86, R196, R32.reuse, R86 ;  /* 0x00000020c4567223 */ /* 0x080fe20000000056 */
[-C--:B------:R-:W-:Y:S01]  /*23c50*/  FFMA R49, R208, R32.reuse, R49 ;  /* 0x00000020d0317223 */ /* 0x080fe20000000031 */
[----:B------:R-:W-:Y:S01]  /*23c60*/  FFMA R45, R212, R32, R45 ;  /* 0x00000020d42d7223 */ /* 0x000fe2000000002d */
[C---:B------:R-:W-:Y:S01]  /*23c70*/  FFMA R78, R236.reuse, R20, R78 ;  /* 0x00000014ec4e7223 */ /* 0x040fe2000000004e */
[----:B------:R1:W-:Y:S01]  /*23c80*/  STL [R1+0x12c], R140 ;  /* 0x00012c8c01007387 */ /* 0x0003e20000100800 */
[C---:B------:R-:W-:Y:S01]  /*23c90*/  FFMA R176, R236.reuse, R24, R100 ;  /* 0x00000018ecb07223 */ /* 0x040fe20000000064 */
[C---:B------:R-:W-:Y:S01]  /*23ca0*/  FFMA R76, R236.reuse, R28, R76 ;  /* 0x0000001cec4c7223 */ /* 0x040fe2000000004c */
[-C--:B------:R-:W-:Y:S01]  /*23cb0*/  FFMA R77, R236, R32.reuse, R77 ;  /* 0x00000020ec4d7223 */ /* 0x080fe2000000004d */
[----:B------:R2:W-:Y:S01]  /*23cc0*/  STL [R1+0x118], R136 ;  /* 0x0001188801007387 */ /* 0x0005e20000100800 */
[C---:B------:R-:W-:Y:S01]  /*23cd0*/  FFMA R196, R173.reuse, R29, R66 ;  /* 0x0000001dadc47223 */ /* 0x040fe20000000042 */
[-C--:B------:R-:W-:Y:S01]  /*23ce0*/  FFMA R80, R228, R32.reuse, R80 ;  /* 0x00000020e4507223 */ /* 0x080fe20000000050 */
[----:B------:R-:W-:Y:S01]  /*23cf0*/  FFMA R79, R232, R32, R79 ;  /* 0x00000020e84f7223 */ /* 0x000fe2000000004f */
[----:B------:R3:W-:Y:S01]  /*23d00*/  STL [R1+0xfc], R132 ;  /* 0x0000fc8401007387 */ /* 0x0007e20000100800 */
[----:B-1----:R-:W-:Y:S01]  /*23d10*/  FFMA R140, R234, R22, R164 ;  /* 0x00000016ea8c7223 */ /* 0x002fe200000000a4 */
[C---:B------:R-:W-:Y:S01]  /*23d20*/  FFMA R75, R240.reuse, R20, R75 ;  /* 0x00000014f04b7223 */ /* 0x040fe2000000004b */
[C---:B------:R-:W-:Y:S01]  /*23d30*/  FFMA R184, R240.reuse, R24, R99 ;  /* 0x00000018f0b87223 */ /* 0x040fe20000000063 */
[----:B------:R-:W-:Y:S01]  /*23d40*/  FFMA R73, R240, R28, R73 ;  /* 0x0000001cf0497223 */ /* 0x000fe20000000049 */
[----:B--2---:R-:W-:Y:S01]  /*23d50*/  FFMA R136, R234, R26, R168 ;  /* 0x0000001aea887223 */ /* 0x004fe200000000a8 */
        /* <DEDUP_REMOVED lines=40> */
[C---:B------:R-:W-:Y:S01]  /*23fe0*/  FFMA R176, R237.reuse, R25, R176 ;  /* 0x00000019edb07223 */ /* 0x040fe200000000b0 */
[----:B------:R-:W-:Y:S01]  /*23ff0*/  STL [R1+0x120], R140 ;  /* 0x0001208c01007387 */ /* 0x000fe20000100800 */
[----:B------:R-:W-:Y:S01]  /*24000*/  FFMA R177, R237, R29, R76 ;  /* 0x0000001dedb17223 */ /* 0x000fe2000000004c */
[C---:B------:R-:W-:Y:S01]  /*24010*/  FFMA R185, R241.reuse, R21, R75 ;  /* 0x00000015f1b97223 */ /* 0x040fe2000000004b */
[C---:B------:R-:W-:Y:S01]  /*24020*/  FFMA R184, R241.reuse, R25, R184 ;  /* 0x00000019f1b87223 */ /* 0x040fe200000000b8 */
[----:B------:R1:W-:Y:S01]  /*24030*/  STL [R1+0x108], R136 ;  /* 0x0001088801007387 */ /* 0x0003e20000100800 */
        /* <DEDUP_REMOVED lines=31> */
[----:B-1----:R-:W-:Y:S01]  /*24230*/  FFMA R136, R238, R22, R173 ;  /* 0x00000016ee887223 */ /* 0x002fe200000000ad */
[----:B------:R1:W-:Y:S01]  /*24240*/  STL [R1+0xe8], R132 ;  /* 0x0000e88401007387 */ /* 0x0003e20000100800 */
        /* <DEDUP_REMOVED lines=16> */
[----:B-1----:R-:W-:Y:S01]  /*24350*/  FFMA R132, R238, R26, R176 ;  /* 0x0000001aee847223 */ /* 0x002fe200000000b0 */
[----:B------:R-:W1:Y:S04]  /*24360*/  LDS.128 R36, [R0.X4+UR5+0x51e0] ;  /* 0x0051e00500247984 */ /* 0x000e680008004c00 */
[----:B------:R-:W2:Y:S04]  /*24370*/  LDS.128 R40, [R0.X4+UR5+0x52e0] ;  /* 0x0052e00500287984 */ /* 0x000ea80008004c00 */
[----:B------:R-:W3:Y:S04]  /*24380*/  LDS.128 R44, [R0.X4+UR5+0x53e0] ;  /* 0x0053e005002c7984 */ /* 0x000ee80008004c00 */
        /* <DEDUP_REMOVED lines=20> */
[----:B------:R2:W-:Y:S04]  /*244d0*/  STL [R1+0x114], R136 ;  /* 0x0001148801007387 */ /* 0x0005e80000100800 */
[----:B------:R3:W-:Y:S01]  /*244e0*/  STL [R1+0xf8], R132 ;  /* 0x0000f88401007387 */ /* 0x0007e20000100800 */
[C---:B--2---:R-:W-:Y:S01]  /*244f0*/  FFMA R136, R242.reuse, R22, R185 ;  /* 0x00000016f2887223 */ /* 0x044fe200000000b9 */
[----:B---3--:R-:W-:-:S04]  /*24500*/  FFMA R132, R242, R26, R184 ;  /* 0x0000001af2847223 */ /* 0x008fc800000000b8 */
[----:B------:R-:W-:Y:S04]  /*24510*/  STL [R1+0x104], R136 ;  /* 0x0001048801007387 */ /* 0x000fe80000100800 */
[----:B------:R2:W-:Y:S02]  /*24520*/  STL [R1+0xe4], R132 ;  /* 0x0000e48401007387 */ /* 0x0005e40000100800 */
[----:B--2---:R-:W-:-:S05]  /*24530*/  FFMA R132, R246, R22, R193 ;  /* 0x00000016f6847223 */ /* 0x004fca00000000c1 */
[----:B------:R2:W-:Y:S01]  /*24540*/  STL [R1+0xf4], R132 ;  /* 0x0000f48401007387 */ /* 0x0005e20000100800 */
[-C--:B------:R-:W-:Y:S01]  /*24550*/  FFMA R229, R230, R34.reuse, R229 ;  /* 0x00000022e6e57223 */ /* 0x080fe200000000e5 */
        /* <DEDUP_REMOVED lines=8> */
[----:B------:R-:W-:Y:S01]  /*245e0*/  ISETP.NE.AND P1, PT, RZ, UR6, PT ;  /* 0x00000006ff007c0c */ /* 0x000fe2000bf25270 */
[C---:B------:R-:W-:Y:S01]  /*245f0*/  FFMA R246, R250.reuse, R22, R201 ;  /* 0x00000016faf67223 */ /* 0x040fe200000000c9 */
[C---:B------:R-:W-:Y:S01]  /*24600*/  FFMA R164, R250.reuse, R26, R200 ;  /* 0x0000001afaa47223 */ /* 0x040fe200000000c8 */
[C---:B------:R-:W-:Y:S01]  /*24610*/  FFMA R218, R250.reuse, R30, R197 ;  /* 0x0000001efada7223 */ /* 0x040fe200000000c5 */
[----:B------:R-:W-:-:S01]  /*24620*/  FFMA R249, R250, R34, R249 ;  /* 0x00000022faf97223 */ /* 0x000fc200000000f9 */
[----:B-12-4-:R-:W2:Y:S04]  /*24630*/  LDL.LU R140, [R1+0x54] ;  /* 0x00005400018c7983 */ /* 0x016ea80000300800 */
[----:B------:R-:W3:Y:S04]  /*24640*/  LDL.LU R132, [R1+0x58] ;  /* 0x0000580001847983 */ /* 0x000ee80000300800 */
[----:B------:R-:W4:Y:S01]  /*24650*/  LDL.LU R222, [R1+0x5c] ;  /* 0x00005c0001de7983 */ /* 0x000f220000300800 */
[----:B------:R-:W-:Y:S01]  /*24660*/  ULDC.64 UR10, c[0x0][0x118] ;  /* 0x00004600000a7ab9 */ /* 0x000fe20000000a00 */
[C---:B--2---:R-:W-:Y:S01]  /*24670*/  FFMA R148, R170.reuse, R6, R140 ;  /* 0x00000006aa947223 */ /* 0x044fe2000000008c */
[----:B---3--:R-:W-:-:S04]  /*24680*/  FFMA R140, R170, R10, R132 ;  /* 0x0000000aaa8c7223 */ /* 0x008fc80000000084 */
[----:B------:R1:W-:Y:S01]  /*24690*/  STL [R1+0x17c], R148 ;  /* 0x00017c9401007387 */ /* 0x0003e20000100800 */
[----:B----4-:R-:W-:-:S03]  /*246a0*/  FFMA R132, R170, R14, R222 ;  /* 0x0000000eaa847223 */ /* 0x010fc600000000de */
[----:B------:R1:W-:Y:S04]  /*246b0*/  STL [R1+0x178], R140 ;  /* 0x0001788c01007387 */ /* 0x0003e80000100800 */
[----:B------:R1:W-:Y:S02]  /*246c0*/  STL [R1+0x170], R132 ;  /* 0x0001708401007387 */ /* 0x0003e40000100800 */
[----:B------:R-:W2:Y:S04]  /*246d0*/  LDL.LU R193, [R1+0x50] ;  /* 0x0000500001c17983 */ /* 0x000ea80000300800 */
[----:B------:R-:W3:Y:S04]  /*246e0*/  LDL.LU R242, [R1+0x60] ;  /* 0x0000600001f27983 */ /* 0x000ee80000300800 */
[----:B-1----:R-:W4:Y:S04]  /*246f0*/  LDL.LU R148, [R1+0x8c] ;  /* 0x00008c0001947983 */ /* 0x002f280000300800 */
[----:B------:R-:W3:Y:S04]  /*24700*/  LDL.LU R132, [R1+0xb8] ;  /* 0x0000b80001847983 */ /* 0x000ee80000300800 */
[----:B------:R-:W3:Y:S04]  /*24710*/  LDL.LU R181, [R1+0x130] ;  /* 0x0001300001b57983 */ /* 0x000ee80000300800 */
[----:B------:R-:W3:Y:S04]  /*24720*/  LDL.LU R222, [R1+0x44] ;  /* 0x0000440001de7983 */ /* 0x000ee80000300800 */
[----:B------:R-:W4:Y:S04]  /*24730*/  LDL.LU R156, [R1+0x64] ;  /* 0x00006400019c7983 */ /* 0x000f280000300800 */
        /* <DEDUP_REMOVED lines=11> */
[----:B------:R-:W-:Y:S04]  /*247f0*/  STL [R1+0x348], R97 ;  /* 0x0003486101007387 */ /* 0x000fe80000100800 */
        /* <DEDUP_REMOVED lines=29> */
[----:B------:R2:W-:Y:S02]  /*249d0*/  STL [R1+0x2d0], R0 ;  /* 0x0002d00001007387 */ /* 0x0005e40000100800 */
[----:B--2---:R-:W-:-:S05]  /*249e0*/  FFMA R0, R170, R18, R193 ;  /* 0x00000012aa007223 */ /* 0x004fca00000000c1 */
[----:B------:R-:W-:Y:S04]  /*249f0*/  STL [R1+0x174], R0 ;  /* 0x0001740001007387 */ /* 0x000fe80000100800 */
[----:B------:R-:W2:Y:S04]  /*24a00*/  LDL.LU R109, [R1+0x4] ;  /* 0x00000400016d7983 */ /* 0x000ea80000300800 */
[----:B------:R-:W2:Y:S04]  /*24a10*/  LDL.LU R101, [R1+0x98] ;  /* 0x0000980001657983 */ /* 0x000ea80000300800 */
[----:B------:R-:W2:Y:S01]  /*24a20*/  LDL.LU R97, [R1+0xc4] ;  /* 0x0000c40001617983 */ /* 0x000ea20000300800 */
[----:B---3--:R-:W-:-:S03]  /*24a30*/  FFMA R170, R222, R165, R242 ;  /* 0x000000a5deaa7223 */ /* 0x008fc600000000f2 */
[----:B------:R-:W3:Y:S01]  /*24a40*/  LDL.LU R91, [R1+0x140] ;  /* 0x00014000015b7983 */ /* 0x000ee20000300800 */
[C---:B----4-:R-:W-:Y:S01]  /*24a50*/  FFMA R148, R222.reuse, R161, R148 ;  /* 0x000000a1de947223 */ /* 0x050fe20000000094 */
[C---:B------:R-:W-:Y:S01]  /*24a60*/  FFMA R132, R222.reuse, R157, R132 ;  /* 0x0000009dde847223 */ /* 0x040fe20000000084 */
[----:B------:R-:W-:Y:S01]  /*24a70*/  FFMA R222, R222, R129, R181 ;  /* 0x00000081dede7223 */ /* 0x000fe200000000b5 */
[----:B------:R-:W4:Y:S04]  /*24a80*/  LDL.LU R121, [R1+0x70] ;  /* 0x0000700001797983 */ /* 0x000f280000300800 */
[----:B------:R-:W4:Y:S04]  /*24a90*/  LDL.LU R117, [R1+0x9c] ;  /* 0x00009c0001757983 */ /* 0x000f280000300800 */
[----:B------:R-:W4:Y:S04]  /*24aa0*/  LDL.LU R113, [R1+0xc8] ;  /* 0x0000c80001717983 */ /* 0x000f280000300800 */
[----:B------:R-:W4:Y:S01]  /*24ab0*/  LDL.LU R87, [R1+0x148] ;  /* 0x0001480001577983 */ /* 0x000f220000300800 */
[----:B------:R-:W-:-:S03]  /*24ac0*/  FFMA R156, R140, R165, R156 ;  /* 0x000000a58c9c7223 */ /* 0x000fc6000000009c */
[----:B------:R-:W4:Y:S01]  /*24ad0*/  LDL.LU R94, [R1+0x74] ;  /* 0x00007400015e7983 */ /* 0x000f220000300800 */
[C---:B------:R-:W-:Y:S01]  /*24ae0*/  FFMA R168, R140.reuse, R161, R168 ;  /* 0x000000a18ca87223 */ /* 0x040fe200000000a8 */
        /* <DEDUP_REMOVED lines=8> */
[----:B------:R-:W-:-:S03]  /*24b70*/  FFMA R242, R152, R161, R177 ;  /* 0x000000a198f27223 */ /* 0x000fc600000000b1 */
        /* <DEDUP_REMOVED lines=10> */
[----:B------:R-:W4:Y:S01]  /*24c20*/  LDL.LU R192, [R1+0x84] ;  /* 0x0000840001c07983 */ /* 0x000f220000300800 */
[----:B------:R-:W-:-:S03]  /*24c30*/  FFMA R226, R152, R157, R226 ;  /* 0x0000009d98e27223 */ /* 0x000fc600000000e2 */
        /* <DEDUP_REMOVED lines=8> */
[----:B------:R-:W4:Y:S01]  /*24cc0*/  LDL.LU R173, [R1+0x180] ;  /* 0x0001800001ad7983 */ /* 0x000f220000300800 */
[C---:B--2---:R-:W-:Y:S01]  /*24cd0*/  FFMA R101, R238.reuse, R161, R101 ;  /* 0x000000a1ee657223 */ /* 0x044fe20000000065 */
[C---:B------:R-:W-:Y:S01]  /*24ce0*/  FFMA R97, R238.reuse, R157, R97 ;  /* 0x0000009dee617223 */ /* 0x040fe20000000061 */
[----:B---3--:R-:W-:Y:S01]  /*24cf0*/  FFMA R238, R238, R129, R91 ;  /* 0x00000081eeee7223 */ /* 0x008fe2000000005b */
        /* <DEDUP_REMOVED lines=9> */
[----:B------:R-:W-:-:S04]  /*24d90*/  FFMA R110, R137, R165, R110 ;  /* 0x000000a5896e7223 */ /* 0x000fc8000000006e */
[----:B------:R1:W-:Y:S01]  /*24da0*/  STL [R1+0xcc], R133 ;  /* 0x0000cc8501007387 */ /* 0x0003e20000100800 */
[C---:B------:R-:W-:Y:S01]  /*24db0*/  FFMA R106, R137.reuse, R161, R106 ;  /* 0x000000a1896a7223 */ /* 0x040fe2000000006a */
[C---:B------:R-:W-:Y:S01]  /*24dc0*/  FFMA R102, R137.reuse, R157, R102 ;  /* 0x0000009d89667223 */ /* 0x040fe20000000066 */
[----:B------:R-:W-:Y:S01]  /*24dd0*/  FFMA R98, R137, R129, R98 ;  /* 0x0000008189627223 */ /* 0x000fe20000000062 */
[C---:B------:R-:W-:Y:S01]  /*24de0*/  FFMA R137, R175.reuse, R27, R188 ;  /* 0x0000001baf897223 */ /* 0x040fe200000000bc */
[----:B-1----:R-:W-:Y:S01]  /*24df0*/  FFMA R133, R175, R23, R180 ;  /* 0x00000017af857223 */ /* 0x002fe200000000b4 */
[-C--:B------:R-:W-:Y:S01]  /*24e00*/  FFMA R114, R141, R129.reuse, R114 ;  /* 0x000000818d727223 */ /* 0x080fe20000000072 */
[-C--:B------:R-:W-:Y:S01]  /*24e10*/  FFMA R87, R145, R129.reuse, R189 ;  /* 0x0000008191577223 */ /* 0x080fe200000000bd */
[-C--:B------:R-:W-:Y:S01]  /*24e20*/  FFMA R103, R149, R129.reuse, R184 ;  /* 0x0000008195677223 */ /* 0x080fe200000000b8 */
[----:B------:R-:W-:Y:S01]  /*24e30*/  FFMA R119, R153, R129, R173 ;  /* 0x0000008199777223 */ /* 0x000fe200000000ad */
[----:B------:R-:W-:-:S05]  /*24e40*/  FFMA R129, R175, R31, R196 ;  /* 0x0000001faf817223 */ /* 0x000fca00000000c4 */
[----:B------:R1:W-:Y:S04]  /*24e50*/  STL [R1+0xc8], R129 ;  /* 0x0000c88101007387 */ /* 0x0003e80000100800 */
[----:B------:R2:W-:Y:S01]  /*24e60*/  STL [R1+0xc4], R137 ;  /* 0x0000c48901007387 */ /* 0x0005e20000100800 */
[----:B-1----:R-:W-:-:S03]  /*24e70*/  FFMA R129, R179, R35, R178 ;  /* 0x00000023b3817223 */ /* 0x002fc600000000b2 */
[----:B------:R1:W-:Y:S01]  /*24e80*/  STL [R1+0xc0], R133 ;  /* 0x0000c08501007387 */ /* 0x0003e20000100800 */
[----:B--2---:R-:W-:-:S03]  /*24e90*/  FFMA R137, R179, R31, R172 ;  /* 0x0000001fb3897223 */ /* 0x004fc600000000ac */
[----:B------:R2:W-:Y:S01]  /*24ea0*/  STL [R1+0xbc], R129 ;  /* 0x0000bc8101007387 */ /* 0x0005e20000100800 */
[----:B-1----:R-:W-:-:S03]  /*24eb0*/  FFMA R133, R179, R27, R160 ;  /* 0x0000001bb3857223 */ /* 0x002fc600000000a0 */
[----:B------:R1:W-:Y:S01]  /*24ec0*/  STL [R1+0xb8], R137 ;  /* 0x0000b88901007387 */ /* 0x0003e20000100800 */
[----:B--2---:R-:W-:-:S03]  /*24ed0*/  FFMA R129, R179, R23, R144 ;  /* 0x00000017b3817223 */ /* 0x004fc60000000090 */
[----:B------:R2:W-:Y:S04]  /*24ee0*/  STL [R1+0xb4], R133 ;  /* 0x0000b48501007387 */ /* 0x0005e80000100800 */
[----:B------:R3:W-:Y:S01]  /*24ef0*/  STL [R1+0xb0], R129 ;  /* 0x0000b08101007387 */ /* 0x0007e20000100800 */
[C---:B-1----:R-:W-:Y:S01]  /*24f00*/  FFMA R137, R183.reuse, R35, R182 ;  /* 0x00000023b7897223 */ /* 0x042fe200000000b6 */
[----:B--2---:R-:W-:-:S04]  /*24f10*/  FFMA R133, R183, R31, R128 ;  /* 0x0000001fb7857223 */ /* 0x004fc80000000080 */
[----:B------:R-:W-:Y:S01]  /*24f20*/  STL [R1+0xac], R137 ;  /* 0x0000ac8901007387 */ /* 0x000fe20000100800 */
[C---:B---3--:R-:W-:Y:S01]  /*24f30*/  FFMA R129, R183.reuse, R27, R3 ;  /* 0x0000001bb7817223 */ /* 0x048fe20000000003 */
[----:B------:R-:W-:Y:S02]  /*24f40*/  FFMA R128, R183, R23, R204 ;  /* 0x00000017b7807223 */ /* 0x000fe400000000cc */
[----:B------:R-:W-:Y:S01]  /*24f50*/  STL [R1+0xa8], R133 ;  /* 0x0000a88501007387 */ /* 0x000fe20000100800 */
[----:B------:R-:W-:-:S03]  /*24f60*/  FFMA R3, R187, R35, R186 ;  /* 0x00000023bb037223 */ /* 0x000fc600000000ba */
[----:B------:R1:W-:Y:S01]  /*24f70*/  STL [R1+0xa4], R129 ;  /* 0x0000a48101007387 */ /* 0x0003e20000100800 */
[----:B------:R-:W-:-:S03]  /*24f80*/  FFMA R111, R149, R161, R193 ;  /* 0x000000a1956f7223 */ /* 0x000fc600000000c1 */
[----:B------:R2:W-:Y:S01]  /*24f90*/  STL [R1+0xa0], R128 ;  /* 0x0000a08001007387 */ /* 0x0005e20000100800 */
[----:B-1----:R-:W-:-:S03]  /*24fa0*/  FFMA R129, R187, R31, R205 ;  /* 0x0000001fbb817223 */ /* 0x002fc600000000cd */
[----:B------:R1:W-:Y:S04]  /*24fb0*/  STL [R1+0x9c], R3 ;  /* 0x00009c0301007387 */ /* 0x0003e80000100800 */
[----:B------:R3:W-:Y:S04]  /*24fc0*/  STL [R1+0x98], R129 ;  /* 0x0000988101007387 */ /* 0x0007e80000100800 */
[----:B------:R-:W4:Y:S01]  /*24fd0*/  LDL.LU R193, [R1] ;  /* 0x0000000001c17983 */ /* 0x000f220000300800 */
[C---:B--2---:R-:W-:Y:S01]  /*24fe0*/  FFMA R128, R187.reuse, R27, R208 ;  /* 0x0000001bbb807223 */ /* 0x044fe200000000d0 */
[----:B-1----:R-:W-:-:S04]  /*24ff0*/  FFMA R3, R187, R23, R209 ;  /* 0x00000017bb037223 */ /* 0x002fc800000000d1 */
[----:B------:R1:W-:Y:S01]  /*25000*/  STL [R1+0x94], R128 ;  /* 0x0000948001007387 */ /* 0x0003e20000100800 */
[----:B---3--:R-:W-:-:S03]  /*25010*/  FFMA R129, R191, R27, R213 ;  /* 0x0000001bbf817223 */ /* 0x008fc600000000d5 */
[----:B------:R2:W-:Y:S01]  /*25020*/  STL [R1+0x90], R3 ;  /* 0x0000900301007387 */ /* 0x0005e20000100800 */
[C---:B-1----:R-:W-:Y:S01]  /*25030*/  FFMA R128, R191.reuse, R35, R190 ;  /* 0x00000023bf807223 */ /* 0x042fe200000000be */
[----:B--2---:R-:W-:-:S04]  /*25040*/  FFMA R3, R191, R31, R212 ;  /* 0x0000001fbf037223 */ /* 0x004fc800000000d4 */
[----:B------:R1:W-:Y:S04]  /*25050*/  STL [R1+0x8c], R128 ;  /* 0x00008c8001007387 */ /* 0x0003e80000100800 */
[----:B------:R2:W-:Y:S01]  /*25060*/  STL [R1+0x88], R3 ;  /* 0x0000880301007387 */ /* 0x0005e20000100800 */
[----:B-1----:R-:W-:-:S03]  /*25070*/  FFMA R128, R191, R23, R216 ;  /* 0x00000017bf807223 */ /* 0x002fc600000000d8 */
[----:B------:R1:W-:Y:S01]  /*25080*/  STL [R1+0x84], R129 ;  /* 0x0000848101007387 */ /* 0x0003e20000100800 */
[----:B--2---:R-:W-:-:S03]  /*25090*/  FFMA R3, R195, R35, R194 ;  /* 0x00000023c3037223 */ /* 0x004fc600000000c2 */
[----:B------:R2:W-:Y:S01]  /*250a0*/  STL [R1+0x80], R128 ;  /* 0x0000808001007387 */ /* 0x0005e20000100800 */
[----:B------:R-:W-:Y:S01]  /*250b0*/  FFMA R91, R145, R157, R201 ;  /* 0x0000009d915b7223 */ /* 0x000fe200000000c9 */
[C---:B-1----:R-:W-:Y:S02]  /*250c0*/  FFMA R129, R195.reuse, R31, R217 ;  /* 0x0000001fc3817223 */ /* 0x042fe400000000d9 */
[----:B------:R1:W-:Y:S01]  /*250d0*/  STL [R1+0x7c], R3 ;  /* 0x00007c0301007387 */ /* 0x0003e20000100800 */
[----:B--2---:R-:W-:-:S03]  /*250e0*/  FFMA R128, R195, R27, R220 ;  /* 0x0000001bc3807223 */ /* 0x004fc600000000dc */
[----:B------:R2:W-:Y:S01]  /*250f0*/  STL [R1+0x78], R129 ;  /* 0x0000788101007387 */ /* 0x0005e20000100800 */
[----:B------:R-:W-:-:S03]  /*25100*/  FFMA R127, R153, R161, R177 ;  /* 0x000000a1997f7223 */ /* 0x000fc600000000b1 */
[----:B------:R-:W3:Y:S01]  /*25110*/  LDL.LU R201, [R1+0x10] ;  /* 0x0000100001c97983 */ /* 0x000ee20000300800 */
[----:B-1----:R-:W-:-:S03]  /*25120*/  FFMA R3, R195, R23, R221 ;  /* 0x00000017c3037223 */ /* 0x002fc600000000dd */
[----:B------:R1:W-:Y:S04]  /*25130*/  STL [R1+0x74], R128 ;  /* 0x0000748001007387 */ /* 0x0003e80000100800 */
[----:B------:R-:W3:Y:S01]  /*25140*/  LDL.LU R177, [R1+0x20] ;  /* 0x0000200001b17983 */ /* 0x000ee20000300800 */
[----:B--2---:R-:W-:-:S03]  /*25150*/  FFMA R129, R199, R31, R224 ;  /* 0x0000001fc7817223 */ /* 0x004fc600000000e0 */
[----:B------:R2:W-:Y:S01]  /*25160*/  STL [R1+0x70], R3 ;  /* 0x0000700301007387 */ /* 0x0005e20000100800 */
[----:B-1----:R-:W-:Y:S01]  /*25170*/  FFMA R128, R199, R27, R228 ;  /* 0x0000001bc7807223 */ /* 0x002fe200000000e4 */
[----:B------:R-:W-:Y:S01]  /*25180*/  FFMA R123, R153, R157, R176 ;  /* 0x0000009d997b7223 */ /* 0x000fe200000000b0 */
[----:B--2---:R-:W-:-:S05]  /*25190*/  FFMA R3, R199, R35, R198 ;  /* 0x00000023c7037223 */ /* 0x004fca00000000c6 */
[----:B------:R1:W-:Y:S04]  /*251a0*/  STL [R1+0x6c], R3 ;  /* 0x00006c0301007387 */ /* 0x0003e80000100800 */
[----:B------:R2:W-:Y:S04]  /*251b0*/  STL [R1+0x68], R129 ;  /* 0x0000688101007387 */ /* 0x0005e80000100800 */
[----:B------:R-:W3:Y:S01]  /*251c0*/  LDL.LU R176, [R1+0x30] ;  /* 0x0000300001b07983 */ /* 0x000ee20000300800 */
        /* <DEDUP_REMOVED lines=8> */
[----:B------:R-:W2:Y:S01]  /*25250*/  LDL.LU R200, [R1+0x40] ;  /* 0x0000400001c87983 */ /* 0x000ea20000300800 */
[----:B------:R-:W-:-:S03]  /*25260*/  FFMA R107, R149, R157, R181 ;  /* 0x0000009d956b7223 */ /* 0x000fc600000000b5 */
[----:B------:R-:W-:Y:S01]  /*25270*/  STL [R1+0x58], R128 ;  /* 0x0000588001007387 */ /* 0x000fe20000100800 */
[----:B------:R-:W-:-:S03]  /*25280*/  FFMA R118, R141, R157, R118 ;  /* 0x0000009d8d767223 */ /* 0x000fc60000000076 */
[----:B------:R-:W2:Y:S01]  /*25290*/  LDL.LU R181, [R1+0xd4] ;  /* 0x0000d40001b57983 */ /* 0x000ea20000300800 */
[----:B------:R-:W-:-:S03]  /*252a0*/  FFMA R122, R141, R161, R122 ;  /* 0x000000a18d7a7223 */ /* 0x000fc6000000007a */
[----:B------:R2:W-:Y:S01]  /*252b0*/  STL [R1+0x54], R3 ;  /* 0x0000540301007387 */ /* 0x0005e20000100800 */
[----:B------:R-:W-:Y:S01]  /*252c0*/  FFMA R0, R153, R165, R185 ;  /* 0x000000a599007223 */ /* 0x000fe200000000b9 */
[----:B------:R-:W-:Y:S02]  /*252d0*/  FFMA R244, R203, R23, R244 ;  /* 0x00000017cbf47223 */ /* 0x000fe400000000f4 */
[----:B-1----:R-:W2:Y:S04]  /*252e0*/  LDL.LU R129, [R1+0xd8] ;  /* 0x0000d80001817983 */ /* 0x002ea80000300800 */
[----:B------:R-:W2:Y:S01]  /*252f0*/  LDL.LU R157, [R1+0xd0] ;  /* 0x0000d000019d7983 */ /* 0x000ea20000300800 */
[----:B------:R-:W-:-:S03]  /*25300*/  FFMA R126, R141, R165, R126 ;  /* 0x000000a58d7e7223 */ /* 0x000fc6000000007e */
[----:B------:R-:W2:Y:S01]  /*25310*/  LDL.LU R161, [R1+0xe0] ;  /* 0x0000e00001a17983 */ /* 0x000ea20000300800 */
[-C--:B------:R-:W-:Y:S01]  /*25320*/  FFMA R99, R145, R165.reuse, R197 ;  /* 0x000000a591637223 */ /* 0x080fe200000000c5 */
[----:B------:R-:W-:Y:S02]  /*25330*/  FFMA R115, R149, R165, R192 ;  /* 0x000000a595737223 */ /* 0x000fe400000000c0 */
[----:B------:R-:W2:Y:S04]  /*25340*/  LDL.LU R185, [R1+0xf0] ;  /* 0x0000f00001b97983 */ /* 0x000ea80000300800 */
[----:B------:R-:W2:Y:S04]  /*25350*/  LDL.LU R184, [R1+0x100] ;  /* 0x0001000001b87983 */ /* 0x000ea80000300800 */
[----:B------:R-:W2:Y:S04]  /*25360*/  LDL.LU R188, [R1+0xec] ;  /* 0x0000ec0001bc7983 */ /* 0x000ea80000300800 */
[----:B------:R-:W2:Y:S04]  /*25370*/  LDL.LU R165, [R1+0x110] ;  /* 0x0001100001a57983 */ /* 0x000ea80000300800 */
[----:B------:R-:W-:Y:S04]  /*25380*/  STL [R1+0x50], R244 ;  /* 0x000050f401007387 */ /* 0x000fe80000100800 */
[----:B------:R-:W2:Y:S04]  /*25390*/  LDL.LU R189, [R1+0x11c] ;  /* 0x00011c0001bd7983 */ /* 0x000ea80000300800 */
[----:B------:R-:W2:Y:S04]  /*253a0*/  LDL.LU R196, [R1+0x128] ;  /* 0x0001280001c47983 */ /* 0x000ea80000300800 */
[----:B------:R-:W2:Y:S04]  /*253b0*/  LDL.LU R149, [R1+0xdc] ;  /* 0x0000dc0001957983 */ /* 0x000ea80000300800 */
[----:B------:R-:W2:Y:S01]  /*253c0*/  LDL.LU R141, [R1+0x10c] ;  /* 0x00010c00018d7983 */ /* 0x000ea20000300800 */
[----:B----4-:R-:W-:-:S03]  /*253d0*/  FFMA R172, R207, R23, R193 ;  /* 0x00000017cfac7223 */ /* 0x010fc600000000c1 */
[----:B------:R-:W4:Y:S04]  /*253e0*/  LDL.LU R193, [R1+0x124] ;  /* 0x0001240001c17983 */ /* 0x000f280000300800 */
[----:B------:R-:W4:Y:S04]  /*253f0*/  LDL.LU R192, [R1+0x138] ;  /* 0x0001380001c07983 */ /* 0x000f280000300800 */
[----:B------:R-:W4:Y:S04]  /*25400*/  LDL.LU R145, [R1+0xfc] ;  /* 0x0000fc0001917983 */ /* 0x000f280000300800 */
[----:B------:R-:W4:Y:S04]  /*25410*/  LDL.LU R197, [R1+0x118] ;  /* 0x0001180001c57983 */ /* 0x000f280000300800 */
[----:B------:R-:W4:Y:S04]  /*25420*/  LDL.LU R133, [R1+0x12c] ;  /* 0x00012c0001857983 */ /* 0x000f280000300800 */
[----:B------:R-:W4:Y:S01]  /*25430*/  LDL.LU R137, [R1+0xe8] ;  /* 0x0000e80001897983 */ /* 0x000f220000300800 */
[----:B---3--:R-:W-:-:S03]  /*25440*/  FFMA R178, R211, R31, R201 ;  /* 0x0000001fd3b27223 */ /* 0x008fc600000000c9 */
[----:B------:R-:W3:Y:S01]  /*25450*/  LDL.LU R201, [R1+0x108] ;  /* 0x0001080001c97983 */ /* 0x000ee20000300800 */
[----:B--2---:R-:W-:-:S03]  /*25460*/  FFMA R182, R215, R31, R200 ;  /* 0x0000001fd7b67223 */ /* 0x004fc600000000c8 */
[----:B------:R-:W2:Y:S04]  /*25470*/  LDL.LU R200, [R1+0x120] ;  /* 0x0001200001c87983 */ /* 0x000ea80000300800 */
[----:B------:R-:W2:Y:S01]  /*25480*/  LDL.LU R153, [R1+0xf8] ;  /* 0x0000f80001997983 */ /* 0x000ea20000300800 */
[----:B------:R-:W-:-:S03]  /*25490*/  FFMA R180, R215, R23, R129 ;  /* 0x00000017d7b47223 */ /* 0x000fc60000000081 */
[----:B------:R-:W2:Y:S01]  /*254a0*/  LDL.LU R129, [R1+0x114] ;  /* 0x0001140001817983 */ /* 0x000ea20000300800 */
[----:B------:R-:W-:-:S03]  /*254b0*/  FFMA R187, R219, R35, R157 ;  /* 0x00000023dbbb7223 */ /* 0x000fc6000000009d */
[----:B------:R-:W2:Y:S01]  /*254c0*/  LDL.LU R157, [R1+0xe4] ;  /* 0x0000e400019d7983 */ /* 0x000ea20000300800 */
[----:B------:R-:W-:-:S03]  /*254d0*/  FFMA R186, R219, R31, R161 ;  /* 0x0000001fdbba7223 */ /* 0x000fc600000000a1 */
[----:B------:R-:W2:Y:S01]  /*254e0*/  LDL.LU R161, [R1+0x104] ;  /* 0x0001040001a17983 */ /* 0x000ea20000300800 */
[C---:B------:R-:W-:Y:S01]  /*254f0*/  FFMA R191, R223.reuse, R35, R188 ;  /* 0x00000023dfbf7223 */ /* 0x040fe200000000bc */
[C---:B------:R-:W-:Y:S02]  /*25500*/  FFMA R190, R223.reuse, R31, R165 ;  /* 0x0000001fdfbe7223 */ /* 0x040fe400000000a5 */
[----:B------:R-:W2:Y:S01]  /*25510*/  LDL.LU R165, [R1+0xf4] ;  /* 0x0000f40001a57983 */ /* 0x000ea20000300800 */
[----:B------:R-:W-:Y:S01]  /*25520*/  FFMA R188, R223, R23, R196 ;  /* 0x00000017dfbc7223 */ /* 0x000fe200000000c4 */
[C---:B------:R-:W-:Y:S02]  /*25530*/  FFMA R195, R227.reuse, R35, R149 ;  /* 0x00000023e3c37223 */ /* 0x040fe40000000095 */
[----:B------:R-:W2:Y:S01]  /*25540*/  LDL.LU R149, [R1+0x48] ;  /* 0x0000480001957983 */ /* 0x000ea20000300800 */
[----:B------:R-:W-:-:S03]  /*25550*/  FFMA R194, R227, R31, R141 ;  /* 0x0000001fe3c27223 */ /* 0x000fc6000000008d */
[----:B------:R-:W2:Y:S01]  /*25560*/  LDL.LU R141, [R1+0x38] ;  /* 0x00003800018d7983 */ /* 0x000ea20000300800 */
[C---:B----4-:R-:W-:Y:S01]  /*25570*/  FFMA R198, R231.reuse, R31, R145 ;  /* 0x0000001fe7c67223 */ /* 0x050fe20000000091 */
[----:B------:R-:W-:Y:S02]  /*25580*/  FFMA R196, R231, R23, R133 ;  /* 0x00000017e7c47223 */ /* 0x000fe40000000085 */
[----:B------:R-:W4:Y:S01]  /*25590*/  LDL.LU R133, [R1+0x28] ;  /* 0x0000280001857983 */ /* 0x000f220000300800 */
[----:B------:R-:W-:-:S03]  /*255a0*/  FFMA R202, R235, R31, R137 ;  /* 0x0000001febca7223 */ /* 0x000fc60000000089 */
[----:B------:R-:W4:Y:S04]  /*255b0*/  LDL.LU R137, [R1+0x18] ;  /* 0x0000180001897983 */ /* 0x000f280000300800 */
[----:B------:R-:W4:Y:S01]  /*255c0*/  LDL.LU R145, [R1+0x8] ;  /* 0x0000080001917983 */ /* 0x000f220000300800 */
[----:B------:R-:W-:Y:S01]  /*255d0*/  FFMA R189, R223, R27, R189 ;  /* 0x0000001bdfbd7223 */ /* 0x000fe200000000bd */
[-C--:B------:R-:W-:Y:S01]  /*255e0*/  FFMA R179, R211, R35.reuse, R210 ;  /* 0x00000023d3b37223 */ /* 0x080fe200000000d2 */
        /* <DEDUP_REMOVED lines=8> */
[----:B------:R-:W-:Y:S01]  /*25670*/  FFMA R173, R207, R27, R252 ;  /* 0x0000001bcfad7223 */ /* 0x000fe200000000fc */
[-C--:B------:R-:W-:Y:S01]  /*25680*/  FFMA R211, R243, R35.reuse, R241 ;  /* 0x00000023f3d37223 */ /* 0x080fe200000000f1 */
[C---:B------:R-:W-:Y:S01]  /*25690*/  FFMA R207, R239.reuse, R35, R237 ;  /* 0x00000023efcf7223 */ /* 0x040fe200000000ed */
[----:B------:R-:W-:Y:S01]  /*256a0*/  FFMA R206, R239, R31, R234 ;  /* 0x0000001fefce7223 */ /* 0x000fe200000000ea */
[C---:B------:R-:W-:Y:S01]  /*256b0*/  FFMA R203, R235.reuse, R35, R233 ;  /* 0x00000023ebcb7223 */ /* 0x040fe200000000e9 */
[-C--:B---3--:R-:W-:Y:S01]  /*256c0*/  FFMA R201, R235, R27.reuse, R201 ;  /* 0x0000001bebc97223 */ /* 0x088fe200000000c9 */
[C---:B------:R-:W-:Y:S01]  /*256d0*/  FFMA R160, R142.reuse, R162, R122 ;  /* 0x000000a28ea07223 */ /* 0x040fe2000000007a */
[-C--:B------:R-:W-:Y:S01]  /*256e0*/  FFMA R217, R251, R27.reuse, R164 ;  /* 0x0000001bfbd97223 */ /* 0x080fe200000000a4 */
[----:B------:R-:W-:Y:S01]  /*256f0*/  FFMA R164, R142, R166, R126 ;  /* 0x000000a68ea47223 */ /* 0x000fe2000000007e */
[C---:B------:R-:W-:Y:S01]  /*25700*/  FFMA R193, R227.reuse, R27, R193 ;  /* 0x0000001be3c17223 */ /* 0x040fe200000000c1 */
[-C--:B------:R-:W-:Y:S01]  /*25710*/  FFMA R192, R227, R23.reuse, R192 ;  /* 0x00000017e3c07223 */ /* 0x080fe200000000c0 */
[C---:B------:R-:W-:Y:S01]  /*25720*/  FFMA R228, R146.reuse, R130, R87 ;  /* 0x0000008292e47223 */ /* 0x040fe20000000057 */
[----:B------:R-:W-:Y:S01]  /*25730*/  FFMA R227, R146, R158, R91 ;  /* 0x0000009e92e37223 */ /* 0x000fe2000000005b */
[----:B--2---:R-:W-:Y:S01]  /*25740*/  FFMA R200, R235, R23, R200 ;  /* 0x00000017ebc87223 */ /* 0x004fe200000000c8 */
[C---:B------:R-:W-:Y:S01]  /*25750*/  FFMA R205, R239.reuse, R27, R153 ;  /* 0x0000001befcd7223 */ /* 0x040fe20000000099 */
[-C--:B------:R-:W-:Y:S01]  /*25760*/  FFMA R204, R239, R23.reuse, R129 ;  /* 0x00000017efcc7223 */ /* 0x080fe20000000081 */
        /* <DEDUP_REMOVED lines=16> */
[C---:B----4-:R-:W-:Y:S01]  /*25870*/  FFMA R129, R137.reuse, R158, R97 ;  /* 0x0000009e89817223 */ /* 0x050fe20000000061 */
[C---:B------:R-:W-:Y:S01]  /*25880*/  FFMA R132, R137.reuse, R162, R101 ;  /* 0x000000a289847223 */ /* 0x040fe20000000065 */
[----:B------:R-:W2:Y:S01]  /*25890*/  LDL.LU R97, [R1+0x348] ;  /* 0x0003480001617983 */ /* 0x000ea20000300800 */
[C---:B------:R-:W-:Y:S01]  /*258a0*/  FFMA R141, R137.reuse, R166, R105 ;  /* 0x000000a6898d7223 */ /* 0x040fe20000000069 */
[-C--:B------:R-:W-:Y:S01]  /*258b0*/  FFMA R225, R137, R130.reuse, R238 ;  /* 0x0000008289e17223 */ /* 0x080fe200000000ee */
[C---:B------:R-:W-:Y:S01]  /*258c0*/  FFMA R136, R145.reuse, R130, R109 ;  /* 0x0000008291887223 */ /* 0x040fe2000000006d */
[----:B------:R-:W3:Y:S01]  /*258d0*/  LDL.LU R101, [R1+0x344] ;  /* 0x0003440001657983 */ /* 0x000ee20000300800 */
[C---:B------:R-:W-:Y:S01]  /*258e0*/  FFMA R137, R145.reuse, R158, R113 ;  /* 0x0000009e91897223 */ /* 0x040fe20000000071 */
[----:B------:R-:W-:-:S02]  /*258f0*/  FFMA R140, R145, R162, R117 ;  /* 0x000000a2918c7223 */ /* 0x000fc40000000075 */
[----:B------:R-:W4:Y:S01]  /*25900*/  LDL.LU R105, [R1+0x340] ;  /* 0x0003400001697983 */ /* 0x000f220000300800 */
[----:B------:R-:W-:-:S03]  /*25910*/  FFMA R149, R145, R166, R121 ;  /* 0x000000a691957223 */ /* 0x000fc60000000079 */
[----:B------:R-:W2:Y:S01]  /*25920*/  LDL.LU R109, [R1+0x33c] ;  /* 0x00033c00016d7983 */ /* 0x000ea20000300800 */
[----:B------:R-:W-:-:S03]  /*25930*/  FFMA R145, R134, R158, R86 ;  /* 0x0000009e86917223 */ /* 0x000fc60000000056 */
[----:B------:R-:W2:Y:S04]  /*25940*/  LDL.LU R113, [R1+0x338] ;  /* 0x0003380001717983 */ /* 0x000ea80000300800 */
[----:B------:R-:W2:Y:S04]  /*25950*/  LDL.LU R117, [R1+0x334] ;  /* 0x0003340001757983 */ /* 0x000ea80000300800 */
[----:B------:R-:W2:Y:S04]  /*25960*/  LDL.LU R121, [R1+0x330] ;  /* 0x0003300001797983 */ /* 0x000ea80000300800 */
[----:B------:R-:W2:Y:S04]  /*25970*/  LDL.LU R125, [R1+0x32c] ;  /* 0x00032c00017d7983 */ /* 0x000ea80000300800 */
[----:B------:R-:W2:Y:S04]  /*25980*/  LDL.LU R86, [R1+0x328] ;  /* 0x0003280001567983 */ /* 0x000ea80000300800 */
[----:B------:R-:W2:Y:S04]  /*25990*/  LDL.LU R241, [R1+0x170] ;  /* 0x0001700001f17983 */ /* 0x000ea80000300800 */
[----:B------:R-:W2:Y:S04]  /*259a0*/  LDL.LU R239, [R1+0x178] ;  /* 0x0001780001ef7983 */ /* 0x000ea80000300800 */
[----:B------:R-:W2:Y:S01]  /*259b0*/  LDL.LU R234, [R1+0x17c] ;  /* 0x00017c0001ea7983 */ /* 0x000ea20000300800 */
[----:B------:R-:W-:-:S03]  /*259c0*/  FFMA R134, R138, R130, R98 ;  /* 0x000000828a867223 */ /* 0x000fc60000000062 */
[----:B------:R-:W3:Y:S01]  /*259d0*/  LDL.LU R237, [R1+0x174] ;  /* 0x0001740001ed7983 */ /* 0x000ee20000300800 */
[----:B------:R-:W-:-:S03]  /*259e0*/  FFMA R224, R133, R130, R152 ;  /* 0x0000008285e07223 */ /* 0x000fc60000000098 */
[----:B------:R-:W3:Y:S01]  /*259f0*/  LDL.LU R235, [R1+0x4c] ;  /* 0x00004c0001eb7983 */ /* 0x000ee20000300800 */
[----:B------:R-:W-:-:S03]  /*25a00*/  FFMA R152, R138, R158, R102 ;  /* 0x0000009e8a987223 */ /* 0x000fc60000000066 */
[----:B------:R-:W4:Y:S04]  /*25a10*/  LDL.LU R90, [R1+0x324] ;  /* 0x00032400015a7983 */ /* 0x000f280000300800 */
[----:B------:R-:W4:Y:S04]  /*25a20*/  LDL.LU R94, [R1+0x320] ;  /* 0x00032000015e7983 */ /* 0x000f280000300800 */
[----:B------:R-:W4:Y:S04]  /*25a30*/  LDL.LU R98, [R1+0x31c] ;  /* 0x00031c0001627983 */ /* 0x000f280000300800 */
        /* <DEDUP_REMOVED lines=14> */
[C---:B------:R-:W-:Y:S01]  /*25b20*/  FFMA R142, R146.reuse, R162, R95 ;  /* 0x000000a2928e7223 */ /* 0x040fe2000000005f */
[----:B------:R-:W-:Y:S01]  /*25b30*/  FFMA R146, R146, R166, R99 ;  /* 0x000000a692927223 */ /* 0x000fe20000000063 */
[----:B------:R-:W-:Y:S01]  /*25b40*/  FFMA R213, R247, R27, R230 ;  /* 0x0000001bf7d57223 */ /* 0x000fe200000000e6 */
[----:B------:R-:W4:Y:S01]  /*25b50*/  LDL.LU R95, [R1+0x2f4] ;  /* 0x0002f400015f7983 */ /* 0x000f220000300800 */
[C---:B------:R-:W-:Y:S01]  /*25b60*/  FFMA R232, R150.reuse, R130, R103 ;  /* 0x0000008296e87223 */ /* 0x040fe20000000067 */
[----:B------:R-:W-:Y:S01]  /*25b70*/  FFMA R199, R231, R35, R229 ;  /* 0x00000023e7c77223 */ /* 0x000fe200000000e5 */
[CC--:B------:R-:W-:Y:S01]  /*25b80*/  FFMA R230, R150.reuse, R158.reuse, R107 ;  /* 0x0000009e96e67223 */ /* 0x0c0fe2000000006b */
[----:B------:R-:W4:Y:S01]  /*25b90*/  LDL.LU R99, [R1+0x2f0] ;  /* 0x0002f00001637983 */ /* 0x000f220000300800 */
[----:B------:R-:W-:Y:S01]  /*25ba0*/  FFMA R3, R133, R158, R226 ;  /* 0x0000009e85037223 */ /* 0x000fe200000000e2 */
[----:B------:R-:W-:-:S02]  /*25bb0*/  FFMA R229, R150, R162, R111 ;  /* 0x000000a296e57223 */ /* 0x000fc4000000006f */
[----:B------:R-:W4:Y:S01]  /*25bc0*/  LDL.LU R103, [R1+0x2ec] ;  /* 0x0002ec0001677983 */ /* 0x000f220000300800 */
[----:B------:R-:W-:Y:S01]  /*25bd0*/  FFMA R226, R150, R166, R115 ;  /* 0x000000a696e27223 */ /* 0x000fe20000000073 */
[----:B------:R-:W-:Y:S02]  /*25be0*/  FFMA R197, R231, R27, R197 ;  /* 0x0000001be7c57223 */ /* 0x000fe400000000c5 */
[----:B------:R-:W4:Y:S01]  /*25bf0*/  LDL.LU R107, [R1+0x2e8] ;  /* 0x0002e800016b7983 */ /* 0x000f220000300800 */
[C---:B------:R-:W-:Y:S01]  /*25c00*/  FFMA R233, R154.reuse, R130, R119 ;  /* 0x000000829ae97223 */ /* 0x040fe20000000077 */
[----:B------:R-:W-:Y:S02]  /*25c10*/  FFMA R128, R133, R162, R242 ;  /* 0x000000a285807223 */ /* 0x000fe400000000f2 */
[----:B------:R-:W4:Y:S01]  /*25c20*/  LDL.LU R111, [R1+0x2e4] ;  /* 0x0002e400016f7983 */ /* 0x000f220000300800 */
[C---:B------:R-:W-:Y:S01]  /*25c30*/  FFMA R231, R154.reuse, R158, R123 ;  /* 0x0000009e9ae77223 */ /* 0x040fe2000000007b */
[----:B------:R-:W-:-:S02]  /*25c40*/  FFMA R162, R154, R162, R127 ;  /* 0x000000a29aa27223 */ /* 0x000fc4000000007f */
[----:B------:R-:W4:Y:S01]  /*25c50*/  LDL.LU R115, [R1+0x2e0] ;  /* 0x0002e00001737983 */ /* 0x000f220000300800 */
[----:B------:R-:W-:-:S03]  /*25c60*/  FFMA R154, R154, R166, R0 ;  /* 0x000000a69a9a7223 */ /* 0x000fc60000000000 */
[----:B------:R-:W4:Y:S01]  /*25c70*/  LDL.LU R119, [R1+0x2dc] ;  /* 0x0002dc0001777983 */ /* 0x000f220000300800 */
[----:B------:R-:W-:-:S03]  /*25c80*/  FFMA R164, R143, R167, R164 ;  /* 0x000000a78fa47223 */ /* 0x000fc600000000a4 */
[----:B------:R-:W4:Y:S01]  /*25c90*/  LDL.LU R123, [R1+0x2d8] ;  /* 0x0002d800017b7983 */ /* 0x000f220000300800 */
[C---:B------:R-:W-:Y:S01]  /*25ca0*/  FFMA R160, R143.reuse, R163, R160 ;  /* 0x000000a38fa07223 */ /* 0x040fe200000000a0 */
[C---:B------:R-:W-:Y:S02]  /*25cb0*/  FFMA R157, R143.reuse, R159, R157 ;  /* 0x0000009f8f9d7223 */ /* 0x040fe4000000009d */
[----:B------:R-:W4:Y:S01]  /*25cc0*/  LDL.LU R127, [R1+0x2d4] ;  /* 0x0002d400017f7983 */ /* 0x000f220000300800 */
[----:B------:R-:W-:Y:S01]  /*25cd0*/  FFMA R138, R143, R131, R138 ;  /* 0x000000838f8a7223 */ /* 0x000fe2000000008a */
[-C--:B------:R-:W-:Y:S02]  /*25ce0*/  FFMA R148, R135, R163.reuse, R148 ;  /* 0x000000a387947223 */ /* 0x080fe40000000094 */
[----:B------:R1:W5:Y:S01]  /*25cf0*/  LDL.LU R0, [R1+0x2d0] ;  /* 0x0002d00001007983 */ /* 0x0003620000300800 */
        /* <DEDUP_REMOVED lines=16> */
[----:B--2---:R-:W-:-:S02]  /*25e00*/  FFMA R130, R171, R7, R234 ;  /* 0x00000007ab827223 */ /* 0x004fc400000000ea */
[----:B------:R-:W2:Y:S01]  /*25e10*/  LDL R234, [R1+0x1c8] ;  /* 0x0001c80001ea7983 */ /* 0x000ea20000100800 */
[C---:B---3--:R-:W-:Y:S01]  /*25e20*/  FFMA R220, R235.reuse, R163, R220 ;  /* 0x000000a3ebdc7223 */ /* 0x048fe200000000dc */
[C---:B------:R-:W-:Y:S01]  /*25e30*/  FFMA R170, R235.reuse, R167, R170 ;  /* 0x000000a7ebaa7223 */ /* 0x040fe200000000aa */
[C---:B------:R-:W-:Y:S01]  /*25e40*/  FFMA R221, R235.reuse, R159, R221 ;  /* 0x0000009febdd7223 */ /* 0x040fe200000000dd */
[----:B------:R-:W-:Y:S01]  /*25e50*/  FFMA R222, R235, R131, R222 ;  /* 0x00000083ebde7223 */ /* 0x000fe200000000de */
[----:B------:R-:W-:Y:S01]  /*25e60*/  FFMA R220, R36, R12, R220 ;  /* 0x0000000c24dc7223 */ /* 0x000fe200000000dc */
[----:B------:R-:W3:Y:S03]  /*25e70*/  LDL R235, [R1+0x1d0] ;  /* 0x0001d00001eb7983 */ /* 0x000ee60000100800 */
[----:B------:R-:W-:Y:S01]  /*25e80*/  FFMA R220, R37, R13, R220 ;  /* 0x0000000d25dc7223 */ /* 0x000fe200000000dc */
[----:B----4-:R-:W-:-:S04]  /*25e90*/  FFMA R168, R252, R163, R168 ;  /* 0x000000a3fca87223 */ /* 0x010fc800000000a8 */
[----:B------:R-:W-:-:S04]  /*25ea0*/  FFMA R168, R40, R12, R168 ;  /* 0x0000000c28a87223 */ /* 0x000fc800000000a8 */
[----:B------:R-:W-:Y:S01]  /*25eb0*/  FFMA R168, R41, R13, R168 ;  /* 0x0000000d29a87223 */ /* 0x000fe200000000a8 */
[----:B------:R-:W-:-:S04]  /*25ec0*/  FFMA R128, R248, R163, R128 ;  /* 0x000000a3f8807223 */ /* 0x000fc80000000080 */
[----:B------:R-:W-:-:S04]  /*25ed0*/  FFMA R128, R44, R12, R128 ;  /* 0x0000000c2c807223 */ /* 0x000fc80000000080 */
[----:B------:R-:W-:Y:S01]  /*25ee0*/  FFMA R128, R45, R13, R128 ;  /* 0x0000000d2d807223 */ /* 0x000fe20000000080 */
[----:B------:R-:W-:-:S04]  /*25ef0*/  FFMA R132, R240, R163, R132 ;  /* 0x000000a3f0847223 */ /* 0x000fc80000000084 */
[-C--:B------:R-:W-:Y:S01]  /*25f00*/  FFMA R132, R48, R12.reuse, R132 ;  /* 0x0000000c30847223 */ /* 0x080fe20000000084 */
[C---:B------:R-:W-:Y:S01]  /*25f10*/  FFMA R149, R236.reuse, R167, R149 ;  /* 0x000000a7ec957223 */ /* 0x040fe20000000095 */
[C---:B------:R-:W-:Y:S01]  /*25f20*/  FFMA R140, R236.reuse, R163, R140 ;  /* 0x000000a3ec8c7223 */ /* 0x040fe2000000008c */
[C---:B------:R-:W-:Y:S01]  /*25f30*/  FFMA R137, R236.reuse, R159, R137 ;  /* 0x0000009fec897223 */ /* 0x040fe20000000089 */
[----:B------:R-:W-:Y:S02]  /*25f40*/  FFMA R136, R236, R131, R136 ;  /* 0x00000083ec887223 */ /* 0x000fe40000000088 */
[----:B------:R-:W4:Y:S01]  /*25f50*/  LDL R236, [R1+0x1d4] ;  /* 0x0001d40001ec7983 */ /* 0x000f220000100800 */
[----:B------:R-:W-:Y:S01]  /*25f60*/  FFMA R140, R52, R12, R140 ;  /* 0x0000000c348c7223 */ /* 0x000fe2000000008c */
[-C--:B------:R-:W-:Y:S02]  /*25f70*/  FFMA R132, R49, R13.reuse, R132 ;  /* 0x0000000d31847223 */ /* 0x080fe40000000084 */
[----:B------:R-:W3:Y:S01]  /*25f80*/  LDL R12, [R1+0x1d8] ;  /* 0x0001d800010c7983 */ /* 0x000ee20000100800 */
[----:B------:R-:W-:-:S03]  /*25f90*/  FFMA R140, R53, R13, R140 ;  /* 0x0000000d358c7223 */ /* 0x000fc6000000008c */
[----:B------:R-:W3:Y:S01]  /*25fa0*/  LDL R13, [R1+0x1dc] ;  /* 0x0001dc00010d7983 */ /* 0x000ee20000100800 */
        /* <DEDUP_REMOVED lines=9> */
[----:B------:R-:W-:Y:S01]  /*26040*/  SEL R163, RZ, 0x10, P0 ;  /* 0x00000010ffa37807 */ /* 0x000fe20000000000 */
[C---:B------:R-:W-:Y:S01]  /*26050*/  FFMA R147, R151.reuse, R167, R226 ;  /* 0x000000a797937223 */ /* 0x040fe200000000e2 */
[CC--:B------:R-:W-:Y:S01]  /*26060*/  FFMA R139, R151.reuse, R159.reuse, R230 ;  /* 0x0000009f978b7223 */ /* 0x0c0fe200000000e6 */
[C---:B------:R-:W-:Y:S01]  /*26070*/  FFMA R169, R252.reuse, R159, R169 ;  /* 0x0000009ffca97223 */ /* 0x040fe200000000a9 */
[----:B------:R-:W-:Y:S01]  /*26080*/  FFMA R223, R252, R131, R223 ;  /* 0x00000083fcdf7223 */ /* 0x000fe200000000df */
        /* <DEDUP_REMOVED lines=8> */
[----:B------:R-:W-:-:S02]  /*26110*/  SEL R155, R163, RZ, !P1 ;  /* 0x000000ffa39b7207 */ /* 0x000fc40004800000 */
[----:B-----5:R-:W-:Y:S01]  /*26120*/  IADD3 R2, R2, 0x1, RZ ;  /* 0x0000000102027810 */ /* 0x020fe20007ffe0ff */
[-C--:B------:R-:W-:Y:S01]  /*26130*/  FFMA R221, R36, R8.reuse, R221 ;  /* 0x0000000824dd7223 */ /* 0x080fe200000000dd */
[----:B------:R-:W-:Y:S01]  /*26140*/  ISETP.NE.U32.AND P0, PT, R155, RZ, PT ;  /* 0x000000ff9b00720c */ /* 0x000fe20003f05070 */
        /* <DEDUP_REMOVED lines=10> */
[----:B------:R-:W-:Y:S01]  /*261f0*/  ISETP.GE.AND P1, PT, R2, 0x2, PT ;  /* 0x000000020200780c */ /* 0x000fe20003f26270 */
        /* <DEDUP_REMOVED lines=22> */
[----:B------:R-:W-:Y:S01]  /*26360*/  SEL R2, R2, RZ, !P1 ;  /* 0x000000ff02027207 */ /* 0x000fe20004800000 */
[----:B------:R-:W-:Y:S01]  /*26370*/  FFMA R159, R77, R9, R159 ;  /* 0x000000094d9f7223 */ /* 0x000fe2000000009f */
[-C--:B------:R-:W-:Y:S01]  /*26380*/  FFMA R165, R252, R167.reuse, R165 ;  /* 0x000000a7fca57223 */ /* 0x080fe200000000a5 */
[----:B------:R-:W3:Y:S01]  /*26390*/  LDL R9, [R1+0x1c4] ;  /* 0x0001c40001097983 */ /* 0x000ee20000100800 */
        /* <DEDUP_REMOVED lines=23> */
[----:B------:R-:W-:-:S02]  /*26510*/  FFMA R154, R76, R16, R154 ;  /* 0x000000104c9a7223 */ /* 0x000fc4000000009a */
[----:B------:R-:W3:Y:S01]  /*26520*/  LDL R16, [R1+0x1e4] ;  /* 0x0001e40001107983 */ /* 0x000ee20000100800 */
[----:B--2---:R-:W-:Y:S02]  /*26530*/  LEA R8, R2, R234, 0xf ;  /* 0x000000ea02087211 */ /* 0x004fe400078e78ff */
[----:B----4-:R-:W-:Y:S01]  /*26540*/  IADD3 R4, P2, R236, UR6, RZ ;  /* 0x00000006ec047c10 */ /* 0x010fe2000ff5e0ff */
[----:B------:R-:W-:Y:S06]  /*26550*/  BAR.SYNC 0x0 ;  /* 0x0000000000007b1d */ /* 0x000fec0000000000 */
[----:B---3--:R-:W-:Y:S01]  /*26560*/  IADD3.X R5, R235, UR7, RZ, P2, !PT ;  /* 0x00000007eb057c10 */ /* 0x008fe200097fe4ff */
[-C--:B------:R-:W-:Y:S01]  /*26570*/  FFMA R222, R38, R6.reuse, R222 ;  /* 0x0000000626de7223 */ /* 0x080fe200000000de */
[-C--:B------:R-:W-:Y:S01]  /*26580*/  FFMA R223, R42, R6.reuse, R223 ;  /* 0x000000062adf7223 */ /* 0x080fe200000000df */
[-C--:B------:R-:W-:Y:S01]  /*26590*/  FFMA R224, R46, R6.reuse, R224 ;  /* 0x000000062ee07223 */ /* 0x080fe200000000e0 */
[-C--:B------:R-:W-:Y:S01]  /*265a0*/  FFMA R225, R50, R6.reuse, R225 ;  /* 0x0000000632e17223 */ /* 0x080fe200000000e1 */
[----:B------:R-:W-:Y:S01]  /*265b0*/  @!PT LDS RZ, [RZ] ;  /* 0x00000000fffff984 */ /* 0x000fe20000000800 */
[----:B------:R-:W-:Y:S01]  /*265c0*/  @!PT LDS RZ, [RZ] ;  /* 0x00000000fffff984 */ /* 0x000fe20000000800 */
[----:B------:R-:W-:Y:S01]  /*265d0*/  @!PT LDS RZ, [RZ] ;  /* 0x00000000fffff984 */ /* 0x000fe20000000800 */
[----:B------:R2:W-:Y:S01]  /*265e0*/  LDGSTS.E.BYPASS.128 [R8], [R4.64], P0 ;  /* 0x0000000004087fae */ /* 0x0005e20008101c4a */
        /* <DEDUP_REMOVED lines=11> */
[----:B--2---:R-:W-:Y:S01]  /*266a0*/  IADD3 R4, P1, R13, UR6, RZ ;  /* 0x000000060d047c10 */ /* 0x004fe2000ff3e0ff */
[----:B------:R-:W-:Y:S01]  /*266b0*/  FFMA R137, R54, R10, R137 ;  /* 0x0000000a36897223 */ /* 0x000fe20000000089 */
[----:B------:R-:W2:Y:S02]  /*266c0*/  LDL R13, [R1+0x1e0] ;  /* 0x0001e000010d7983 */ /* 0x000ea40000100800 */
[----:B------:R-:W-:-:S02]  /*266d0*/  IADD3.X R5, R12, UR7, RZ, P1, !PT ;  /* 0x000000070c057c10 */ /* 0x000fc40008ffe4ff */
[----:B------:R-:W3:Y:S01]  /*266e0*/  LDL R12, [R1+0x1c0] ;  /* 0x0001c000010c7983 */ /* 0x000ee20000100800 */
[-C--:B------:R-:W-:Y:S01]  /*266f0*/  FFMA R145, R58, R10.reuse, R145 ;  /* 0x0000000a3a917223 */ /* 0x080fe20000000091 */
[-C--:B------:R-:W-:Y:S01]  /*26700*/  FFMA R152, R62, R10.reuse, R152 ;  /* 0x0000000a3e987223 */ /* 0x080fe20000000098 */
[-C--:B------:R-:W-:Y:S01]  /*26710*/  FFMA R157, R66, R10.reuse, R157 ;  /* 0x0000000a429d7223 */ /* 0x080fe2000000009d */
[-C--:B------:R-:W-:Y:S01]  /*26720*/  FFMA R135, R70, R10.reuse, R135 ;  /* 0x0000000a46877223 */ /* 0x080fe20000000087 */
[-C--:B------:R-:W-:Y:S01]  /*26730*/  FFMA R139, R74, R10.reuse, R139 ;  /* 0x0000000a4a8b7223 */ /* 0x080fe2000000008b */
[----:B------:R-:W-:Y:S01]  /*26740*/  FFMA R159, R78, R10, R159 ;  /* 0x0000000a4e9f7223 */ /* 0x000fe2000000009f */
[C---:B------:R-:W-:Y:S01]  /*26750*/  FFMA R158, R171.reuse, R11, R239 ;  /* 0x0000000bab9e7223 */ /* 0x040fe200000000ef */
[----:B------:R-:W4:Y:S01]  /*26760*/  LDL R10, [R1+0x1bc] ;  /* 0x0001bc00010a7983 */ /* 0x000f220000100800 */
        /* <DEDUP_REMOVED lines=23> */
[----:B------:R-:W4:Y:S01]  /*268e0*/  LDL R76, [R1+0x240] ;  /* 0x00024000014c7983 */ /* 0x000f220000100800 */
[----:B------:R-:W-:-:S05]  /*268f0*/  LEA R6, R2, R9, 0xf ;  /* 0x0000000902067211 */ /* 0x000fca00078e78ff */
[----:B------:R1:W-:Y:S01]  /*26900*/  LDGSTS.E.BYPASS.128 [R6], [R4.64], P0 ;  /* 0x0000000004067fae */ /* 0x0003e20008101c4a */
[----:B------:R-:W-:Y:S01]  /*26910*/  FFMA R9, R47, R11, R3 ;  /* 0x0000000b2f097223 */ /* 0x000fe20000000003 */
[----:B-1----:R-:W-:Y:S01]  /*26920*/  IADD3 R4, P1, R16, UR6, RZ ;  /* 0x0000000610047c10 */ /* 0x002fe2000ff3e0ff */
        /* <DEDUP_REMOVED lines=33> */
[----:B------:R-:W4:Y:S01]  /*26b40*/  LDL R16, [R1+0x1b4] ;  /* 0x0001b40001107983 */ /* 0x000f220000100800 */
[----:B--2---:R-:W-:-:S02]  /*26b50*/  IADD3.X R5, R13, UR7, RZ, P1, !PT ;  /* 0x000000070d057c10 */ /* 0x004fc40008ffe4ff */
[----:B---3--:R-:W-:Y:S01]  /*26b60*/  LEA R3, R2, R12, 0xf ;  /* 0x0000000c02037211 */ /* 0x008fe200078e78ff */
[----:B------:R-:W2:Y:S04]  /*26b70*/  LDL R13, [R1+0x1ec] ;  /* 0x0001ec00010d7983 */ /* 0x000ea80000100800 */
[----:B------:R-:W3:Y:S04]  /*26b80*/  LDL R12, [R1+0x1e8] ;  /* 0x0001e800010c7983 */ /* 0x000ee80000100800 */
[----:B------:R2:W-:Y:S01]  /*26b90*/  LDGSTS.E.BYPASS.128 [R3], [R4.64], P0 ;  /* 0x0000000004037fae */ /* 0x0005e20008101c4a */
[----:B------:R-:W-:Y:S01]  /*26ba0*/  FFMA R7, R92, R24, R9 ;  /* 0x000000185c077223 */ /* 0x000fe20000000009 */
[----:B----4-:R-:W-:-:S02]  /*26bb0*/  LEA R9, R2, R10, 0xf ;  /* 0x0000000a02097211 */ /* 0x010fc400078e78ff */
[----:B------:R-:W4:Y:S04]  /*26bc0*/  LDL R11, [R1+0x1f0] ;  /* 0x0001f000010b7983 */ /* 0x000f280000100800 */
[----:B------:R-:W3:Y:S01]  /*26bd0*/  LDL R10, [R1+0x1b8] ;  /* 0x0001b800010a7983 */ /* 0x000ee20000100800 */
        /* <DEDUP_REMOVED lines=11> */
[----:B------:R-:W4:Y:S04]  /*26c90*/  LDL R15, [R1+0x200] ;  /* 0x00020000010f7983 */ /* 0x000f280000100800 */
        /* <DEDUP_REMOVED lines=28> */
[----:B--2---:R-:W-:-:S02]  /*26e60*/  IADD3 R4, P1, R13, UR6, RZ ;  /* 0x000000060d047c10 */ /* 0x004fc4000ff3e0ff */
[----:B---3--:R-:W-:Y:S01]  /*26e70*/  LEA R14, R2, R10, 0xf ;  /* 0x0000000a020e7211 */ /* 0x008fe200078e78ff */
[----:B------:R-:W-:Y:S01]  /*26e80*/  FFMA R154, R78, R18, R154 ;  /* 0x000000124e9a7223 */ /* 0x000fe2000000009a */
[----:B------:R-:W-:Y:S01]  /*26e90*/  IADD3.X R5, R12, UR7, RZ, P1, !PT ;  /* 0x000000070c057c10 */ /* 0x000fe20008ffe4ff */
[----:B------:R-:W2:Y:S04]  /*26ea0*/  LDL R10, [R1+0x204] ;  /* 0x00020400010a7983 */ /* 0x000ea80000100800 */
[----:B------:R-:W3:Y:S04]  /*26eb0*/  LDL R12, [R1+0x1f4] ;  /* 0x0001f400010c7983 */ /* 0x000ee80000100800 */
[----:B------:R3:W-:Y:S01]  /*26ec0*/  LDGSTS.E.BYPASS.128 [R9], [R4.64], P0 ;  /* 0x0000000004097fae */ /* 0x0007e20008101c4a */
        /* <DEDUP_REMOVED lines=25> */
[----:B------:R-:W-:-:S03]  /*27060*/  FFMA R171, R80, R32, R171 ;  /* 0x0000002050ab7223 */ /* 0x000fc600000000ab */
[----:B------:R-:W4:Y:S01]  /*27070*/  LDL R28, [R1+0x218] ;  /* 0x00021800011c7983 */ /* 0x000f220000100800 */
[-C--:B------:R-:W-:Y:S01]  /*27080*/  FFMA R166, R81, R29.reuse, R166 ;  /* 0x0000001d51a67223 */ /* 0x080fe200000000a6 */
[-C--:B------:R-:W-:Y:S02]  /*27090*/  FFMA R220, R85, R29.reuse, R220 ;  /* 0x0000001d55dc7223 */ /* 0x080fe400000000dc */
        /* <DEDUP_REMOVED lines=11> */
[----:B------:R-:W-:Y:S01]  /*27150*/  LEA R16, R2, R16, 0xf ;  /* 0x0000001002107211 */ /* 0x000fe200078e78ff */
        /* <DEDUP_REMOVED lines=13> */
[----:B---3--:R-:W-:-:S02]  /*27230*/  IADD3 R4, P1, R12, UR6, RZ ;  /* 0x000000060c047c10 */ /* 0x008fc4000ff3e0ff */
[----:B--2---:R-:W-:Y:S01]  /*27240*/  IADD3 R10, P2, R10, UR6, RZ ;  /* 0x000000060a0a7c10 */ /* 0x004fe2000ff5e0ff */
[----:B------:R-:W2:Y:S01]  /*27250*/  LDL R12, [R1+0x1b0] ;  /* 0x0001b000010c7983 */ /* 0x000ea20000100800 */
[----:B----4-:R-:W-:-:S03]  /*27260*/  IADD3.X R5, R11, UR7, RZ, P1, !PT ;  /* 0x000000070b057c10 */ /* 0x010fc60008ffe4ff */
        /* <DEDUP_REMOVED lines=26> */
[----:B------:R-:W4:Y:S04]  /*27410*/  LDL R33, [R1+0x22c] ;  /* 0x00022c0001217983 */ /* 0x000f280000100800 */
[----:B------:R-:W4:Y:S01]  /*27420*/  LDL R32, [R1+0x220] ;  /* 0x0002200001207983 */ /* 0x000f220000100800 */
[C---:B------:R-:W-:Y:S01]  /*27430*/  FFMA R223, R90.reuse, R22, R223 ;  /* 0x000000165adf7223 */ /* 0x040fe200000000df */
[C---:B------:R-:W-:Y:S01]  /*27440*/  FFMA R169, R90.reuse, R26, R169 ;  /* 0x0000001a5aa97223 */ /* 0x040fe200000000a9 */
[C---:B------:R-:W-:Y:S01]  /*27450*/  FFMA R168, R90.reuse, R30, R168 ;  /* 0x0000001e5aa87223 */ /* 0x040fe200000000a8 */
[----:B------:R-:W-:Y:S01]  /*27460*/  FFMA R165, R90, R34, R165 ;  /* 0x000000225aa57223 */ /* 0x000fe200000000a5 */
[----:B------:R-:W4:Y:S04]  /*27470*/  LDL R24, [R1+0x1a0] ;  /* 0x0001a00001187983 */ /* 0x000f280000100800 */
[----:B------:R-:W4:Y:S01]  /*27480*/  LDL R90, [R1+0x234] ;  /* 0x00023400015a7983 */ /* 0x000f220000100800 */
[----:B------:R-:W-:-:S03]  /*27490*/  FFMA R221, R85, R25, R221 ;  /* 0x0000001955dd7223 */ /* 0x000fc600000000dd */
[----:B------:R-:W4:Y:S04]  /*274a0*/  LDL R89, [R1+0x228] ;  /* 0x0002280001597983 */ /* 0x000f280000100800 */
[----:B------:R-:W4:Y:S01]  /*274b0*/  LDL R79, [R1+0x258] ;  /* 0x00025800014f7983 */ /* 0x000f220000100800 */
[----:B---3--:R-:W-:Y:S01]  /*274c0*/  IADD3 R4, P1, R11, UR6, RZ ;  /* 0x000000060b047c10 */ /* 0x008fe2000ff3e0ff */
[C---:B------:R-:W-:Y:S01]  /*274d0*/  FFMA R222, R86.reuse, R22, R222 ;  /* 0x0000001656de7223 */ /* 0x040fe200000000de */
[----:B------:R-:W-:Y:S01]  /*274e0*/  IADD3.X R11, R15, UR7, RZ, P2, !PT ;  /* 0x000000070f0b7c10 */ /* 0x000fe200097fe4ff */
[----:B------:R-:W-:Y:S01]  /*274f0*/  FFMA R220, R86, R30, R220 ;  /* 0x0000001e56dc7223 */ /* 0x000fe200000000dc */
[----:B------:R-:W-:Y:S01]  /*27500*/  IADD3.X R5, R20, UR7, RZ, P1, !PT ;  /* 0x0000000714057c10 */ /* 0x000fe20008ffe4ff */
[----:B------:R-:W-:Y:S01]  /*27510*/  FFMA R170, R86, R34, R170 ;  /* 0x0000002256aa7223 */ /* 0x000fe200000000aa */
[----:B--2---:R-:W-:Y:S01]  /*27520*/  LEA R15, R2, R12, 0xf ;  /* 0x0000000c020f7211 */ /* 0x004fe200078e78ff */
[----:B------:R-:W2:Y:S04]  /*27530*/  LDL R20, [R1+0x210] ;  /* 0x0002100001147983 */ /* 0x000ea80000100800 */
[----:B------:R-:W3:Y:S04]  /*27540*/  LDL R12, [R1+0x21c] ;  /* 0x00021c00010c7983 */ /* 0x000ee80000100800 */
[----:B------:R1:W-:Y:S04]  /*27550*/  LDGSTS.E.BYPASS.128 [R16], [R4.64], P0 ;  /* 0x0000000004107fae */ /* 0x0003e80008101c4a */
[----:B------:R1:W-:Y:S01]  /*27560*/  LDGSTS.E.BYPASS.128 [R15], [R10.64], P0 ;  /* 0x000000000a0f7fae */ /* 0x0003e20008101c4a */
[----:B------:R-:W-:Y:S01]  /*27570*/  FFMA R7, R94, R26, R7 ;  /* 0x0000001a5e077223 */ /* 0x000fe20000000007 */
[-C--:B------:R-:W-:Y:S01]  /*27580*/  FFMA R158, R81, R25.reuse, R158 ;  /* 0x00000019519e7223 */ /* 0x080fe2000000009e */
[-C--:B------:R-:W-:Y:S01]  /*27590*/  FFMA R129, R97, R25.reuse, R129 ;  /* 0x0000001961817223 */ /* 0x080fe20000000081 */
[----:B------:R-:W4:Y:S01]  /*275a0*/  LDL R88, [R1+0x244] ;  /* 0x0002440001587983 */ /* 0x000f220000100800 */
[----:B-1----:R-:W-:Y:S01]  /*275b0*/  IADD3 R4, P1, R19, UR6, RZ ;  /* 0x0000000613047c10 */ /* 0x002fe2000ff3e0ff */
[----:B------:R-:W-:-:S02]  /*275c0*/  FFMA R53, R101, R25, R137 ;  /* 0x0000001965357223 */ /* 0x000fc40000000089 */
[----:B------:R-:W4:Y:S01]  /*275d0*/  LDL R19, [R1+0x1a4] ;  /* 0x0001a40001137983 */ /* 0x000f220000100800 */
[----:B------:R-:W-:-:S03]  /*275e0*/  IADD3 R10, P2, R18, UR6, RZ ;  /* 0x00000006120a7c10 */ /* 0x000fc6000ff5e0ff */
[----:B------:R-:W4:Y:S01]  /*275f0*/  LDL R18, [R1+0x19c] ;  /* 0x00019c0001127983 */ /* 0x000f220000100800 */
[----:B------:R-:W-:Y:S01]  /*27600*/  FFMA R221, R86, R26, R221 ;  /* 0x0000001a56dd7223 */ /* 0x000fe200000000dd */
[----:B------:R-:W-:Y:S01]  /*27610*/  IADD3.X R5, R17, UR7, RZ, P1, !PT ;  /* 0x0000000711057c10 */ /* 0x000fe20008ffe4ff */
[-C--:B------:R-:W-:Y:S01]  /*27620*/  FFMA R57, R105, R25.reuse, R145 ;  /* 0x0000001969397223 */ /* 0x080fe20000000091 */
[-C--:B------:R-:W-:Y:S01]  /*27630*/  FFMA R61, R109, R25.reuse, R152 ;  /* 0x000000196d3d7223 */ /* 0x080fe20000000098 */
        /* <DEDUP_REMOVED lines=8> */
[C---:B------:R-:W-:Y:S01]  /*276c0*/  LEA R17, R2.reuse, R13, 0xf ;  /* 0x0000000d02117211 */ /* 0x040fe200078e78ff */
[----:B------:R-:W4:Y:S01]  /*276d0*/  LDL R87, [R1+0x238] ;  /* 0x0002380001577983 */ /* 0x000f220000100800 */
[----:B------:R-:W-:Y:S01]  /*276e0*/  LEA R25, R2, R21, 0xf ;  /* 0x0000001502197211 */ /* 0x000fe200078e78ff */
[----:B------:R-:W-:-:S02]  /*276f0*/  FFMA R45, R95, R27, R7 ;  /* 0x0000001b5f2d7223 */ /* 0x000fc40000000007 */
[----:B------:R-:W4:Y:S04]  /*27700*/  LDL R21, [R1+0x194] ;  /* 0x0001940001157983 */ /* 0x000f280000100800 */
[----:B------:R-:W4:Y:S04]  /*27710*/  LDL R7, [R1+0x24c] ;  /* 0x00024c0001077983 */ /* 0x000f280000100800 */
[----:B------:R4:W-:Y:S04]  /*27720*/  LDGSTS.E.BYPASS.128 [R17], [R4.64], P0 ;  /* 0x0000000004117fae */ /* 0x0009e80008101c4a */
[----:B------:R-:W4:Y:S04]  /*27730*/  LDL R86, [R1+0x254] ;  /* 0x0002540001567983 */ /* 0x000f280000100800 */
[----:B------:R-:W4:Y:S04]  /*27740*/  LDL R85, [R1+0x248] ;  /* 0x0002480001557983 */ /* 0x000f280000100800 */
[----:B------:R-:W4:Y:S01]  /*27750*/  LDL R84, [R1+0x264] ;  /* 0x0002640001547983 */ /* 0x000f220000100800 */
[C---:B------:R-:W-:Y:S01]  /*27760*/  FFMA R224, R94.reuse, R22, R224 ;  /* 0x000000165ee07223 */ /* 0x040fe200000000e0 */
[----:B------:R-:W-:-:S02]  /*27770*/  FFMA R128, R94, R30, R128 ;  /* 0x0000001e5e807223 */ /* 0x000fc40000000080 */
[----:B------:R-:W4:Y:S04]  /*27780*/  LDL R93, [R1+0x278] ;  /* 0x00027800015d7983 */ /* 0x000f280000100800 */
[----:B------:R-:W4:Y:S01]  /*27790*/  LDL R92, [R1+0x28c] ;  /* 0x00028c00015c7983 */ /* 0x000f220000100800 */
[----:B--2---:R-:W-:-:S03]  /*277a0*/  IADD3.X R11, R20, UR7, RZ, P2, !PT ;  /* 0x00000007140b7c10 */ /* 0x004fc600097fe4ff */
[----:B------:R-:W2:Y:S01]  /*277b0*/  LDL R20, [R1+0x198] ;  /* 0x0001980001147983 */ /* 0x000ea20000100800 */
[----:B---3--:R-:W-:Y:S02]  /*277c0*/  IADD3 R12, P1, R12, UR6, RZ ;  /* 0x000000060c0c7c10 */ /* 0x008fe4000ff3e0ff */
[----:B----4-:R-:W-:Y:S01]  /*277d0*/  IADD3 R4, P2, R29, UR6, RZ ;  /* 0x000000061d047c10 */ /* 0x010fe2000ff5e0ff */
[----:B------:R1:W-:Y:S01]  /*277e0*/  LDGSTS.E.BYPASS.128 [R25], [R10.64], P0 ;  /* 0x000000000a197fae */ /* 0x0003e20008101c4a */
[----:B------:R-:W-:-:S03]  /*277f0*/  IADD3.X R13, R28, UR7, RZ, P1, !PT ;  /* 0x000000071c0d7c10 */ /* 0x000fc60008ffe4ff */
[----:B------:R-:W3:Y:S01]  /*27800*/  LDL R28, [R1+0x190] ;  /* 0x00019000011c7983 */ /* 0x000ee20000100800 */
[----:B------:R-:W-:-:S03]  /*27810*/  IADD3.X R5, R32, UR7, RZ, P2, !PT ;  /* 0x0000000720057c10 */ /* 0x000fc600097fe4ff */
[----:B------:R-:W4:Y:S01]  /*27820*/  LDL R32, [R1+0x250] ;  /* 0x0002500001207983 */ /* 0x000f220000100800 */
[----:B-1----:R-:W-:-:S03]  /*27830*/  IADD3 R10, P1, R33, UR6, RZ ;  /* 0x00000006210a7c10 */ /* 0x002fc6000ff3e0ff */
[----:B------:R-:W4:Y:S04]  /*27840*/  LDL R29, [R1+0x18c] ;  /* 0x00018c00011d7983 */ /* 0x000f280000100800 */
[----:B------:R-:W4:Y:S01]  /*27850*/  LDL R33, [R1+0x25c] ;  /* 0x00025c0001217983 */ /* 0x000f220000100800 */
[----:B------:R-:W-:-:S05]  /*27860*/  LEA R19, R2, R19, 0xf ;  /* 0x0000001302137211 */ /* 0x000fca00078e78ff */
[----:B------:R1:W-:Y:S02]  /*27870*/  LDGSTS.E.BYPASS.128 [R19], [R12.64], P0 ;  /* 0x000000000c137fae */ /* 0x0003e40008101c4a */
[----:B-1----:R-:W-:Y:S02]  /*27880*/  IADD3 R12, P2, R90, UR6, RZ ;  /* 0x000000065a0c7c10 */ /* 0x002fe4000ff5e0ff */
[----:B------:R-:W-:Y:S01]  /*27890*/  LEA R24, R2, R24, 0xf ;  /* 0x0000001802187211 */ /* 0x000fe200078e78ff */
[----:B------:R-:W-:Y:S01]  /*278a0*/  FFMA R133, R94, R34, R133 ;  /* 0x000000225e857223 */ /* 0x000fe20000000085 */
[----:B------:R-:W-:Y:S01]  /*278b0*/  IADD3.X R13, R77, UR7, RZ, P2, !PT ;  /* 0x000000074d0d7c10 */ /* 0x000fe200097fe4ff */
[----:B------:R-:W4:Y:S04]  /*278c0*/  LDL R94, [R1+0x284] ;  /* 0x00028400015e7983 */ /* 0x000f280000100800 */
[----:B------:R-:W4:Y:S01]  /*278d0*/  LDL R77, [R1+0x260] ;  /* 0x00026000014d7983 */ /* 0x000f220000100800 */
[----:B------:R-:W-:-:S02]  /*278e0*/  IADD3.X R11, R89, UR7, RZ, P1, !PT ;  /* 0x00000007590b7c10 */ /* 0x000fc40008ffe4ff */
[C---:B------:R-:W-:Y:S01]  /*278f0*/  LEA R18, R2.reuse, R18, 0xf ;  /* 0x0000001202127211 */ /* 0x040fe200078e78ff */
[----:B------:R1:W-:Y:S04]  /*27900*/  LDGSTS.E.BYPASS.128 [R24], [R4.64], P0 ;  /* 0x0000000004187fae */ /* 0x0003e80008101c4a */
[----:B------:R1:W-:Y:S01]  /*27910*/  LDGSTS.E.BYPASS.128 [R18], [R10.64], P0 ;  /* 0x000000000a127fae */ /* 0x0003e20008101c4a */
[----:B------:R-:W-:Y:S01]  /*27920*/  LEA R21, R2, R21, 0xf ;  /* 0x0000001502157211 */ /* 0x000fe200078e78ff */
[C---:B------:R-:W-:Y:S01]  /*27930*/  FFMA R43, R91.reuse, R35, R165 ;  /* 0x000000235b2b7223 */ /* 0x040fe200000000a5 */
[C---:B------:R-:W-:Y:S01]  /*27940*/  FFMA R42, R91.reuse, R31, R168 ;  /* 0x0000001f5b2a7223 */ /* 0x040fe200000000a8 */
[C---:B------:R-:W-:Y:S01]  /*27950*/  FFMA R41, R91.reuse, R27, R169 ;  /* 0x0000001b5b297223 */ /* 0x040fe200000000a9 */
[----:B------:R-:W-:Y:S01]  /*27960*/  FFMA R40, R91, R23, R223 ;  /* 0x000000175b287223 */ /* 0x000fe200000000df */
[----:B------:R-:W4:Y:S01]  /*27970*/  LDL R90, [R1+0x294] ;  /* 0x00029400015a7983 */ /* 0x000f220000100800 */
[----:B-1----:R-:W-:-:S03]  /*27980*/  IADD3 R4, P1, R78, UR6, RZ ;  /* 0x000000064e047c10 */ /* 0x002fc6000ff3e0ff */
[----:B------:R-:W4:Y:S01]  /*27990*/  LDL R78, [R1+0x26c] ;  /* 0x00026c00014e7983 */ /* 0x000f220000100800 */
[----:B------:R-:W-:Y:S02]  /*279a0*/  IADD3 R10, P2, R88, UR6, RZ ;  /* 0x00000006580a7c10 */ /* 0x000fe4000ff5e0ff */
[----:B------:R-:W-:Y:S01]  /*279b0*/  IADD3.X R5, R87, UR7, RZ, P1, !PT ;  /* 0x0000000757057c10 */ /* 0x000fe20008ffe4ff */
[----:B------:R-:W4:Y:S01]  /*279c0*/  LDL R91, [R1+0x280] ;  /* 0x00028000015b7983 */ /* 0x000f220000100800 */
[----:B------:R-:W-:-:S03]  /*279d0*/  IADD3.X R11, R76, UR7, RZ, P2, !PT ;  /* 0x000000074c0b7c10 */ /* 0x000fc600097fe4ff */
[----:B------:R-:W4:Y:S04]  /*279e0*/  LDL R76, [R1+0x268] ;  /* 0x00026800014c7983 */ /* 0x000f280000100800 */
[----:B------:R-:W4:Y:S04]  /*279f0*/  LDL R89, [R1+0x288] ;  /* 0x0002880001597983 */ /* 0x000f280000100800 */
[----:B------:R-:W4:Y:S04]  /*27a00*/  LDL R87, [R1+0x290] ;  /* 0x0002900001577983 */ /* 0x000f280000100800 */
[----:B------:R-:W4:Y:S01]  /*27a10*/  LDL R88, [R1+0x29c] ;  /* 0x00029c0001587983 */ /* 0x000f220000100800 */
[----:B--2---:R-:W-:-:S05]  /*27a20*/  LEA R20, R2, R20, 0xf ;  /* 0x0000001402147211 */ /* 0x004fca00078e78ff */
[----:B------:R1:W-:Y:S01]  /*27a30*/  LDGSTS.E.BYPASS.128 [R20], [R12.64], P0 ;  /* 0x000000000c147fae */ /* 0x0003e20008101c4a */
[----:B---3--:R-:W-:-:S03]  /*27a40*/  LEA R28, R2, R28, 0xf ;  /* 0x0000001c021c7211 */ /* 0x008fc600078e78ff */
[----:B------:R2:W-:Y:S04]  /*27a50*/  LDGSTS.E.BYPASS.128 [R21], [R4.64], P0 ;  /* 0x0000000004157fae */ /* 0x0005e80008101c4a */
[----:B------:R4:W-:Y:S01]  /*27a60*/  LDGSTS.E.BYPASS.128 [R28], [R10.64], P0 ;  /* 0x000000000a1c7fae */ /* 0x0009e20008101c4a */
[----:B-1----:R-:W-:-:S03]  /*27a70*/  IADD3 R12, P1, R7, UR6, RZ ;  /* 0x00000006070c7c10 */ /* 0x002fc6000ff3e0ff */
[----:B------:R-:W3:Y:S01]  /*27a80*/  LDL R7, [R1+0x274] ;  /* 0x0002740001077983 */ /* 0x000ee20000100800 */
[----:B------:R-:W-:Y:S02]  /*27a90*/  IADD3.X R13, R85, UR7, RZ, P1, !PT ;  /* 0x00000007550d7c10 */ /* 0x000fe40008ffe4ff */
[----:B--2---:R-:W-:Y:S01]  /*27aa0*/  IADD3 R4, P2, R86, UR6, RZ ;  /* 0x0000000656047c10 */ /* 0x004fe2000ff5e0ff */
[----:B------:R-:W2:Y:S01]  /*27ab0*/  LDL R85, [R1+0x298] ;  /* 0x0002980001557983 */ /* 0x000ea20000100800 */
[----:B----4-:R-:W-:-:S03]  /*27ac0*/  IADD3 R10, P1, R33, UR6, RZ ;  /* 0x00000006210a7c10 */ /* 0x010fc6000ff3e0ff */
[----:B------:R-:W4:Y:S01]  /*27ad0*/  LDL R33, [R1+0x27c] ;  /* 0x00027c0001217983 */ /* 0x000f220000100800 */
[----:B------:R-:W-:-:S03]  /*27ae0*/  IADD3.X R5, R32, UR7, RZ, P2, !PT ;  /* 0x0000000720057c10 */ /* 0x000fc600097fe4ff */
[----:B------:R-:W2:Y:S01]  /*27af0*/  LDL R32, [R1+0x270] ;  /* 0x0002700001207983 */ /* 0x000ea20000100800 */
[----:B------:R-:W-:Y:S02]  /*27b00*/  LEA R29, R2, R29, 0xf ;  /* 0x0000001d021d7211 */ /* 0x000fe400078e78ff */
[----:B------:R-:W-:Y:S01]  /*27b10*/  IADD3.X R11, R79, UR7, RZ, P1, !PT ;  /* 0x000000074f0b7c10 */ /* 0x000fe20008ffe4ff */
[----:B------:R-:W2:Y:S04]  /*27b20*/  LDL R86, [R1+0x2a4] ;  /* 0x0002a40001567983 */ /* 0x000ea80000100800 */
[----:B------:R1:W-:Y:S04]  /*27b30*/  LDGSTS.E.BYPASS.128 [R29], [R12.64], P0 ;  /* 0x000000000c1d7fae */ /* 0x0003e80008101c4a */
[----:B------:R-:W0:Y:S04]  /*27b40*/  LDGDEPBAR ;  /* 0x00000000000079af */ /* 0x000e280000000000 */
[----:B------:R1:W-:Y:S02]  /*27b50*/  LDGSTS.E.BYPASS.128 [R8+0x10000], [R4.64], P0 ;  /* 0x1000000004087fae */ /* 0x0003e40008101c4a */
[----:B-1----:R-:W-:-:S02]  /*27b60*/  IADD3 R12, P2, R84, UR6, RZ ;  /* 0x00000006540c7c10 */ /* 0x002fc4000ff5e0ff */
[----:B------:R1:W-:Y:S04]  /*27b70*/  LDGSTS.E.BYPASS.128 [R6+0x10000], [R10.64], P0 ;  /* 0x100000000a067fae */ /* 0x0003e80008101c4a */
[----:B------:R-:W2:Y:S01]  /*27b80*/  LDL R84, [R1+0x2ac] ;  /* 0x0002ac0001547983 */ /* 0x000ea20000100800 */
[----:B------:R-:W-:-:S03]  /*27b90*/  IADD3.X R13, R77, UR7, RZ, P2, !PT ;  /* 0x000000074d0d7c10 */ /* 0x000fc600097fe4ff */
[----:B------:R-:W2:Y:S04]  /*27ba0*/  LDL R79, [R1+0x2a0] ;  /* 0x0002a000014f7983 */ /* 0x000ea80000100800 */
[----:B-1----:R-:W2:Y:S04]  /*27bb0*/  LDL R11, [R1+0x2a8] ;  /* 0x0002a800010b7983 */ /* 0x002ea80000100800 */
[----:B------:R-:W2:Y:S04]  /*27bc0*/  LDL R10, [R1+0x2bc] ;  /* 0x0002bc00010a7983 */ /* 0x000ea80000100800 */
[----:B------:R1:W-:Y:S01]  /*27bd0*/  LDGSTS.E.BYPASS.128 [R3+0x10000], [R12.64], P0 ;  /* 0x100000000c037fae */ /* 0x0003e20008101c4a */
[----:B------:R-:W-:-:S03]  /*27be0*/  IADD3 R4, P1, R78, UR6, RZ ;  /* 0x000000064e047c10 */ /* 0x000fc6000ff3e0ff */
[----:B------:R-:W2:Y:S04]  /*27bf0*/  LDL R78, [R1+0x2b4] ;  /* 0x0002b400014e7983 */ /* 0x000ea80000100800 */
[----:B------:R-:W2:Y:S04]  /*27c00*/  LDL R77, [R1+0x2c4] ;  /* 0x0002c400014d7983 */ /* 0x000ea80000100800 */
[----:B-1----:R-:W2:Y:S01]  /*27c10*/  LDL R12, [R1+0x2b8] ;  /* 0x0002b800010c7983 */ /* 0x002ea20000100800 */
[----:B------:R-:W-:-:S03]  /*27c20*/  IADD3.X R5, R76, UR7, RZ, P1, !PT ;  /* 0x000000074c057c10 */ /* 0x000fc60008ffe4ff */
[----:B------:R-:W2:Y:S04]  /*27c30*/  LDL R76, [R1+0x2b0] ;  /* 0x0002b000014c7983 */ /* 0x000ea80000100800 */
[----:B------:R1:W-:Y:S04]  /*27c40*/  LDGSTS.E.BYPASS.128 [R9+0x10000], [R4.64], P0 ;  /* 0x1000000004097fae */ /* 0x0003e80008101c4a */
[----:B------:R-:W2:Y:S01]  /*27c50*/  LDL R13, [R1+0x2c8] ;  /* 0x0002c800010d7983 */ /* 0x000ea20000100800 */
[----:B---3--:R-:W-:Y:S02]  /*27c60*/  IADD3 R6, P2, R7, UR6, RZ ;  /* 0x0000000607067c10 */ /* 0x008fe4000ff5e0ff */
[----:B----4-:R-:W-:-:S02]  /*27c70*/  IADD3 R8, P1, R33, UR6, RZ ;  /* 0x0000000621087c10 */ /* 0x010fc4000ff3e0ff */
[----:B------:R-:W3:Y:S01]  /*27c80*/  LDL R33, [R1+0x2cc] ;  /* 0x0002cc0001217983 */ /* 0x000ee20000100800 */
[----:B--2---:R-:W-:Y:S02]  /*27c90*/  IADD3.X R7, R32, UR7, RZ, P2, !PT ;  /* 0x0000000720077c10 */ /* 0x004fe400097fe4ff */
[----:B-1----:R-:W-:Y:S01]  /*27ca0*/  IADD3.X R9, R93, UR7, RZ, P1, !PT ;  /* 0x000000075d097c10 */ /* 0x002fe20008ffe4ff */
[----:B------:R-:W2:Y:S01]  /*27cb0*/  LDL R32, [R1+0x2c0] ;  /* 0x0002c00001207983 */ /* 0x000ea20000100800 */
[----:B------:R-:W-:-:S03]  /*27cc0*/  IADD3 R4, P2, R94, UR6, RZ ;  /* 0x000000065e047c10 */ /* 0x000fc6000ff5e0ff */
[----:B------:R1:W-:Y:S01]  /*27cd0*/  LDGSTS.E.BYPASS.128 [R14+0x10000], [R6.64], P0 ;  /* 0x10000000060e7fae */ /* 0x0003e20008101c4a */
[----:B------:R-:W-:-:S03]  /*27ce0*/  IADD3.X R5, R91, UR7, RZ, P2, !PT ;  /* 0x000000075b057c10 */ /* 0x000fc600097fe4ff */
[----:B------:R4:W-:Y:S04]  /*27cf0*/  LDGSTS.E.BYPASS.128 [R16+0x10000], [R8.64], P0 ;  /* 0x1000000008107fae */ /* 0x0009e80008101c4a */
[----:B------:R4:W-:Y:S01]  /*27d00*/  LDGSTS.E.BYPASS.128 [R15+0x10000], [R4.64], P0 ;  /* 0x10000000040f7fae */ /* 0x0009e20008101c4a */
[----:B-1----:R-:W-:Y:S02]  /*27d10*/  IADD3 R6, P1, R92, UR6, RZ ;  /* 0x000000065c067c10 */ /* 0x002fe4000ff3e0ff */
[----:B----4-:R-:W-:Y:S02]  /*27d20*/  IADD3 R8, P2, R90, UR6, RZ ;  /* 0x000000065a087c10 */ /* 0x010fe4000ff5e0ff */
[----:B------:R-:W-:Y:S02]  /*27d30*/  IADD3.X R7, R89, UR7, RZ, P1, !PT ;  /* 0x0000000759077c10 */ /* 0x000fe40008ffe4ff */
[----:B------:R-:W-:-:S02]  /*27d40*/  IADD3.X R9, R87, UR7, RZ, P2, !PT ;  /* 0x0000000757097c10 */ /* 0x000fc400097fe4ff */
[----:B------:R-:W-:Y:S01]  /*27d50*/  IADD3 R4, P1, R88, UR6, RZ ;  /* 0x0000000658047c10 */ /* 0x000fe2000ff3e0ff */
[----:B------:R1:W-:Y:S03]  /*27d60*/  LDGSTS.E.BYPASS.128 [R17+0x10000], [R6.64], P0 ;  /* 0x1000000006117fae */ /* 0x0003e60008101c4a */
[----:B------:R-:W-:Y:S01]  /*27d70*/  IADD3.X R5, R85, UR7, RZ, P1, !PT ;  /* 0x0000000755057c10 */ /* 0x000fe20008ffe4ff */
[----:B------:R4:W-:Y:S04]  /*27d80*/  LDGSTS.E.BYPASS.128 [R25+0x10000], [R8.64], P0 ;  /* 0x1000000008197fae */ /* 0x0009e80008101c4a */
[----:B------:R1:W-:Y:S01]  /*27d90*/  LDGSTS.E.BYPASS.128 [R19+0x10000], [R4.64], P0 ;  /* 0x1000000004137fae */ /* 0x0003e20008101c4a */
[----:B----4-:R-:W-:-:S04]  /*27da0*/  IADD3 R8, P1, R84, UR6, RZ ;  /* 0x0000000654087c10 */ /* 0x010fc8000ff3e0ff */
[----:B------:R-:W-:Y:S02]  /*27db0*/  IADD3.X R9, R11, UR7, RZ, P1, !PT ;  /* 0x000000070b097c10 */ /* 0x000fe40008ffe4ff */
[----:B------:R-:W-:-:S04]  /*27dc0*/  IADD3 R10, P1, R10, UR6, RZ ;  /* 0x000000060a0a7c10 */ /* 0x000fc8000ff3e0ff */
[----:B------:R-:W-:Y:S02]  /*27dd0*/  IADD3.X R11, R12, UR7, RZ, P1, !PT ;  /* 0x000000070c0b7c10 */ /* 0x000fe40008ffe4ff */
[----:B------:R-:W4:Y:S01]  /*27de0*/  LDL.LU R12, [R1+0x184] ;  /* 0x00018400010c7983 */ /* 0x000f220000300800 */
[----:B-1----:R-:W-:-:S04]  /*27df0*/  IADD3 R6, P2, R86, UR6, RZ ;  /* 0x0000000656067c10 */ /* 0x002fc8000ff5e0ff */
[----:B------:R-:W-:Y:S02]  /*27e00*/  IADD3.X R7, R79, UR7, RZ, P2, !PT ;  /* 0x000000074f077c10 */ /* 0x000fe400097fe4ff */
[----:B------:R-:W-:-:S03]  /*27e10*/  IADD3 R4, P2, R78, UR6, RZ ;  /* 0x000000064e047c10 */ /* 0x000fc6000ff5e0ff */
[----:B------:R1:W-:Y:S01]  /*27e20*/  LDGSTS.E.BYPASS.128 [R24+0x10000], [R6.64], P0 ;  /* 0x1000000006187fae */ /* 0x0003e20008101c4a */
[----:B------:R-:W-:-:S03]  /*27e30*/  IADD3.X R5, R76, UR7, RZ, P2, !PT ;  /* 0x000000074c057c10 */ /* 0x000fc600097fe4ff */
[----:B------:R3:W-:Y:S04]  /*27e40*/  LDGSTS.E.BYPASS.128 [R18+0x10000], [R8.64], P0 ;  /* 0x1000000008127fae */ /* 0x0007e80008101c4a */
[----:B------:R2:W-:Y:S01]  /*27e50*/  LDGSTS.E.BYPASS.128 [R20+0x10000], [R4.64], P0 ;  /* 0x1000000004147fae */ /* 0x0005e20008101c4a */
[----:B-1----:R-:W-:-:S03]  /*27e60*/  IADD3 R6, P3, R77, UR6, RZ ;  /* 0x000000064d067c10 */ /* 0x002fc6000ff7e0ff */
[----:B------:R1:W-:Y:S01]  /*27e70*/  LDGSTS.E.BYPASS.128 [R21+0x10000], [R10.64], P0 ;  /* 0x100000000a157fae */ /* 0x0003e20008101c4a */
[----:B------:R-:W-:-:S04]  /*27e80*/  UIADD3 UR4, UR4, 0x1, URZ ;  /* 0x0000000104047890 */ /* 0x000fc8000fffe03f */
[----:B------:R-:W-:-:S04]  /*27e90*/  UISETP.GE.AND UP0, UPT, UR4, 0x2, UPT ;  /* 0x000000020400788c */ /* 0x000fc8000bf06270 */
[----:B------:R-:W-:Y:S01]  /*27ea0*/  USEL UR4, UR4, URZ, !UP0 ;  /* 0x0000003f04047287 */ /* 0x000fe2000c000000 */
[C---:B------:R-:W-:Y:S01]  /*27eb0*/  FFMA R130, R82.reuse, R22, R130 ;  /* 0x0000001652827223 */ /* 0x040fe20000000082 */
[C---:B------:R-:W-:Y:S02]  /*27ec0*/  FFMA R158, R82.reuse, R26, R158 ;  /* 0x0000001a529e7223 */ /* 0x040fe4000000009e */
[----:B------:R-:W-:Y:S01]  /*27ed0*/  USHF.L.U32 UR5, UR4, 0xf, URZ ;  /* 0x0000000f04057899 */ /* 0x000fe2000800063f */
        /* <DEDUP_REMOVED lines=34> */
[----:B------:R-:W-:Y:S01]  /*28100*/  UIADD3 UR8, UR5, 0x10000, URZ ;  /* 0x0001000005087890 */ /* 0x000fe2000fffe03f */
[-C--:B------:R-:W-:Y:S01]  /*28110*/  FFMA R181, R215, R27.reuse, R181 ;  /* 0x0000001bd7b57223 */ /* 0x080fe200000000b5 */
[C---:B------:R-:W-:Y:S01]  /*28120*/  FFMA R185, R219.reuse, R27, R185 ;  /* 0x0000001bdbb97223 */ /* 0x040fe200000000b9 */
[----:B------:R-:W-:Y:S01]  /*28130*/  FFMA R184, R219, R23, R184 ;  /* 0x00000017dbb87223 */ /* 0x000fe200000000b8 */
        /* <DEDUP_REMOVED lines=43> */
[----:B---3--:R-:W-:-:S04]  /*283f0*/  IADD3 R8, P2, R33, UR6, RZ ;  /* 0x0000000621087c10 */ /* 0x008fc8000ff5e0ff */
[----:B------:R-:W-:Y:S02]  /*28400*/  IADD3.X R9, R13, UR7, RZ, P2, !PT ;  /* 0x000000070d097c10 */ /* 0x000fe400097fe4ff */
[----:B--2---:R-:W-:-:S05]  /*28410*/  IADD3.X R7, R32, UR7, RZ, P3, !PT ;  /* 0x0000000720077c10 */ /* 0x004fca0009ffe4ff */
[----:B------:R1:W-:Y:S04]  /*28420*/  LDGSTS.E.BYPASS.128 [R28+0x10000], [R6.64], P0 ;  /* 0x10000000061c7fae */ /* 0x0003e80008101c4a */
[----:B------:R1:W-:Y:S04]  /*28430*/  LDGSTS.E.BYPASS.128 [R29+0x10000], [R8.64], P0 ;  /* 0x10000000081d7fae */ /* 0x0003e80008101c4a */
[----:B------:R-:W0:Y:S01]  /*28440*/  LDGDEPBAR ;  /* 0x00000000000079af */ /* 0x000e220000000000 */
[----:B------:R-:W-:-:S04]  /*28450*/  UIADD3 UR6, UP1, UR6, 0x100, URZ ;  /* 0x0000010006067890 */ /* 0x000fc8000ff3e03f */
[----:B------:R-:W-:Y:S01]  /*28460*/  UIADD3.X UR7, URZ, UR7, URZ, UP1, !UPT ;  /* 0x000000073f077290 */ /* 0x000fe20008ffe43f */
[----:B------:R-:W-:-:S04]  /*28470*/  DEPBAR.LE SB0, 0x2 ;  /* 0x000080800000791a */ /* 0x000fc80000000000 */
[----:B----4-:R-:W-:-:S05]  /*28480*/  IADD3 R12, R12, 0x40, RZ ;  /* 0x000000400c0c7810 */ /* 0x010fca0007ffe0ff */
[----:B------:R-:W-:Y:S04]  /*28490*/  STL [R1+0x184], R12 ;  /* 0x0001840c01007387 */ /* 0x000fe80000100800 */
[----:B------:R-:W-:Y:S06]  /*284a0*/  BAR.SYNC 0x0 ;  /* 0x0000000000007b1d */ /* 0x000fec0000000000 */
[----:B------:R-:W-:-:S13]  /*284b0*/  ISETP.GE.U32.AND P0, PT, R12, 0x70, PT ;  /* 0x000000700c00780c */ /* 0x000fda0003f06070 */
[----:B-1----:R-:W-:Y:S01]  /*284c0*/  @P0 CALL.REL.NOINC `(.L_x_0) ;  /* 0x0000001000000944 */ /* 0x002fe20003c00000 */
[----:B------:R-:W-:Y:S05]  /*284d0*/  BRA `(.L_x_1) ;  /* 0xfffda9b000007947 */ /* 0x000fea000383ffff */
.L_x_0:
[----:B------:R-:W2:Y:S01]  /*284e0*/  LDL.LU R232, [R1+0xa0] ;  /* 0x0000a00001e87983 */ /* 0x000ea20000300800 */
[----:B------:R-:W-:-:S04]  /*284f0*/  DEPBAR.LE SB0, 0x0 ;  /* 0x000080000000791a */ /* 0x000fc80000000000 */
[----:B------:R-:W2:Y:S04]  /*28500*/  LDL.LU R233, [R1+0xa4] ;  /* 0x0000a40001e97983 */ /* 0x000ea80000300800 */
[----:B------:R-:W2:Y:S04]  /*28510*/  LDL.LU R234, [R1+0xa8] ;  /* 0x0000a80001ea7983 */ /* 0x000ea80000300800 */
[----:B------:R-:W2:Y:S04]  /*28520*/  LDL.LU R235, [R1+0xac] ;  /* 0x0000ac0001eb7983 */ /* 0x000ea80000300800 */
[----:B------:R-:W3:Y:S04]  /*28530*/  LDL.LU R136, [R1+0xc0] ;  /* 0x0000c00001887983 */ /* 0x000ee80000300800 */
[----:B------:R-:W3:Y:S04]  /*28540*/  LDL.LU R137, [R1+0xc4] ;  /* 0x0000c40001897983 */ /* 0x000ee80000300800 */
[----:B------:R-:W3:Y:S04]  /*28550*/  LDL.LU R138, [R1+0xc8] ;  /* 0x0000c800018a7983 */ /* 0x000ee80000300800 */
[----:B------:R-:W3:Y:S04]  /*28560*/  LDL.LU R139, [R1+0xcc] ;  /* 0x0000cc00018b7983 */ /* 0x000ee80000300800 */
[----:B------:R-:W4:Y:S04]  /*28570*/  LDL.LU R2, [R1+0x1cc] ;  /* 0x0001cc0001027983 */ /* 0x000f280000300800 */
[----:B------:R-:W5:Y:S04]  /*28580*/  LDL.LU R144, [R1+0xb0] ;  /* 0x0000b00001907983 */ /* 0x000f680000300800 */
[----:B------:R-:W5:Y:S04]  /*28590*/  LDL.LU R145, [R1+0xb4] ;  /* 0x0000b40001917983 */ /* 0x000f680000300800 */
[----:B------:R-:W5:Y:S04]  /*285a0*/  LDL.LU R146, [R1+0xb8] ;  /* 0x0000b80001927983 */ /* 0x000f680000300800 */
[----:B------:R-:W5:Y:S04]  /*285b0*/  LDL.LU R147, [R1+0xbc] ;  /* 0x0000bc0001937983 */ /* 0x000f680000300800 */
[----:B------:R-:W5:Y:S04]  /*285c0*/  LDL.LU R228, [R1+0x90] ;  /* 0x0000900001e47983 */ /* 0x000f680000300800 */
[----:B------:R-:W5:Y:S04]  /*285d0*/  LDL.LU R229, [R1+0x94] ;  /* 0x0000940001e57983 */ /* 0x000f680000300800 */
[----:B------:R-:W5:Y:S04]  /*285e0*/  LDL.LU R230, [R1+0x98] ;  /* 0x0000980001e67983 */ /* 0x000f680000300800 */
[----:B------:R-:W5:Y:S04]  /*285f0*/  LDL.LU R231, [R1+0x9c] ;  /* 0x00009c0001e77983 */ /* 0x000f680000300800 */
[----:B------:R-:W1:Y:S04]  /*28600*/  S2R R0, SR_TID.X ;  /* 0x0000000000007919 */ /* 0x000e680000002100 */
[----:B------:R-:W1:Y:S04]  /*28610*/  S2R R252, SR_TID.X ;  /* 0x0000000000fc7919 */ /* 0x000e680000002100 */
[----:B------:R-:W5:Y:S04]  /*28620*/  LDL.LU R236, [R1+0x80] ;  /* 0x0000800001ec7983 */ /* 0x000f680000300800 */
[----:B------:R-:W5:Y:S04]  /*28630*/  LDL.LU R237, [R1+0x84] ;  /* 0x0000840001ed7983 */ /* 0x000f680000300800 */
[----:B------:R-:W5:Y:S04]  /*28640*/  LDL.LU R238, [R1+0x88] ;  /* 0x0000880001ee7983 */ /* 0x000f680000300800 */
[----:B------:R-:W5:Y:S01]  /*28650*/  LDL.LU R239, [R1+0x8c] ;  /* 0x00008c0001ef7983 */ /* 0x000f620000300800 */
[----:B-1----:R-:W-:-:S03]  /*28660*/  SHF.R.U32.HI R5, RZ, 0x5, R0 ;  /* 0x00000005ff057819 */ /* 0x002fc60000011600 */
[----:B------:R-:W5:Y:S01]  /*28670*/  LDL.LU R248, [R1+0x70] ;  /* 0x0000700001f87983 */ /* 0x000f620000300800 */
[----:B------:R-:W-:-:S03]  /*28680*/  SHF.L.U32 R252, R252, 0x2, RZ ;  /* 0x00000002fcfc7819 */ /* 0x000fc600000006ff */
[----:B------:R-:W5:Y:S01]  /*28690*/  LDL.LU R249, [R1+0x74] ;  /* 0x0000740001f97983 */ /* 0x000f620000300800 */
[----:B------:R-:W-:Y:S02]  /*286a0*/  SGXT.U32 R5, R5, 0x2 ;  /* 0x000000020505781a */ /* 0x000fe40000000000 */
[----:B------:R-:W-:Y:S01]  /*286b0*/  LOP3.LUT R252, R252, 0x7c, RZ, 0xc0, !PT ;  /* 0x0000007cfcfc7812 */ /* 0x000fe200078ec0ff */
[----:B------:R-:W5:Y:S01]  /*286c0*/  LDL.LU R250, [R1+0x78] ;  /* 0x0000780001fa7983 */ /* 0x000f620000300800 */
[----:B------:R-:W-:-:S03]  /*286d0*/  SHF.L.U32 R0, R0, 0x2, RZ ;  /* 0x0000000200007819 */ /* 0x000fc600000006ff */
[----:B------:R-:W-:Y:S01]  /*286e0*/  IMAD R132, R5, 0x210, R252 ;  /* 0x0000021005847824 */ /* 0x000fe200078e02fc */
[----:B------:R-:W-:Y:S06]  /*286f0*/  BAR.SYNC 0x0 ;  /* 0x0000000000007b1d */ /* 0x000fec0000000000 */
        /* <DEDUP_REMOVED lines=8> */
[----:B--2---:R-:W-:Y:S04]  /*28780*/  STS.128 [R132.X4+0x420], R232 ;  /* 0x000420e884007388 */ /* 0x004fe80000004c00 */
[----:B---3--:R-:W-:Y:S01]  /*28790*/  STS.128 [R132.X4], R136 ;  /* 0x0000008884007388 */ /* 0x008fe20000004c00 */
[----:B----4-:R-:W-:-:S02]  /*287a0*/  LOP3.LUT R0, R2, 0x7c, R0, 0xf8, !PT ;  /* 0x0000007c02007812 */ /* 0x010fc400078ef800 */
[----:B------:R-:W-:-:S05]  /*287b0*/  SHF.L.U32 R2, R132, 0x2, RZ ;  /* 0x0000000284027819 */ /* 0x000fca00000006ff */
[----:B------:R-:W-:Y:S01]  /*287c0*/  IMAD R2, R5, -0x630, R2 ;  /* 0xfffff9d005027824 */ /* 0x000fe200078e0202 */
[----:B-----5:R-:W-:Y:S04]  /*287d0*/  STS.128 [R132.X4+0x210], R144 ;  /* 0x0002109084007388 */ /* 0x020fe80000004c00 */
[----:B------:R-:W-:Y:S04]  /*287e0*/  STS.128 [R132.X4+0x630], R228 ;  /* 0x000630e484007388 */ /* 0x000fe80000004c00 */
[----:B------:R-:W-:Y:S06]  /*287f0*/  BAR.SYNC 0x0 ;  /* 0x0000000000007b1d */ /* 0x000fec0000000000 */
[----:B------:R-:W1:Y:S04]  /*28800*/  LDS.128 R4, [R2+0x18c0] ;  /* 0x0018c00002047984 */ /* 0x000e680000000c00 */
[----:B------:R-:W-:Y:S04]  /*28810*/  LDS.128 R128, [R2] ;  /* 0x0000000002807984 */ /* 0x000fe80000000c00 */
[----:B------:R-:W-:Y:S04]  /*28820*/  LDS.128 R124, [R2+0x840] ;  /* 0x00084000027c7984 */ /* 0x000fe80000000c00 */
[----:B------:R-:W-:Y:S04]  /*28830*/  LDS.128 R28, [R2+0x1080] ;  /* 0x00108000021c7984 */ /* 0x000fe80000000c00 */
[----:B------:R-:W-:Y:S06]  /*28840*/  BAR.SYNC 0x0 ;  /* 0x0000000000007b1d */ /* 0x000fec0000000000 */
[----:B------:R-:W-:Y:S01]  /*28850*/  STS.128 [R132.X4], R236 ;  /* 0x000000ec84007388 */ /* 0x000fe20000004c00 */
[----:B------:R-:W-:-:S03]  /*28860*/  ULDC UR4, c[0x0][0x180] ;  /* 0x0000600000047ab9 */ /* 0x000fc60000000800 */
[----:B-1----:R1:W-:Y:S04]  /*28870*/  STL [R1+0x300], R7 ;  /* 0x0003000701007387 */ /* 0x0023e80000100800 */
[----:B------:R-:W-:Y:S04]  /*28880*/  STS.128 [R132.X4+0x210], R248 ;  /* 0x000210f884007388 */ /* 0x000fe80000004c00 */
[----:B-1----:R-:W2:Y:S04]  /*28890*/  LDL.LU R7, [R1+0x188] ;  /* 0x0001880001077983 */ /* 0x002ea80000300800 */
[----:B------:R-:W-:Y:S01]  /*288a0*/  STS.128 [R132.X4+0x420], R240 ;  /* 0x000420f084007388 */ /* 0x000fe20000004c00 */
[----:B------:R-:W-:Y:S01]  /*288b0*/  UIMAD UR4, UR4, 0x32, URZ ;  /* 0x00000032040478a4 */ /* 0x000fe2000f8e023f */
[----:B------:R-:W-:-:S02]  /*288c0*/  ISETP.GE.AND P6, PT, R0, 0x80, PT ;  /* 0x000000800000780c */ /* 0x000fc40003fc6270 */
[----:B------:R-:W-:Y:S04]  /*288d0*/  STS.128 [R132.X4+0x630], R244 ;  /* 0x000630f484007388 */ /* 0x000fe80000004c00 */
[----:B------:R-:W-:Y:S06]  /*288e0*/  BAR.SYNC 0x0 ;  /* 0x0000000000007b1d */ /* 0x000fec0000000000 */
[----:B------:R-:W-:Y:S04]  /*288f0*/  LDS.128 R8, [R2] ;  /* 0x0000000002087984 */ /* 0x000fe80000000c00 */
[----:B------:R-:W-:Y:S04]  /*28900*/  LDS.128 R20, [R2+0x840] ;  /* 0x0008400002147984 */ /* 0x000fe80000000c00 */
[----:B------:R-:W-:Y:S04]  /*28910*/  LDS.128 R16, [R2+0x1080] ;  /* 0x0010800002107984 */ /* 0x000fe80000000c00 */
[----:B------:R-:W-:Y:S04]  /*28920*/  LDS.128 R12, [R2+0x18c0] ;  /* 0x0018c000020c7984 */ /* 0x000fe80000000c00 */
[----:B------:R-:W-:Y:S06]  /*28930*/  BAR.SYNC 0x0 ;  /* 0x0000000000007b1d */ /* 0x000fec0000000000 */
[----:B------:R-:W-:Y:S04]  /*28940*/  STS.128 [R132.X4], R172 ;  /* 0x000000ac84007388 */ /* 0x000fe80000004c00 */
[----:B------:R-:W-:Y:S04]  /*28950*/  STS.128 [R132.X4+0x210], R176 ;  /* 0x000210b084007388 */ /* 0x000fe80000004c00 */
[----:B------:R-:W-:Y:S04]  /*28960*/  STS.128 [R132.X4+0x420], R180 ;  /* 0x000420b484007388 */ /* 0x000fe80000004c00 */
[----:B------:R-:W-:Y:S04]  /*28970*/  STS.128 [R132.X4+0x630], R184 ;  /* 0x000630b884007388 */ /* 0x000fe80000004c00 */
[----:B------:R-:W-:Y:S06]  /*28980*/  BAR.SYNC 0x0 ;  /* 0x0000000000007b1d */ /* 0x000fec0000000000 */
[----:B------:R-:W1:Y:S04]  /*28990*/  LDS.128 R88, [R2] ;  /* 0x0000000002587984 */ /* 0x000e680000000c00 */
[----:B------:R-:W3:Y:S04]  /*289a0*/  LDS.128 R84, [R2+0x840] ;  /* 0x0008400002547984 */ /* 0x000ee80000000c00 */
[----:B------:R-:W4:Y:S04]  /*289b0*/  LDS.128 R32, [R2+0x1080] ;  /* 0x0010800002207984 */ /* 0x000f280000000c00 */
[----:B------:R-:W5:Y:S04]  /*289c0*/  LDS.128 R24, [R2+0x18c0] ;  /* 0x0018c00002187984 */ /* 0x000f680000000c00 */
[----:B------:R-:W-:Y:S06]  /*289d0*/  BAR.SYNC 0x0 ;  /* 0x0000000000007b1d */ /* 0x000fec0000000000 */
[----:B------:R-:W-:Y:S04]  /*289e0*/  STS.128 [R132.X4], R188 ;  /* 0x000000bc84007388 */ /* 0x000fe80000004c00 */
[----:B------:R-:W-:Y:S04]  /*289f0*/  STS.128 [R132.X4+0x210], R192 ;  /* 0x000210c084007388 */ /* 0x000fe80000004c00 */
[----:B------:R-:W-:Y:S04]  /*28a00*/  STS.128 [R132.X4+0x420], R196 ;  /* 0x000420c484007388 */ /* 0x000fe80000004c00 */
[----:B------:R-:W-:Y:S04]  /*28a10*/  STS.128 [R132.X4+0x630], R200 ;  /* 0x000630c884007388 */ /* 0x000fe80000004c00 */
[----:B------:R-:W-:Y:S06]  /*28a20*/  BAR.SYNC 0x0 ;  /* 0x0000000000007b1d */ /* 0x000fec0000000000 */
[----:B------:R-:W1:Y:S04]  /*28a30*/  LDS.128 R104, [R2] ;  /* 0x0000000002687984 */ /* 0x000e680000000c00 */
[----:B------:R-:W1:Y:S04]  /*28a40*/  LDS.128 R100, [R2+0x840] ;  /* 0x0008400002647984 */ /* 0x000e680000000c00 */
[----:B------:R-:W1:Y:S04]  /*28a50*/  LDS.128 R96, [R2+0x1080] ;  /* 0x0010800002607984 */ /* 0x000e680000000c00 */
[----:B------:R-:W1:Y:S04]  /*28a60*/  LDS.128 R92, [R2+0x18c0] ;  /* 0x0018c000025c7984 */ /* 0x000e680000000c00 */
[----:B------:R-:W-:Y:S06]  /*28a70*/  BAR.SYNC 0x0 ;  /* 0x0000000000007b1d */ /* 0x000fec0000000000 */
[----:B------:R-:W-:Y:S04]  /*28a80*/  STS.128 [R132.X4], R204 ;  /* 0x000000cc84007388 */ /* 0x000fe80000004c00 */
[----:B------:R-:W-:Y:S04]  /*28a90*/  STS.128 [R132.X4+0x210], R208 ;  /* 0x000210d084007388 */ /* 0x000fe80000004c00 */
[----:B------:R-:W-:Y:S04]  /*28aa0*/  STS.128 [R132.X4+0x420], R212 ;  /* 0x000420d484007388 */ /* 0x000fe80000004c00 */
[----:B------:R-:W-:Y:S01]  /*28ab0*/  STS.128 [R132.X4+0x630], R216 ;  /* 0x000630d884007388 */ /* 0x000fe20000004c00 */
[----:B------:R-:W-:-:S03]  /*28ac0*/  MOV R133, 0x4 ;  /* 0x0000000400857802 */ /* 0x000fc60000000f00 */
        /* <DEDUP_REMOVED lines=9> */
[----:B------:R-:W-:Y:S01]  /*28b60*/  STS.128 [R132.X4+0x630], R44 ;  /* 0x0006302c84007388 */ /* 0x000fe20000004c00 */
[----:B------:R-:W-:-:S03]  /*28b70*/  CS2R R136, SRZ ;  /* 0x0000000000887805 */ /* 0x000fc6000001ff00 */
[----:B------:R-:W-:Y:S06]  /*28b80*/  BAR.SYNC 0x0 ;  /* 0x0000000000007b1d */ /* 0x000fec0000000000 */
[----:B------:R-:W-:Y:S01]  /*28b90*/  LDS.128 R80, [R2] ;  /* 0x0000000002507984 */ /* 0x000fe20000000c00 */
[----:B------:R-:W-:-:S03]  /*28ba0*/  CS2R R138, SRZ ;  /* 0x00000000008a7805 */ /* 0x000fc6000001ff00 */
[----:B------:R-:W-:Y:S01]  /*28bb0*/  LDS.128 R44, [R2+0x840] ;  /* 0x00084000022c7984 */ /* 0x000fe20000000c00 */
[----:B------:R-:W-:-:S03]  /*28bc0*/  IMAD.WIDE R240, R0, R133, c[0x0][0x160] ;  /* 0x0000580000f07625 */ /* 0x000fc600078e0285 */
[----:B------:R-:W1:Y:S04]  /*28bd0*/  LDS.128 R40, [R2+0x1080] ;  /* 0x0010800002287984 */ /* 0x000e680000000c00 */
[----:B------:R-:W1:Y:S04]  /*28be0*/  LDS.128 R36, [R2+0x18c0] ;  /* 0x0018c00002247984 */ /* 0x000e680000000c00 */
        /* <DEDUP_REMOVED lines=15> */
[----:B--2---:R-:W-:-:S03]  /*28ce0*/  ISETP.LT.AND P2, PT, R7, UR4, !P6 ;  /* 0x0000000407007c0c */ /* 0x004fc6000f741270 */
[----:B------:R-:W-:Y:S10]  /*28cf0*/  BAR.SYNC 0x0 ;  /* 0x0000000000007b1d */ /* 0x000ff40000000000 */
[----:B------:R-:W2:Y:S01]  /*28d00*/  @P2 LDG.E.EL.128 R136, [R240.64] ;  /* 0x0000000af0882981 */ /* 0x000ea2000c2e1d00 */
[----:B------:R-:W-:-:S04]  /*28d10*/  LOP3.LUT R250, R7, 0x8, RZ, 0xfc, !PT ;  /* 0x0000000807fa7812 */ /* 0x000fc800078efcff */
[----:B------:R-:W-:Y:S01]  /*28d20*/  ISETP.LT.AND P0, PT, R250, UR4, !P6 ;  /* 0x00000004fa007c0c */ /* 0x000fe2000f701270 */
[----:B------:R-:W-:Y:S01]  /*28d30*/  CS2R R68, SRZ ;  /* 0x0000000000447805 */ /* 0x000fe2000001ff00 */
[----:B------:R-:W-:Y:S01]  /*28d40*/  CS2R R70, SRZ ;  /* 0x0000000000467805 */ /* 0x000fe2000001ff00 */
[----:B------:R-:W-:-:S10]  /*28d50*/  LOP3.LUT R252, R7, 0x4, RZ, 0xfc, !PT ;  /* 0x0000000407fc7812 */ /* 0x000fd400078efcff */
[----:B------:R-:W2:Y:S01]  /*28d60*/  @P0 LDG.E.EL.128 R68, [R240.64] ;  /* 0x0000000af0440981 */ /* 0x000ea2000c2e1d00 */
[----:B------:R-:W-:Y:S01]  /*28d70*/  ISETP.LT.AND P1, PT, R252, UR4, !P6 ;  /* 0x00000004fc007c0c */ /* 0x000fe2000f721270 */
[----:B------:R-:W-:Y:S01]  /*28d80*/  CS2R R72, SRZ ;  /* 0x0000000000487805 */ /* 0x000fe2000001ff00 */
[----:B------:R-:W-:-:S11]  /*28d90*/  CS2R R74, SRZ ;  /* 0x00000000004a7805 */ /* 0x000fd6000001ff00 */
[----:B------:R-:W2:Y:S01]  /*28da0*/  @P1 LDG.E.EL.128 R72, [R240.64] ;  /* 0x0000000af0481981 */ /* 0x000ea2000c2e1d00 */
[----:B------:R-:W-:-:S04]  /*28db0*/  LOP3.LUT R3, R3, 0xfeffffff, RZ, 0xc0, !PT ;  /* 0xfeffffff03037812 */ /* 0x000fc800078ec0ff */
[----:B------:R-:W-:-:S04]  /*28dc0*/  @P2 LOP3.LUT R3, R3, 0x1000000, RZ, 0xfc, !PT ;  /* 0x0100000003032812 */ /* 0x000fc800078efcff */
[----:B------:R-:W-:Y:S02]  /*28dd0*/  LOP3.LUT R3, R3, 0xff7fffff, RZ, 0xc0, !PT ;  /* 0xff7fffff03037812 */ /* 0x000fe400078ec0ff */
[----:B------:R-:W-:Y:S02]  /*28de0*/  LOP3.LUT R244, R7, 0xc, RZ, 0xfc, !PT ;  /* 0x0000000c07f47812 */ /* 0x000fe400078efcff */
[----:B------:R-:W-:Y:S02]  /*28df0*/  @P1 LOP3.LUT R3, R3, 0x800000, RZ, 0xfc, !PT ;  /* 0x0080000003031812 */ /* 0x000fe400078efcff */
[----:B------:R-:W-:Y:S02]  /*28e00*/  ISETP.LT.AND P2, PT, R244, UR4, !P6 ;  /* 0x00000004f4007c0c */ /* 0x000fe4000f741270 */
[----:B------:R-:W-:Y:S02]  /*28e10*/  LOP3.LUT R3, R3, 0xffbfffff, RZ, 0xc0, !PT ;  /* 0xffbfffff03037812 */ /* 0x000fe400078ec0ff */
[----:B------:R-:W-:-:S02]  /*28e20*/  LOP3.LUT R245, R7, 0x10, RZ, 0xfc, !PT ;  /* 0x0000001007f57812 */ /* 0x000fc400078efcff */
[----:B------:R-:W-:Y:S02]  /*28e30*/  @P0 LOP3.LUT R3, R3, 0x400000, RZ, 0xfc, !PT ;  /* 0x0040000003030812 */ /* 0x000fe400078efcff */
[----:B------:R-:W-:Y:S02]  /*28e40*/  ISETP.LT.AND P1, PT, R245, UR4, !P6 ;  /* 0x00000004f5007c0c */ /* 0x000fe4000f721270 */
[----:B------:R-:W-:Y:S02]  /*28e50*/  LOP3.LUT R3, R3, 0xffdfffff, RZ, 0xc0, !PT ;  /* 0xffdfffff03037812 */ /* 0x000fe400078ec0ff */
[----:B------:R-:W-:Y:S02]  /*28e60*/  LOP3.LUT R248, R7, 0x14, RZ, 0xfc, !PT ;  /* 0x0000001407f87812 */ /* 0x000fe400078efcff */
[----:B------:R-:W-:Y:S02]  /*28e70*/  @P2 LOP3.LUT R3, R3, 0x200000, RZ, 0xfc, !PT ;  /* 0x0020000003032812 */ /* 0x000fe400078efcff */
[----:B------:R-:W-:-:S02]  /*28e80*/  ISETP.LT.AND P0, PT, R248, UR4, !P6 ;  /* 0x00000004f8007c0c */ /* 0x000fc4000f701270 */
[----:B------:R-:W-:-:S04]  /*28e90*/  LOP3.LUT R3, R3, 0xffefffff, RZ, 0xc0, !PT ;  /* 0xffefffff03037812 */ /* 0x000fc800078ec0ff */
[----:B------:R-:W-:Y:S01]  /*28ea0*/  @P1 LOP3.LUT R3, R3, 0x100000, RZ, 0xfc, !PT ;  /* 0x0010000003031812 */ /* 0x000fe200078efcff */
[----:B-1----:R1:W-:Y:S03]  /*28eb0*/  STL [R1+0x2fc], R90 ;  /* 0x0002fc5a01007387 */ /* 0x0023e60000100800 */
[----:B------:R-:W-:-:S04]  /*28ec0*/  LOP3.LUT R3, R3, 0xfff7ffff, RZ, 0xc0, !PT ;  /* 0xfff7ffff03037812 */ /* 0x000fc800078ec0ff */
[----:B------:R-:W-:Y:S02]  /*28ed0*/  @P0 LOP3.LUT R3, R3, 0x80000, RZ, 0xfc, !PT ;  /* 0x0008000003030812 */ /* 0x000fe400078efcff */
[----:B-1----:R-:W-:Y:S01]  /*28ee0*/  LOP3.LUT R90, R7, 0x18, RZ, 0xfc, !PT ;  /* 0x00000018075a7812 */ /* 0x002fe200078efcff */
[----:B------:R-:W-:Y:S01]  /*28ef0*/  CS2R R132, SRZ ;  /* 0x0000000000847805 */ /* 0x000fe2000001ff00 */
[----:B------:R-:W-:Y:S01]  /*28f00*/  CS2R R134, SRZ ;  /* 0x0000000000867805 */ /* 0x000fe2000001ff00 */
[----:B------:R1:W-:Y:S01]  /*28f10*/  STL [R1+0x2f8], R91 ;  /* 0x0002f85b01007387 */ /* 0x0003e20000100800 */
[----:B------:R-:W-:Y:S02]  /*28f20*/  LOP3.LUT R3, R3, 0xfffbffff, RZ, 0xc0, !PT ;  /* 0xfffbffff03037812 */ /* 0x000fe400078ec0ff */
[C---:B-1----:R-:W-:Y:S01]  /*28f30*/  LOP3.LUT R91, R7.reuse, 0x1c, RZ, 0xfc, !PT ;  /* 0x0000001c075b7812 */ /* 0x042fe200078efcff */
[----:B---3--:R1:W-:Y:S02]  /*28f40*/  STL [R1+0x2f4], R87 ;  /* 0x0002f45701007387 */ /* 0x0083e40000100800 */
[C---:B-1----:R-:W-:Y:S01]  /*28f50*/  LOP3.LUT R87, R7.reuse, 0x20, RZ, 0xfc, !PT ;  /* 0x0000002007577812 */ /* 0x042fe200078efcff */
[----:B------:R-:W-:Y:S01]  /*28f60*/  CS2R R140, SRZ ;  /* 0x00000000008c7805 */ /* 0x000fe2000001ff00 */
[----:B------:R-:W-:Y:S01]  /*28f70*/  CS2R R142, SRZ ;  /* 0x00000000008e7805 */ /* 0x000fe2000001ff00 */
[----:B----4-:R1:W-:Y:S02]  /*28f80*/  STL [R1+0x2f0], R35 ;  /* 0x0002f02301007387 */ /* 0x0103e40000100800 */
[C---:B-1----:R-:W-:Y:S01]  /*28f90*/  LOP3.LUT R35, R7.reuse, 0x24, RZ, 0xfc, !PT ;  /* 0x0000002407237812 */ /* 0x042fe200078efcff */
[----:B------:R-:W-:Y:S01]  /*28fa0*/  CS2R R144, SRZ ;  /* 0x0000000000907805 */ /* 0x000fe2000001ff00 */
[----:B------:R-:W-:Y:S01]  /*28fb0*/  CS2R R146, SRZ ;  /* 0x0000000000927805 */ /* 0x000fe2000001ff00 */
[----:B-----5:R1:W-:Y:S02]  /*28fc0*/  STL [R1+0x2ec], R27 ;  /* 0x0002ec1b01007387 */ /* 0x0203e40000100800 */
[C---:B-1----:R-:W-:Y:S01]  /*28fd0*/  LOP3.LUT R27, R7.reuse, 0x28, RZ, 0xfc, !PT ;  /* 0x00000028071b7812 */ /* 0x042fe200078efcff */
[----:B------:R-:W-:Y:S01]  /*28fe0*/  CS2R R148, SRZ ;  /* 0x0000000000947805 */ /* 0x000fe2000001ff00 */
[----:B------:R-:W-:Y:S01]  /*28ff0*/  CS2R R150, SRZ ;  /* 0x0000000000967805 */ /* 0x000fe2000001ff00 */
[----:B------:R1:W-:Y:S02]  /*29000*/  STL [R1+0x2e8], R107 ;  /* 0x0002e86b01007387 */ /* 0x0003e40000100800 */
        /* <DEDUP_REMOVED lines=12> */
[----:B-1----:R-:W-:Y:S01]  /*290d0*/  LOP3.LUT R95, R7, 0x38, RZ, 0xfc, !PT ;  /* 0x00000038075f7812 */ /* 0x002fe200078efcff */
[----:B--2---:R-:W-:Y:S01]  /*290e0*/  FADD R64, R128, R136 ;  /* 0x0000008880407221 */ /* 0x004fe20000000000 */
[----:B------:R-:W-:Y:S01]  /*290f0*/  FADD R65, R129, R137 ;  /* 0x0000008981417221 */ /* 0x000fe20000000000 */
[----:B------:R-:W-:Y:S01]  /*29100*/  FADD R66, R130, R138 ;  /* 0x0000008a82427221 */ /* 0x000fe20000000000 */
[----:B------:R-:W-:Y:S01]  /*29110*/  FADD R67, R131, R139 ;  /* 0x0000008b83437221 */ /* 0x000fe20000000000 */
[----:B------:R-:W-:Y:S01]  /*29120*/  CS2R R128, SRZ ;  /* 0x0000000000807805 */ /* 0x000fe2000001ff00 */
[----:B------:R-:W-:-:S06]  /*29130*/  CS2R R130, SRZ ;  /* 0x0000000000827805 */ /* 0x000fcc000001ff00 */
[----:B------:R1:W2:Y:S01]  /*29140*/  @P0 LDG.E.EL.128 R128, [R240.64] ;  /* 0x0000000af0800981 */ /* 0x0002a2000c2e1d00 */
[----:B------:R-:W-:Y:S01]  /*29150*/  ISETP.LT.AND P0, PT, R90, UR4, !P6 ;  /* 0x000000045a007c0c */ /* 0x000fe2000f701270 */
[----:B------:R-:W-:Y:S01]  /*29160*/  CS2R R136, SRZ ;  /* 0x0000000000887805 */ /* 0x000fe2000001ff00 */
[----:B------:R-:W-:-:S11]  /*29170*/  CS2R R138, SRZ ;  /* 0x00000000008a7805 */ /* 0x000fd6000001ff00 */
[----:B------:R-:W-:Y:S01]  /*29180*/  @P0 LOP3.LUT R3, R3, 0x40000, RZ, 0xfc, !PT ;  /* 0x0004000003030812 */ /* 0x000fe200078efcff */
[----:B------:R1:W3:Y:S01]  /*29190*/  @P0 LDG.E.EL.128 R132, [R240.64] ;  /* 0x0000000af0840981 */ /* 0x0002e2000c2e1d00 */
[----:B------:R-:W-:Y:S02]  /*291a0*/  ISETP.LT.AND P0, PT, R91, UR4, !P6 ;  /* 0x000000045b007c0c */ /* 0x000fe4000f701270 */
[----:B------:R-:W-:-:S11]  /*291b0*/  LOP3.LUT R3, R3, 0xfffdffff, RZ, 0xc0, !PT ;  /* 0xfffdffff03037812 */ /* 0x000fd600078ec0ff */
[----:B------:R-:W-:Y:S01]  /*291c0*/  @P0 LOP3.LUT R3, R3, 0x20000, RZ, 0xfc, !PT ;  /* 0x0002000003030812 */ /* 0x000fe200078efcff */
[----:B------:R1:W4:Y:S01]  /*291d0*/  @P0 LDG.E.EL.128 R136, [R240.64] ;  /* 0x0000000af0880981 */ /* 0x000322000c2e1d00 */
[----:B------:R-:W-:Y:S02]  /*291e0*/  ISETP.LT.AND P0, PT, R87, UR4, !P6 ;  /* 0x0000000457007c0c */ /* 0x000fe4000f701270 */
[----:B------:R-:W-:-:S11]  /*291f0*/  LOP3.LUT R3, R3, 0xfffeffff, RZ, 0xc0, !PT ;  /* 0xfffeffff03037812 */ /* 0x000fd600078ec0ff */
[----:B------:R-:W-:Y:S01]  /*29200*/  @P0 LOP3.LUT R3, R3, 0x10000, RZ, 0xfc, !PT ;  /* 0x0001000003030812 */ /* 0x000fe200078efcff */
[----:B------:R1:W5:Y:S01]  /*29210*/  @P0 LDG.E.EL.128 R140, [R240.64] ;  /* 0x0000000af08c0981 */ /* 0x000362000c2e1d00 */
[----:B------:R-:W-:Y:S02]  /*29220*/  ISETP.LT.AND P0, PT, R35, UR4, !P6 ;  /* 0x0000000423007c0c */ /* 0x000fe4000f701270 */
[----:B------:R-:W-:-:S11]  /*29230*/  LOP3.LUT R3, R3, 0xffff7fff, RZ, 0xc0, !PT ;  /* 0xffff7fff03037812 */ /* 0x000fd600078ec0ff */
[----:B------:R-:W-:Y:S01]  /*29240*/  @P0 LOP3.LUT R3, R3, 0x8000, RZ, 0xfc, !PT ;  /* 0x0000800003030812 */ /* 0x000fe200078efcff */
[----:B------:R1:W2:Y:S01]  /*29250*/  @P0 LDG.E.EL.128 R144, [R240.64] ;  /* 0x0000000af0900981 */ /* 0x0002a2000c2e1d00 */
        /* <DEDUP_REMOVED lines=13> */
[----:B------:R-:W-:Y:S01]  /*29330*/  LOP3.LUT R3, R3, 0xfffff7ff, RZ, 0xc0, !PT ;  /* 0xfffff7ff03037812 */ /* 0x000fe200078ec0ff */
[----:B------:R-:W-:Y:S01]  /*29340*/  CS2R R164, SRZ ;  /* 0x0000000000a47805 */ /* 0x000fe2000001ff00 */
[----:B------:R-:W-:-:S09]  /*29350*/  CS2R R166, SRZ ;  /* 0x0000000000a67805 */ /* 0x000fd2000001ff00 */
[----:B------:R-:W-:Y:S01]  /*29360*/  @P0 LOP3.LUT R3, R3, 0x800, RZ, 0xfc, !PT ;  /* 0x0000080003030812 */ /* 0x000fe200078efcff */
[----:B------:R1:W2:Y:S01]  /*29370*/  @P0 LDG.E.EL.128 R160, [R240.64] ;  /* 0x0000000af0a00981 */ /* 0x0002a2000c2e1d00 */
[----:B------:R-:W-:Y:S02]  /*29380*/  ISETP.LT.AND P0, PT, R95, UR4, !P6 ;  /* 0x000000045f007c0c */ /* 0x000fe4000f701270 */
[----:B------:R-:W-:Y:S02]  /*29390*/  LOP3.LUT R3, R3, 0xfffffbff, RZ, 0xc0, !PT ;  /* 0xfffffbff03037812 */ /* 0x000fe400078ec0ff */
[----:B------:R-:W-:Y:S01]  /*293a0*/  LOP3.LUT R251, R7, 0x3c, RZ, 0xfc, !PT ;  /* 0x0000003c07fb7812 */ /* 0x000fe200078efcff */
[----:B------:R-:W-:-:S08]  /*293b0*/  CS2R R168, SRZ ;  /* 0x0000000000a87805 */ /* 0x000fd0000001ff00 */
[----:B------:R-:W-:Y:S01]  /*293c0*/  @P0 LOP3.LUT R3, R3, 0x400, RZ, 0xfc, !PT ;  /* 0x0000040003030812 */ /* 0x000fe200078efcff */
[----:B------:R1:W2:Y:S01]  /*293d0*/  @P0 LDG.E.EL.128 R164, [R240.64] ;  /* 0x0000000af0a40981 */ /* 0x0002a2000c2e1d00 */
[----:B------:R-:W-:Y:S01]  /*293e0*/  ISETP.LT.AND P0, PT, R251, UR4, !P6 ;  /* 0x00000004fb007c0c */ /* 0x000fe2000f701270 */
[----:B------:R-:W-:Y:S01]  /*293f0*/  CS2R R170, SRZ ;  /* 0x0000000000aa7805 */ /* 0x000fe2000001ff00 */
        /* <DEDUP_REMOVED lines=28> */
[----:B------:R-:W-:Y:S01]  /*295c0*/  FADD R68, R28, R68 ;  /* 0x000000441c447221 */ /* 0x000fe20000000000 */
[----:B------:R-:W-:Y:S02]  /*295d0*/  LOP3.LUT R3, R3, 0xffffffdf, RZ, 0xc0, !PT ;  /* 0xffffffdf03037812 */ /* 0x000fe400078ec0ff */
[----:B------:R-:W-:-:S08]  /*295e0*/  LOP3.LUT R28, R7, 0x50, RZ, 0xfc, !PT ;  /* 0x00000050071c7812 */ /* 0x000fd000078efcff */
[----:B------:R-:W-:Y:S01]  /*295f0*/  @P0 LOP3.LUT R3, R3, 0x20, RZ, 0xfc, !PT ;  /* 0x0000002003030812 */ /* 0x000fe200078efcff */
[----:B------:R1:W2:Y:S01]  /*29600*/  @P0 LDG.E.EL.128 R184, [R240.64] ;  /* 0x0000000af0b80981 */ /* 0x0002a2000c2e1d00 */
[----:B------:R-:W-:Y:S01]  /*29610*/  ISETP.LT.AND P0, PT, R28, UR4, !P6 ;  /* 0x000000041c007c0c */ /* 0x000fe2000f701270 */
[----:B------:R-:W-:Y:S01]  /*29620*/  CS2R R188, SRZ ;  /* 0x0000000000bc7805 */ /* 0x000fe2000001ff00 */
[----:B------:R-:W-:Y:S01]  /*29630*/  CS2R R190, SRZ ;  /* 0x0000000000be7805 */ /* 0x000fe2000001ff00 */
[----:B------:R1:W-:Y:S01]  /*29640*/  STL [R1+0x2d8], R43 ;  /* 0x0002d82b01007387 */ /* 0x0003e20000100800 */
[----:B------:R-:W-:Y:S01]  /*29650*/  LOP3.LUT R3, R3, 0xffffffef, RZ, 0xc0, !PT ;  /* 0xffffffef03037812 */ /* 0x000fe200078ec0ff */
[----:B------:R-:W-:Y:S01]  /*29660*/  CS2R R76, SRZ ;  /* 0x00000000004c7805 */ /* 0x000fe2000001ff00 */
[----:B------:R-:W-:Y:S01]  /*29670*/  CS2R R78, SRZ ;  /* 0x00000000004e7805 */ /* 0x000fe2000001ff00 */
[----:B-1----:R-:W-:-:S06]  /*29680*/  LOP3.LUT R43, R7, 0x54, RZ, 0xfc, !PT ;  /* 0x00000054072b7812 */ /* 0x002fcc00078efcff */
[----:B------:R1:W2:Y:S01]  /*29690*/  @P0 LDG.E.EL.128 R188, [R240.64] ;  /* 0x0000000af0bc0981 */ /* 0x0002a2000c2e1d00 */
[----:B------:R-:W-:Y:S02]  /*296a0*/  @P0 LOP3.LUT R3, R3, 0x10, RZ, 0xfc, !PT ;  /* 0x0000001003030812 */ /* 0x000fe400078efcff */
[----:B------:R-:W-:Y:S01]  /*296b0*/  ISETP.LT.AND P0, PT, R43, UR4, !P6 ;  /* 0x000000042b007c0c */ /* 0x000fe2000f701270 */
[----:B------:R1:W-:Y:S01]  /*296c0*/  STL [R1+0x2d4], R39 ;  /* 0x0002d42701007387 */ /* 0x0003e20000100800 */
[----:B------:R-:W-:Y:S01]  /*296d0*/  FADD R72, R124, R72 ;  /* 0x000000487c487221 */ /* 0x000fe20000000000 */
[----:B------:R-:W-:Y:S01]  /*296e0*/  FADD R73, R125, R73 ;  /* 0x000000497d497221 */ /* 0x000fe20000000000 */
[----:B------:R-:W-:Y:S01]  /*296f0*/  FADD R74, R126, R74 ;  /* 0x0000004a7e4a7221 */ /* 0x000fe20000000000 */
[----:B------:R3:W2:Y:S01]  /*29700*/  @P2 LDG.E.EL.128 R76, [R240.64] ;  /* 0x0000000af04c2981 */ /* 0x0006a2000c2e1d00 */
[----:B------:R-:W-:Y:S01]  /*29710*/  FADD R75, R127, R75 ;  /* 0x0000004b7f4b7221 */ /* 0x000fe20000000000 */
[----:B-1----:R-:W-:Y:S01]  /*29720*/  LOP3.LUT R39, R7, 0x58, RZ, 0xfc, !PT ;  /* 0x0000005807277812 */ /* 0x002fe200078efcff */
[----:B------:R-:W-:Y:S01]  /*29730*/  CS2R R124, SRZ ;  /* 0x00000000007c7805 */ /* 0x000fe2000001ff00 */
[----:B------:R-:W-:Y:S01]  /*29740*/  CS2R R126, SRZ ;  /* 0x00000000007e7805 */ /* 0x000fe2000001ff00 */
[----:B------:R-:W-:-:S02]  /*29750*/  LOP3.LUT R3, R3, 0xfffffff7, RZ, 0xc0, !PT ;  /* 0xfffffff703037812 */ /* 0x000fc400078ec0ff */
[----:B------:R-:W-:Y:S01]  /*29760*/  ISETP.LT.AND P2, PT, R39, UR4, !P6 ;  /* 0x0000000427007c0c */ /* 0x000fe2000f741270 */
[----:B------:R1:W-:Y:S01]  /*29770*/  STL [R1+0x2d0], R63 ;  /* 0x0002d03f01007387 */ /* 0x0003e20000100800 */
[----:B------:R-:W-:-:S03]  /*29780*/  @P0 LOP3.LUT R3, R3, 0x8, RZ, 0xfc, !PT ;  /* 0x0000000803030812 */ /* 0x000fc600078efcff */
[----:B------:R3:W4:Y:S01]  /*29790*/  @P1 LDG.E.EL.128 R124, [R240.64] ;  /* 0x0000000af07c1981 */ /* 0x000722000c2e1d00 */
[----:B------:R-:W-:Y:S02]  /*297a0*/  LOP3.LUT R3, R3, 0xfffffffb, RZ, 0xc0, !PT ;  /* 0xfffffffb03037812 */ /* 0x000fe400078ec0ff */
[----:B-1----:R-:W-:-:S04]  /*297b0*/  LOP3.LUT R63, R7, 0x5c, RZ, 0xfc, !PT ;  /* 0x0000005c073f7812 */ /* 0x002fc800078efcff */
[----:B------:R-:W-:Y:S02]  /*297c0*/  ISETP.LT.AND P1, PT, R63, UR4, !P6 ;  /* 0x000000043f007c0c */ /* 0x000fe4000f721270 */
[----:B------:R-:W-:Y:S01]  /*297d0*/  @P2 LOP3.LUT R3, R3, 0x4, RZ, 0xfc, !PT ;  /* 0x0000000403032812 */ /* 0x000fe200078efcff */
[----:B------:R-:W-:Y:S01]  /*297e0*/  FADD R69, R29, R69 ;  /* 0x000000451d457221 */ /* 0x000fe20000000000 */
[----:B------:R-:W-:Y:S02]  /*297f0*/  LOP3.LUT R29, R7, 0x60, RZ, 0xfc, !PT ;  /* 0x00000060071d7812 */ /* 0x000fe400078efcff */
[----:B------:R-:W-:Y:S01]  /*29800*/  LOP3.LUT R3, R3, 0xfffffffd, RZ, 0xc0, !PT ;  /* 0xfffffffd03037812 */ /* 0x000fe200078ec0ff */
[----:B------:R-:W-:Y:S01]  /*29810*/  FADD R70, R30, R70 ;  /* 0x000000461e467221 */ /* 0x000fe20000000000 */
[----:B------:R-:W-:Y:S02]  /*29820*/  LOP3.LUT R30, R7, 0x64, RZ, 0xfc, !PT ;  /* 0x00000064071e7812 */ /* 0x000fe400078efcff */
[----:B------:R-:W-:-:S03]  /*29830*/  ISETP.LT.AND P0, PT, R29, UR4, !P6 ;  /* 0x000000041d007c0c */ /* 0x000fc6000f701270 */
[----:B------:R-:W-:Y:S02]  /*29840*/  @P1 LOP3.LUT R3, R3, 0x2, RZ, 0xfc, !PT ;  /* 0x0000000203031812 */ /* 0x000fe400078efcff */
[----:B------:R-:W-:Y:S02]  /*29850*/  ISETP.LT.AND P5, PT, R30, UR4, !P6 ;  /* 0x000000041e007c0c */ /* 0x000fe4000f7a1270 */
[----:B------:R-:W-:-:S04]  /*29860*/  LOP3.LUT R3, R3, 0x7fffffff, RZ, 0xc0, !PT ;  /* 0x7fffffff03037812 */ /* 0x000fc800078ec0ff */
[----:B------:R-:W-:-:S04]  /*29870*/  LOP3.LUT R3, R3, 0xfffffffe, RZ, 0xc0, !PT ;  /* 0xfffffffe03037812 */ /* 0x000fc800078ec0ff */
[----:B------:R-:W-:-:S04]  /*29880*/  @P0 LOP3.LUT R3, R3, 0x1, RZ, 0xfc, !PT ;  /* 0x0000000103030812 */ /* 0x000fc800078efcff */
[----:B------:R-:W-:Y:S01]  /*29890*/  @P5 LOP3.LUT R3, R3, 0x80000000, RZ, 0xfc, !PT ;  /* 0x8000000003035812 */ /* 0x000fe200078efcff */
[----:B------:R-:W-:Y:S01]  /*298a0*/  FADD R71, R31, R71 ;  /* 0x000000471f477221 */ /* 0x000fe20000000000 */
[----:B------:R-:W-:Y:S02]  /*298b0*/  LOP3.LUT R31, R7, 0x68, RZ, 0xfc, !PT ;  /* 0x00000068071f7812 */ /* 0x000fe400078efcff */
[----:B------:R-:W-:Y:S02]  /*298c0*/  LOP3.LUT P5, RZ, R3, 0x1, RZ, 0xc0, !PT ;  /* 0x0000000103ff7812 */ /* 0x000fe400078ac0ff */
[----:B------:R-:W-:Y:S02]  /*298d0*/  LOP3.LUT R236, R7, 0x6c, RZ, 0xfc, !PT ;  /* 0x0000006c07ec7812 */ /* 0x000fe400078efcff */
[----:B------:R-:W-:Y:S02]  /*298e0*/  P2R R206, PR, RZ, 0x20 ;  /* 0x00000020ffce7803 */ /* 0x000fe40000000000 */
[----:B------:R-:W-:-:S02]  /*298f0*/  ISETP.LT.AND P5, PT, R63, UR4, !P6 ;  /* 0x000000043f007c0c */ /* 0x000fc4000f7a1270 */
[----:B------:R-:W-:Y:S02]  /*29900*/  ISETP.LT.AND P4, PT, R31, UR4, !P6 ;  /* 0x000000041f007c0c */ /* 0x000fe4000f781270 */
[----:B------:R-:W-:Y:S02]  /*29910*/  ISETP.LT.AND P3, PT, R236, UR4, !P6 ;  /* 0x00000004ec007c0c */ /* 0x000fe4000f761270 */
[----:B------:R-:W-:Y:S02]  /*29920*/  P2R R205, PR, RZ, 0x10 ;  /* 0x00000010ffcd7803 */ /* 0x000fe40000000000 */
[----:B------:R-:W-:Y:S01]  /*29930*/  P2R R204, PR, RZ, 0x8 ;  /* 0x00000008ffcc7803 */ /* 0x000fe20000000000 */
[----:B------:R-:W-:Y:S01]  /*29940*/  CS2R R200, SRZ ;  /* 0x0000000000c87805 */ /* 0x000fe2000001ff00 */
[----:B------:R-:W-:Y:S01]  /*29950*/  ISETP.LT.AND P3, PT, R43, UR4, !P6 ;  /* 0x000000042b007c0c */ /* 0x000fe2000f761270 */
[----:B------:R-:W-:Y:S01]  /*29960*/  CS2R R202, SRZ ;  /* 0x0000000000ca7805 */ /* 0x000fe2000001ff00 */
[----:B------:R-:W-:Y:S01]  /*29970*/  ISETP.LT.AND P4, PT, R39, UR4, !P6 ;  /* 0x0000000427007c0c */ /* 0x000fe2000f781270 */
[----:B------:R-:W-:Y:S01]  /*29980*/  CS2R R192, SRZ ;  /* 0x0000000000c07805 */ /* 0x000fe2000001ff00 */
[----:B------:R-:W-:Y:S01]  /*29990*/  CS2R R194, SRZ ;  /* 0x0000000000c27805 */ /* 0x000fe2000001ff00 */
[----:B------:R-:W-:Y:S01]  /*299a0*/  CS2R R196, SRZ ;  /* 0x0000000000c47805 */ /* 0x000fe2000001ff00 */
[----:B------:R-:W-:Y:S01]  /*299b0*/  CS2R R198, SRZ ;  /* 0x0000000000c67805 */ /* 0x000fe2000001ff00 */
[----:B------:R3:W5:Y:S01]  /*299c0*/  @P5 LDG.E.EL.128 R200, [R240.64] ;  /* 0x0000000af0c85981 */ /* 0x000762000c2e1d00 */
[----:B------:R-:W-:-:S02]  /*299d0*/  ISETP.NE.AND P5, PT, R206, RZ, PT ;  /* 0x000000ffce00720c */ /* 0x000fc40003fa5270 */
[----:B------:R-:W-:-:S03]  /*299e0*/  CS2R R206, SRZ ;  /* 0x0000000000ce7805 */ /* 0x000fc6000001ff00 */
[----:B------:R3:W5:Y:S01]  /*299f0*/  @P3 LDG.E.EL.128 R192, [R240.64] ;  /* 0x0000000af0c03981 */ /* 0x000762000c2e1d00 */
[----:B------:R-:W-:-:S03]  /*29a00*/  ISETP.NE.AND P3, PT, R204, RZ, PT ;  /* 0x000000ffcc00720c */ /* 0x000fc60003f65270 */
[----:B------:R3:W5:Y:S01]  /*29a10*/  @P4 LDG.E.EL.128 R196, [R240.64] ;  /* 0x0000000af0c44981 */ /* 0x000762000c2e1d00 */
[----:B------:R-:W-:Y:S02]  /*29a20*/  ISETP.NE.AND P4, PT, R205, RZ, PT ;  /* 0x000000ffcd00720c */ /* 0x000fe40003f85270 */
[----:B------:R-:W-:Y:S01]  /*29a30*/  CS2R R204, SRZ ;  /* 0x0000000000cc7805 */ /* 0x000fe2000001ff00 */
[C---:B------:R-:W-:Y:S02]  /*29a40*/  LOP3.LUT R237, R7.reuse, 0x70, RZ, 0xfc, !PT ;  /* 0x0000007007ed7812 */ /* 0x040fe400078efcff */
[C---:B------:R-:W-:Y:S02]  /*29a50*/  LOP3.LUT R238, R7.reuse, 0x74, RZ, 0xfc, !PT ;  /* 0x0000007407ee7812 */ /* 0x040fe400078efcff */
[C---:B------:R-:W-:Y:S01]  /*29a60*/  LOP3.LUT R239, R7.reuse, 0x78, RZ, 0xfc, !PT ;  /* 0x0000007807ef7812 */ /* 0x040fe200078efcff */
[----:B------:R3:W5:Y:S01]  /*29a70*/  @P5 LDG.E.EL.128 R204, [R240.64] ;  /* 0x0000000af0cc5981 */ /* 0x000762000c2e1d00 */
[----:B------:R-:W-:-:S02]  /*29a80*/  LOP3.LUT R242, R7, 0x7c, RZ, 0xfc, !PT ;  /* 0x0000007c07f27812 */ /* 0x000fc400078efcff */
[----:B------:R-:W-:Y:S02]  /*29a90*/  ISETP.LT.AND P2, PT, R237, UR4, !P6 ;  /* 0x00000004ed007c0c */ /* 0x000fe4000f741270 */
[----:B------:R-:W-:Y:S02]  /*29aa0*/  ISETP.LT.AND P1, PT, R238, UR4, !P6 ;  /* 0x00000004ee007c0c */ /* 0x000fe4000f721270 */
[----:B------:R-:W-:Y:S02]  /*29ab0*/  ISETP.LT.AND P0, PT, R239, UR4, !P6 ;  /* 0x00000004ef007c0c */ /* 0x000fe4000f701270 */
[----:B------:R-:W-:Y:S02]  /*29ac0*/  ISETP.LT.AND P6, PT, R242, UR4, !P6 ;  /* 0x00000004f2007c0c */ /* 0x000fe4000f7c1270 */
[----:B------:R-:W-:Y:S01]  /*29ad0*/  LOP3.LUT P5, RZ, R3, 0x80000000, RZ, 0xc0, !PT ;  /* 0x8000000003ff7812 */ /* 0x000fe200078ac0ff */
        /* <DEDUP_REMOVED lines=14> */
[----:B------:R3:W5:Y:S04]  /*29bc0*/  @P5 LDG.E.EL.128 R208, [R240.64] ;  /* 0x0000000af0d05981 */ /* 0x000768000c2e1d00 */
[----:B------:R3:W5:Y:S04]  /*29bd0*/  @P4 LDG.E.EL.128 R212, [R240.64] ;  /* 0x0000000af0d44981 */ /* 0x000768000c2e1d00 */
[----:B------:R3:W5:Y:S04]  /*29be0*/  @P3 LDG.E.EL.128 R216, [R240.64] ;  /* 0x0000000af0d83981 */ /* 0x000768000c2e1d00 */
[----:B------:R3:W5:Y:S04]  /*29bf0*/  @P2 LDG.E.EL.128 R220, [R240.64] ;  /* 0x0000000af0dc2981 */ /* 0x000768000c2e1d00 */
[----:B------:R3:W5:Y:S04]  /*29c00*/  @P1 LDG.E.EL.128 R224, [R240.64] ;  /* 0x0000000af0e01981 */ /* 0x000768000c2e1d00 */
[----:B------:R3:W5:Y:S04]  /*29c10*/  @P0 LDG.E.EL.128 R228, [R240.64] ;  /* 0x0000000af0e40981 */ /* 0x000768000c2e1d00 */
[----:B------:R3:W5:Y:S02]  /*29c20*/  @P6 LDG.E.EL.128 R232, [R240.64] ;  /* 0x0000000af0e86981 */ /* 0x000764000c2e1d00 */
[----:B---3--:R-:W-:-:S02]  /*29c30*/  LEA R240, R7, R0, 0x7 ;  /* 0x0000000007f07211 */ /* 0x008fc400078e38ff */
[----:B------:R-:W3:Y:S01]  /*29c40*/  LDL.LU R7, [R1+0x300] ;  /* 0x0003000001077983 */ /* 0x000ee20000300800 */
[----:B------:R-:W-:-:S04]  /*29c50*/  LOP3.LUT R3, R3, 0xfdffffff, RZ, 0xc0, !PT ;  /* 0xfdffffff03037812 */ /* 0x000fc800078ec0ff */
[----:B------:R-:W-:-:S04]  /*29c60*/  @P5 LOP3.LUT R3, R3, 0x2000000, RZ, 0xfc, !PT ;  /* 0x0200000003035812 */ /* 0x000fc800078efcff */
[C---:B------:R-:W-:Y:S02]  /*29c70*/  LOP3.LUT P5, RZ, R3.reuse, 0x200000, RZ, 0xc0, !PT ;  /* 0x0020000003ff7812 */ /* 0x040fe400078ac0ff */
[----:B------:R-:W-:-:S11]  /*29c80*/  LOP3.LUT R3, R3, 0xbfffffff, RZ, 0xc0, !PT ;  /* 0xbfffffff03037812 */ /* 0x000fd600078ec0ff */
[----:B------:R-:W-:-:S04]  /*29c90*/  @P5 LOP3.LUT R3, R3, 0x40000000, RZ, 0xfc, !PT ;  /* 0x4000000003035812 */ /* 0x000fc800078efcff */
[C---:B------:R-:W-:Y:S02]  /*29ca0*/  LOP3.LUT P5, RZ, R3.reuse, 0x1000000, RZ, 0xc0, !PT ;  /* 0x0100000003ff7812 */ /* 0x040fe400078ac0ff */
[----:B------:R-:W-:-:S04]  /*29cb0*/  LOP3.LUT R3, R3, 0xfbffffff, RZ, 0xc0, !PT ;  /* 0xfbffffff03037812 */ /* 0x000fc800078ec0ff */
[----:B------:R-:W-:-:S04]  /*29cc0*/  @P4 LOP3.LUT R3, R3, 0x4000000, RZ, 0xfc, !PT ;  /* 0x0400000003034812 */ /* 0x000fc800078efcff */
[C---:B------:R-:W-:Y:S02]  /*29cd0*/  LOP3.LUT P4, RZ, R3.reuse, 0x400000, RZ, 0xc0, !PT ;  /* 0x0040000003ff7812 */ /* 0x040fe4000788c0ff */
[----:B------:R-:W-:-:S04]  /*29ce0*/  LOP3.LUT R3, R3, 0xf7ffffff, RZ, 0xc0, !PT ;  /* 0xf7ffffff03037812 */ /* 0x000fc800078ec0ff */
[----:B------:R-:W-:-:S04]  /*29cf0*/  @P3 LOP3.LUT R3, R3, 0x8000000, RZ, 0xfc, !PT ;  /* 0x0800000003033812 */ /* 0x000fc800078efcff */
[C---:B------:R-:W-:Y:S02]  /*29d00*/  LOP3.LUT P3, RZ, R3.reuse, 0x80000, RZ, 0xc0, !PT ;  /* 0x0008000003ff7812 */ /* 0x040fe4000786c0ff */
[----:B------:R-:W-:-:S04]  /*29d10*/  LOP3.LUT R3, R3, 0xefffffff, RZ, 0xc0, !PT ;  /* 0xefffffff03037812 */ /* 0x000fc800078ec0ff */
[----:B------:R-:W-:Y:S02]  /*29d20*/  @P2 LOP3.LUT R3, R3, 0x10000000, RZ, 0xfc, !PT ;  /* 0x1000000003032812 */ /* 0x000fe400078efcff */
[----:B------:R-:W-:Y:S02]  /*29d30*/  MOV R241, 0x4 ;  /* 0x0000000400f17802 */ /* 0x000fe40000000f00 */
[C---:B------:R-:W-:Y:S02]  /*29d40*/  LOP3.LUT P2, RZ, R3.reuse, 0x100000, RZ, 0xc0, !PT ;  /* 0x0010000003ff7812 */ /* 0x040fe4000784c0ff */
[----:B------:R-:W-:Y:S01]  /*29d50*/  LOP3.LUT R3, R3, 0xdfffffff, RZ, 0xc0, !PT ;  /* 0xdfffffff03037812 */ /* 0x000fe200078ec0ff */
[----:B------:R-:W-:-:S03]  /*29d60*/  IMAD.WIDE R240, R240, R241, c[0x0][0x178] ;  /* 0x00005e00f0f07625 */ /* 0x000fc600078e02f1 */
[----:B------:R-:W-:Y:S02]  /*29d70*/  @P1 LOP3.LUT R3, R3, 0x20000000, RZ, 0xfc, !PT ;  /* 0x2000000003031812 */ /* 0x000fe400078efcff */
[----:B------:R1:W-:Y:S02]  /*29d80*/  @P5 STG.E.128 [R240.64], R64 ;  /* 0x00000040f0005986 */ /* 0x0003e4000c101d0a */
[C---:B------:R-:W-:Y:S02]  /*29d90*/  LOP3.LUT P1, RZ, R3.reuse, 0x800000, RZ, 0xc0, !PT ;  /* 0x0080000003ff7812 */ /* 0x040fe4000782c0ff */
[----:B------:R-:W-:Y:S02]  /*29da0*/  LOP3.LUT P5, RZ, R3, 0x40000000, RZ, 0xc0, !PT ;  /* 0x4000000003ff7812 */ /* 0x000fe400078ac0ff */
[----:B-1----:R-:W-:Y:S02]  /*29db0*/  MOV R241, 0x4 ;  /* 0x0000000400f17802 */ /* 0x002fe40000000f00 */
[----:B------:R-:W-:-:S05]  /*29dc0*/  LEA R64, R252, R0, 0x7 ;  /* 0x00000000fc407211 */ /* 0x000fca00078e38ff */
[----:B------:R-:W-:-:S05]  /*29dd0*/  IMAD.WIDE R64, R64, R241, c[0x0][0x178] ;  /* 0x00005e0040407625 */ /* 0x000fca00078e02f1 */
[----:B------:R1:W-:Y:S01]  /*29de0*/  @P1 STG.E.128 [R64.64], R72 ;  /* 0x0000004840001986 */ /* 0x0003e2000c101d0a */
[-C--:B------:R-:W-:Y:S02]  /*29df0*/  LEA R244, R244, R0.reuse, 0x7 ;  /* 0x00000000f4f47211 */ /* 0x080fe400078e38ff */
[-C--:B------:R-:W-:Y:S02]  /*29e00*/  LEA R245, R245, R0.reuse, 0x7 ;  /* 0x00000000f5f57211 */ /* 0x080fe400078e38ff */
[----:B-1----:R-:W-:-:S05]  /*29e10*/  LEA R64, R250, R0, 0x7 ;  /* 0x00000000fa407211 */ /* 0x002fca00078e38ff */
[----:B------:R-:W-:-:S05]  /*29e20*/  IMAD.WIDE R64, R64, R241, c[0x0][0x178] ;  /* 0x00005e0040407625 */ /* 0x000fca00078e02f1 */
[----:B------:R1:W-:Y:S01]  /*29e30*/  @P4 STG.E.128 [R64.64], R68 ;  /* 0x0000004440004986 */ /* 0x0003e2000c101d0a */
[----:B------:R-:W-:Y:S02]  /*29e40*/  LEA R248, R248, R0, 0x7 ;  /* 0x00000000f8f87211 */ /* 0x000fe400078e38ff */
[----:B------:R-:W-:Y:S01]  /*29e50*/  LOP3.LUT P4, RZ, R3, 0x40000, RZ, 0xc0, !PT ;  /* 0x0004000003ff7812 */ /* 0x000fe2000788c0ff */
[----:B--2---:R-:W-:Y:S01]  /*29e60*/  FADD R4, R4, R76 ;  /* 0x0000004c04047221 */ /* 0x004fe20000000000 */
[----:B------:R-:W-:Y:S01]  /*29e70*/  FADD R5, R5, R77 ;  /* 0x0000004d05057221 */ /* 0x000fe20000000000 */
[----:B------:R-:W-:Y:S01]  /*29e80*/  FADD R6, R6, R78 ;  /* 0x0000004e06067221 */ /* 0x000fe20000000000 */
[----:B-1----:R-:W-:Y:S01]  /*29e90*/  IMAD.WIDE R64, R244, R241, c[0x0][0x178] ;  /* 0x00005e00f4407625 */ /* 0x002fe200078e02f1 */
[----:B------:R-:W-:Y:S01]  /*29ea0*/  FADD R20, R20, R128 ;  /* 0x0000008014147221 */ /* 0x000fe20000000000 */
[----:B------:R-:W-:Y:S01]  /*29eb0*/  FADD R21, R21, R129 ;  /* 0x0000008115157221 */ /* 0x000fe20000000000 */
[----:B------:R-:W-:Y:S01]  /*29ec0*/  FADD R22, R22, R130 ;  /* 0x0000008216167221 */ /* 0x000fe20000000000 */
[----:B------:R-:W-:Y:S01]  /*29ed0*/  FADD R23, R23, R131 ;  /* 0x0000008317177221 */ /* 0x000fe20000000000 */
[----:B----4-:R-:W-:Y:S01]  /*29ee0*/  FADD R8, R8, R124 ;  /* 0x0000007c08087221 */ /* 0x010fe20000000000 */
[----:B------:R-:W-:Y:S01]  /*29ef0*/  FADD R9, R9, R125 ;  /* 0x0000007d09097221 */ /* 0x000fe20000000000 */
        /* <DEDUP_REMOVED lines=10> */
[----:B---3--:R-:W-:-:S05]  /*29fa0*/  FADD R7, R7, R79 ;  /* 0x0000004f07077221 */ /* 0x008fca0000000000 */
[----:B------:R1:W-:Y:S01]  /*29fb0*/  @P5 STG.E.128 [R64.64], R4 ;  /* 0x0000000440005986 */ /* 0x0003e2000c101d0a */
[----:B------:R-:W-:Y:S01]  /*29fc0*/  LOP3.LUT P5, RZ, R3, 0x20000, RZ, 0xc0, !PT ;  /* 0x0002000003ff7812 */ /* 0x000fe200078ac0ff */
[-C--:B-1----:R-:W-:Y:S01]  /*29fd0*/  IMAD.WIDE R4, R245, R241.reuse, c[0x0][0x178] ;  /* 0x00005e00f5047625 */ /* 0x082fe200078e02f1 */
[----:B------:R-:W-:Y:S02]  /*29fe0*/  LEA R6, R90, R0, 0x7 ;  /* 0x000000005a067211 */ /* 0x000fe400078e38ff */
[----:B------:R-:W2:Y:S04]  /*29ff0*/  LDL.LU R90, [R1+0x2fc] ;  /* 0x0002fc00015a7983 */ /* 0x000ea80000300800 */
[----:B------:R1:W-:Y:S01]  /*2a000*/  @P2 STG.E.128 [R4.64], R8 ;  /* 0x0000000804002986 */ /* 0x0003e2000c101d0a */
[----:B------:R-:W-:-:S04]  /*2a010*/  IMAD.WIDE R6, R6, R241, c[0x0][0x178] ;  /* 0x00005e0006067625 */ /* 0x000fc800078e02f1 */
[-C--:B-1----:R-:W-:Y:S01]  /*2a020*/  IMAD.WIDE R4, R248, R241.reuse, c[0x0][0x178] ;  /* 0x00005e00f8047625 */ /* 0x082fe200078e02f1 */
[-C--:B------:R-:W-:Y:S02]  /*2a030*/  LEA R8, R91, R0.reuse, 0x7 ;  /* 0x000000005b087211 */ /* 0x080fe400078e38ff */
[----:B------:R-:W3:Y:S04]  /*2a040*/  LDL.LU R91, [R1+0x2f8] ;  /* 0x0002f800015b7983 */ /* 0x000ee80000300800 */
[----:B------:R1:W-:Y:S04]  /*2a050*/  @P3 STG.E.128 [R4.64], R20 ;  /* 0x0000001404003986 */ /* 0x0003e8000c101d0a */
[----:B------:R4:W-:Y:S01]  /*2a060*/  @P4 STG.E.128 [R6.64], R16 ;  /* 0x0000001006004986 */ /* 0x0009e2000c101d0a */
[----:B------:R-:W-:Y:S01]  /*2a070*/  LOP3.LUT P2, RZ, R3, 0x10000, RZ, 0xc0, !PT ;  /* 0x0001000003ff7812 */ /* 0x000fe2000784c0ff */
[----:B-----5:R-:W-:Y:S01]  /*2a080*/  FADD R88, R88, R140 ;  /* 0x0000008c58587221 */ /* 0x020fe20000000000 */
        /* <DEDUP_REMOVED lines=11> */
[-C--:B-1----:R-:W-:Y:S01]  /*2a140*/  IMAD.WIDE R4, R8, R241.reuse, c[0x0][0x178] ;  /* 0x00005e0008047625 */ /* 0x082fe200078e02f1 */
[-C--:B------:R-:W-:Y:S01]  /*2a150*/  LEA R8, R87, R0.reuse, 0x7 ;  /* 0x0000000057087211 */ /* 0x080fe200078e38ff */
[----:B------:R-:W-:Y:S01]  /*2a160*/  FADD R105, R105, R157 ;  /* 0x0000009d69697221 */ /* 0x000fe20000000000 */
[----:B------:R-:W5:Y:S03]  /*2a170*/  LDL.LU R87, [R1+0x2f4] ;  /* 0x0002f40001577983 */ /* 0x000f660000300800 */
[----:B----4-:R-:W-:Y:S01]  /*2a180*/  IMAD.WIDE R6, R8, R241, c[0x0][0x178] ;  /* 0x00005e0008067625 */ /* 0x010fe200078e02f1 */
[----:B------:R-:W-:Y:S01]  /*2a190*/  LEA R8, R35, R0, 0x7 ;  /* 0x0000000023087211 */ /* 0x000fe200078e38ff */
[----:B------:R-:W-:Y:S01]  /*2a1a0*/  FADD R106, R106, R158 ;  /* 0x0000009e6a6a7221 */ /* 0x000fe20000000000 */
[----:B------:R-:W4:Y:S04]  /*2a1b0*/  LDL.LU R35, [R1+0x2f0] ;  /* 0x0002f00001237983 */ /* 0x000f280000300800 */
[----:B------:R1:W-:Y:S01]  /*2a1c0*/  @P5 STG.E.128 [R4.64], R12 ;  /* 0x0000000c04005986 */ /* 0x0003e2000c101d0a */
[----:B------:R-:W-:-:S02]  /*2a1d0*/  LOP3.LUT P3, RZ, R3, 0x8000, RZ, 0xc0, !PT ;  /* 0x0000800003ff7812 */ /* 0x000fc4000786c0ff */
[----:B------:R-:W-:Y:S01]  /*2a1e0*/  LOP3.LUT P4, RZ, R3, 0x4000, RZ, 0xc0, !PT ;  /* 0x0000400003ff7812 */ /* 0x000fe2000788c0ff */
[----:B------:R-:W-:Y:S01]  /*2a1f0*/  FADD R100, R100, R160 ;  /* 0x000000a064647221 */ /* 0x000fe20000000000 */
[----:B------:R-:W-:Y:S01]  /*2a200*/  FADD R101, R101, R161 ;  /* 0x000000a165657221 */ /* 0x000fe20000000000 */
[----:B------:R-:W-:Y:S01]  /*2a210*/  FADD R102, R102, R162 ;  /* 0x000000a266667221 */ /* 0x000fe20000000000 */
[-C--:B------:R-:W-:Y:S01]  /*2a220*/  LEA R251, R251, R0.reuse, 0x7 ;  /* 0x00000000fbfb7211 */ /* 0x080fe200078e38ff */
[----:B------:R-:W-:Y:S01]  /*2a230*/  FADD R96, R96, R164 ;  /* 0x000000a460607221 */ /* 0x000fe20000000000 */
[----:B------:R-:W-:Y:S01]  /*2a240*/  FADD R97, R97, R165 ;  /* 0x000000a561617221 */ /* 0x000fe20000000000 */
[----:B------:R-:W-:Y:S01]  /*2a250*/  FADD R98, R98, R166 ;  /* 0x000000a662627221 */ /* 0x000fe20000000000 */
[----:B------:R-:W-:Y:S01]  /*2a260*/  FADD R92, R92, R168 ;  /* 0x000000a85c5c7221 */ /* 0x000fe20000000000 */
[----:B------:R-:W-:Y:S01]  /*2a270*/  FADD R93, R93, R169 ;  /* 0x000000a95d5d7221 */ /* 0x000fe20000000000 */
[----:B------:R-:W-:Y:S01]  /*2a280*/  FADD R94, R94, R170 ;  /* 0x000000aa5e5e7221 */ /* 0x000fe20000000000 */
[----:B------:R-:W-:-:S02]  /*2a290*/  LEA R249, R249, R0, 0x7 ;  /* 0x00000000f9f97211 */ /* 0x000fc400078e38ff */
[-C--:B------:R-:W-:Y:S01]  /*2a2a0*/  LEA R247, R247, R0.reuse, 0x7 ;  /* 0x00000000f7f77211 */ /* 0x080fe200078e38ff */
[----:B------:R-:W-:Y:S01]  /*2a2b0*/  FADD R120, R120, R172 ;  /* 0x000000ac78787221 */ /* 0x000fe20000000000 */
[----:B-1----:R-:W-:Y:S01]  /*2a2c0*/  IMAD.WIDE R4, R8, R241, c[0x0][0x178] ;  /* 0x00005e0008047625 */ /* 0x002fe200078e02f1 */
[-C--:B------:R-:W-:Y:S01]  /*2a2d0*/  LEA R8, R27, R0.reuse, 0x7 ;  /* 0x000000001b087211 */ /* 0x080fe200078e38ff */
[----:B------:R-:W-:Y:S01]  /*2a2e0*/  FADD R121, R121, R173 ;  /* 0x000000ad79797221 */ /* 0x000fe20000000000 */
[----:B------:R-:W4:Y:S01]  /*2a2f0*/  LDL.LU R27, [R1+0x2ec] ;  /* 0x0002ec00011b7983 */ /* 0x000f220000300800 */
[----:B------:R-:W-:Y:S01]  /*2a300*/  LOP3.LUT P5, RZ, R3, 0x2000, RZ, 0xc0, !PT ;  /* 0x0000200003ff7812 */ /* 0x000fe200078ac0ff */
        /* <DEDUP_REMOVED lines=9> */
[----:B------:R-:W-:Y:S01]  /*2a3a0*/  LOP3.LUT P1, RZ, R3, 0x10, RZ, 0xc0, !PT ;  /* 0x0000001003ff7812 */ /* 0x000fe2000782c0ff */
[----:B------:R-:W-:Y:S01]  /*2a3b0*/  FADD R113, R113, R181 ;  /* 0x000000b571717221 */ /* 0x000fe20000000000 */
[----:B------:R-:W-:Y:S01]  /*2a3c0*/  FADD R114, R114, R182 ;  /* 0x000000b672727221 */ /* 0x000fe20000000000 */
[----:B------:R-:W-:Y:S01]  /*2a3d0*/  FADD R115, R115, R183 ;  /* 0x000000b773737221 */ /* 0x000fe20000000000 */
[----:B------:R-:W-:Y:S01]  /*2a3e0*/  FADD R108, R108, R184 ;  /* 0x000000b86c6c7221 */ /* 0x000fe20000000000 */
[----:B------:R-:W-:Y:S01]  /*2a3f0*/  FADD R109, R109, R185 ;  /* 0x000000b96d6d7221 */ /* 0x000fe20000000000 */
[----:B------:R-:W-:Y:S01]  /*2a400*/  FADD R110, R110, R186 ;  /* 0x000000ba6e6e7221 */ /* 0x000fe20000000000 */
[----:B------:R-:W-:Y:S01]  /*2a410*/  FADD R111, R111, R187 ;  /* 0x000000bb6f6f7221 */ /* 0x000fe20000000000 */
[----:B------:R-:W-:Y:S01]  /*2a420*/  LEA R28, R28, R0, 0x7 ;  /* 0x000000001c1c7211 */ /* 0x000fe200078e38ff */
        /* <DEDUP_REMOVED lines=8> */
[----:B------:R-:W1:Y:S04]  /*2a4b0*/  LDS.128 R12, [R2+0x840] ;  /* 0x00084000020c7984 */ /* 0x000e680000000c00 */
[----:B------:R-:W-:Y:S04]  /*2a4c0*/  LDS.128 R16, [R2+0x1080] ;  /* 0x0010800002107984 */ /* 0x000fe80000000c00 */
[----:B------:R-:W-:Y:S01]  /*2a4d0*/  LDS.128 R20, [R2+0x18c0] ;  /* 0x0018c00002147984 */ /* 0x000fe20000000c00 */
[----:B--2---:R-:W-:Y:S01]  /*2a4e0*/  FADD R90, R90, R142 ;  /* 0x0000008e5a5a7221 */ /* 0x004fe20000000000 */
[----:B---3--:R-:W-:-:S05]  /*2a4f0*/  FADD R91, R91, R143 ;  /* 0x0000008f5b5b7221 */ /* 0x008fca0000000000 */
[----:B------:R2:W-:Y:S02]  /*2a500*/  @P2 STG.E.128 [R6.64], R88 ;  /* 0x0000005806002986 */ /* 0x0005e4000c101d0a */
[----:B--2---:R-:W-:Y:S01]  /*2a510*/  IMAD.WIDE R6, R8, R241, c[0x0][0x178] ;  /* 0x00005e0008067625 */ /* 0x004fe200078e02f1 */
[----:B------:R-:W-:Y:S01]  /*2a520*/  LEA R8, R107, R0, 0x7 ;  /* 0x000000006b087211 */ /* 0x000fe200078e38ff */
[----:B-----5:R-:W-:Y:S01]  /*2a530*/  FADD R87, R87, R147 ;  /* 0x0000009357577221 */ /* 0x020fe20000000000 */
[----:B------:R-:W2:Y:S04]  /*2a540*/  LDL.LU R107, [R1+0x2e8] ;  /* 0x0002e800016b7983 */ /* 0x000ea80000300800 */
[----:B------:R3:W-:Y:S01]  /*2a550*/  @P3 STG.E.128 [R4.64], R84 ;  /* 0x0000005404003986 */ /* 0x0007e2000c101d0a */
[----:B----4-:R-:W-:-:S05]  /*2a560*/  FADD R35, R35, R151 ;  /* 0x0000009723237221 */ /* 0x010fca0000000000 */
[----:B------:R4:W-:Y:S01]  /*2a570*/  @P4 STG.E.128 [R6.64], R32 ;  /* 0x0000002006004986 */ /* 0x0009e2000c101d0a */
[-C--:B---3--:R-:W-:Y:S01]  /*2a580*/  IMAD.WIDE R4, R8, R241.reuse, c[0x0][0x178] ;  /* 0x00005e0008047625 */ /* 0x088fe200078e02f1 */
[-C--:B------:R-:W-:Y:S02]  /*2a590*/  LEA R8, R103, R0.reuse, 0x7 ;  /* 0x0000000067087211 */ /* 0x080fe400078e38ff */
[----:B------:R-:W3:Y:S03]  /*2a5a0*/  LDL.LU R103, [R1+0x2e4] ;  /* 0x0002e40001677983 */ /* 0x000ee60000300800 */
[-C--:B----4-:R-:W-:Y:S01]  /*2a5b0*/  IMAD.WIDE R6, R8, R241.reuse, c[0x0][0x178] ;  /* 0x00005e0008067625 */ /* 0x090fe200078e02f1 */
[-C--:B------:R-:W-:Y:S01]  /*2a5c0*/  LEA R8, R99, R0.reuse, 0x7 ;  /* 0x0000000063087211 */ /* 0x080fe200078e38ff */
[----:B------:R-:W-:Y:S01]  /*2a5d0*/  FADD R27, R27, R155 ;  /* 0x0000009b1b1b7221 */ /* 0x000fe20000000000 */
[----:B------:R-:W4:Y:S04]  /*2a5e0*/  LDL.LU R99, [R1+0x2e0] ;  /* 0x0002e00001637983 */ /* 0x000f280000300800 */
[----:B------:R5:W-:Y:S02]  /*2a5f0*/  @P5 STG.E.128 [R4.64], R24 ;  /* 0x0000001804005986 */ /* 0x000be4000c101d0a */
[----:B-----5:R-:W-:Y:S01]  /*2a600*/  IMAD.WIDE R4, R8, R241, c[0x0][0x178] ;  /* 0x00005e0008047625 */ /* 0x020fe200078e02f1 */
[----:B------:R-:W-:-:S02]  /*2a610*/  LEA R8, R95, R0, 0x7 ;  /* 0x000000005f087211 */ /* 0x000fc400078e38ff */
[----:B------:R-:W5:Y:S01]  /*2a620*/  LDL.LU R95, [R1+0x2dc] ;  /* 0x0002dc00015f7983 */ /* 0x000f620000300800 */
[C---:B------:R-:W-:Y:S02]  /*2a630*/  LOP3.LUT P2, RZ, R3.reuse, 0x1000, RZ, 0xc0, !PT ;  /* 0x0000100003ff7812 */ /* 0x040fe4000784c0ff */
[C---:B------:R-:W-:Y:S02]  /*2a640*/  LOP3.LUT P3, RZ, R3.reuse, 0x800, RZ, 0xc0, !PT ;  /* 0x0000080003ff7812 */ /* 0x040fe4000786c0ff */
[C---:B------:R-:W-:Y:S02]  /*2a650*/  LOP3.LUT P4, RZ, R3.reuse, 0x400, RZ, 0xc0, !PT ;  /* 0x0000040003ff7812 */ /* 0x040fe4000788c0ff */
[----:B------:R-:W-:Y:S01]  /*2a660*/  LOP3.LUT P5, RZ, R3, 0x200, RZ, 0xc0, !PT ;  /* 0x0000020003ff7812 */ /* 0x000fe200078ac0ff */
[----:B--2---:R-:W-:-:S06]  /*2a670*/  FADD R107, R107, R159 ;  /* 0x0000009f6b6b7221 */ /* 0x004fcc0000000000 */
[----:B------:R2:W-:Y:S01]  /*2a680*/  @P2 STG.E.128 [R6.64], R104 ;  /* 0x0000006806002986 */ /* 0x0005e2000c101d0a */
[----:B------:R-:W-:Y:S01]  /*2a690*/  LOP3.LUT P2, RZ, R3, 0x100, RZ, 0xc0, !PT ;  /* 0x0000010003ff7812 */ /* 0x000fe2000784c0ff */
[----:B---3--:R-:W-:Y:S01]  /*2a6a0*/  FADD R103, R103, R163 ;  /* 0x000000a367677221 */ /* 0x008fe20000000000 */
[----:B--2---:R-:W-:-:S04]  /*2a6b0*/  IMAD.WIDE R6, R8, R241, c[0x0][0x178] ;  /* 0x00005e0008067625 */ /* 0x004fc800078e02f1 */
[----:B------:R2:W-:Y:S01]  /*2a6c0*/  @P3 STG.E.128 [R4.64], R100 ;  /* 0x0000006404003986 */ /* 0x0005e2000c101d0a */
[----:B----4-:R-:W-:Y:S01]  /*2a6d0*/  FADD R99, R99, R167 ;  /* 0x000000a763637221 */ /* 0x010fe20000000000 */
[----:B------:R-:W-:-:S04]  /*2a6e0*/  LOP3.LUT P3, RZ, R3, 0x80, RZ, 0xc0, !PT ;  /* 0x0000008003ff7812 */ /* 0x000fc8000786c0ff */
[----:B------:R3:W-:Y:S01]  /*2a6f0*/  @P4 STG.E.128 [R6.64], R96 ;  /* 0x0000006006004986 */ /* 0x0007e2000c101d0a */
[----:B------:R-:W-:Y:S01]  /*2a700*/  LOP3.LUT P4, RZ, R3, 0x40, RZ, 0xc0, !PT ;  /* 0x0000004003ff7812 */ /* 0x000fe2000788c0ff */
[----:B--2---:R-:W-:Y:S01]  /*2a710*/  IMAD.WIDE R4, R251, R241, c[0x0][0x178] ;  /* 0x00005e00fb047625 */ /* 0x004fe200078e02f1 */
[----:B-----5:R-:W-:-:S03]  /*2a720*/  FADD R95, R95, R171 ;  /* 0x000000ab5f5f7221 */ /* 0x020fc60000000000 */
[----:B---3--:R-:W-:Y:S02]  /*2a730*/  IMAD.WIDE R6, R249, R241, c[0x0][0x178] ;  /* 0x00005e00f9067625 */ /* 0x008fe400078e02f1 */
[----:B------:R2:W-:Y:S01]  /*2a740*/  @P5 STG.E.128 [R4.64], R92 ;  /* 0x0000005c04005986 */ /* 0x0005e2000c101d0a */
[----:B------:R-:W-:-:S03]  /*2a750*/  LOP3.LUT P5, RZ, R3, 0x20, RZ, 0xc0, !PT ;  /* 0x0000002003ff7812 */ /* 0x000fc600078ac0ff */
[----:B------:R3:W-:Y:S01]  /*2a760*/  @P2 STG.E.128 [R6.64], R120 ;  /* 0x0000007806002986 */ /* 0x0007e2000c101d0a */
[----:B------:R-:W-:-:S03]  /*2a770*/  LEA R8, R43, R0, 0x7 ;  /* 0x000000002b087211 */ /* 0x000fc600078e38ff */
[----:B------:R-:W4:Y:S01]  /*2a780*/  LDL.LU R43, [R1+0x2d8] ;  /* 0x0002d800012b7983 */ /* 0x000f220000300800 */
[----:B--2---:R-:W-:-:S04]  /*2a790*/  IMAD.WIDE R4, R247, R241, c[0x0][0x178] ;  /* 0x00005e00f7047625 */ /* 0x004fc800078e02f1 */
[-C--:B---3--:R-:W-:Y:S01]  /*2a7a0*/  IMAD.WIDE R6, R246, R241.reuse, c[0x0][0x178] ;  /* 0x00005e00f6067625 */ /* 0x088fe200078e02f1 */
[----:B------:R2:W-:Y:S04]  /*2a7b0*/  @P3 STG.E.128 [R4.64], R116 ;  /* 0x0000007404003986 */ /* 0x0005e8000c101d0a */
[----:B------:R3:W-:Y:S01]  /*2a7c0*/  @P4 STG.E.128 [R6.64], R112 ;  /* 0x0000007006004986 */ /* 0x0007e2000c101d0a */
[----:B--2---:R-:W-:-:S04]  /*2a7d0*/  IMAD.WIDE R4, R243, R241, c[0x0][0x178] ;  /* 0x00005e00f3047625 */ /* 0x004fc800078e02f1 */
[-C--:B---3--:R-:W-:Y:S01]  /*2a7e0*/  IMAD.WIDE R6, R28, R241.reuse, c[0x0][0x178] ;  /* 0x00005e001c067625 */ /* 0x088fe200078e02f1 */
[----:B------:R2:W-:Y:S04]  /*2a7f0*/  @P5 STG.E.128 [R4.64], R108 ;  /* 0x0000006c04005986 */ /* 0x0005e8000c101d0a */
[----:B------:R3:W-:Y:S01]  /*2a800*/  @P1 STG.E.128 [R6.64], R80 ;  /* 0x0000005006001986 */ /* 0x0007e2000c101d0a */
[-C--:B--2---:R-:W-:Y:S01]  /*2a810*/  IMAD.WIDE R4, R8, R241.reuse, c[0x0][0x178] ;  /* 0x00005e0008047625 */ /* 0x084fe200078e02f1 */
[-C--:B------:R-:W-:Y:S02]  /*2a820*/  LEA R8, R39, R0.reuse, 0x7 ;  /* 0x0000000027087211 */ /* 0x080fe400078e38ff */
[----:B------:R-:W2:Y:S03]  /*2a830*/  LDL.LU R39, [R1+0x2d4] ;  /* 0x0002d40001277983 */ /* 0x000ea60000300800 */
[----:B---3--:R-:W-:Y:S01]  /*2a840*/  IMAD.WIDE R6, R8, R241, c[0x0][0x178] ;  /* 0x00005e0008067625 */ /* 0x008fe200078e02f1 */
[----:B------:R-:W-:-:S02]  /*2a850*/  LEA R8, R63, R0, 0x7 ;  /* 0x000000003f087211 */ /* 0x000fc400078e38ff */
[----:B------:R-:W3:Y:S01]  /*2a860*/  LDL.LU R63, [R1+0x2d0] ;  /* 0x0002d000013f7983 */ /* 0x000ee20000300800 */
[----:B------:R-:W-:-:S13]  /*2a870*/  LOP3.LUT P2, RZ, R3, 0x8, RZ, 0xc0, !PT ;  /* 0x0000000803ff7812 */ /* 0x000fda000784c0ff */
[----:B------:R5:W-:Y:S01]  /*2a880*/  @P2 STG.E.128 [R4.64], R44 ;  /* 0x0000002c04002986 */ /* 0x000be2000c101d0a */
[C---:B------:R-:W-:Y:S01]  /*2a890*/  LOP3.LUT P3, RZ, R3.reuse, 0x4, RZ, 0xc0, !PT ;  /* 0x0000000403ff7812 */ /* 0x040fe2000786c0ff */
[----:B-----5:R-:W-:Y:S02]  /*2a8a0*/  IMAD.WIDE R4, R8, R241, c[0x0][0x178] ;  /* 0x00005e0008047625 */ /* 0x020fe400078e02f1 */
[----:B------:R-:W5:Y:S01]  /*2a8b0*/  LDS.128 R8, [R2] ;  /* 0x0000000002087984 */ /* 0x000f620000000c00 */
[C---:B------:R-:W-:Y:S02]  /*2a8c0*/  LOP3.LUT P4, RZ, R3.reuse, 0x2, RZ, 0xc0, !PT ;  /* 0x0000000203ff7812 */ /* 0x040fe4000788c0ff */
[----:B------:R-:W-:Y:S01]  /*2a8d0*/  LOP3.LUT P5, RZ, R3, 0x1, RZ, 0xc0, !PT ;  /* 0x0000000103ff7812 */ /* 0x000fe200078ac0ff */
        /* <DEDUP_REMOVED lines=10> */
[----:B------:R-:W-:-:S02]  /*2a980*/  LOP3.LUT P1, RZ, R3, 0x20000000, RZ, 0xc0, !PT ;  /* 0x2000000003ff7812 */ /* 0x000fc4000782c0ff */
[----:B------:R-:W-:Y:S02]  /*2a990*/  LOP3.LUT P2, RZ, R3, 0x10000000, RZ, 0xc0, !PT ;  /* 0x1000000003ff7812 */ /* 0x000fe4000784c0ff */
[-C--:B------:R-:W-:Y:S02]  /*2a9a0*/  LEA R236, R236, R0.reuse, 0x7 ;  /* 0x00000000ecec7211 */ /* 0x080fe400078e38ff */
[-C--:B------:R-:W-:Y:S01]  /*2a9b0*/  LEA R237, R237, R0.reuse, 0x7 ;  /* 0x00000000eded7211 */ /* 0x080fe200078e38ff */
[----:B------:R-:W-:Y:S01]  /*2a9c0*/  FADD R48, R48, R208 ;  /* 0x000000d030307221 */ /* 0x000fe20000000000 */
[-C--:B------:R-:W-:Y:S01]  /*2a9d0*/  LEA R238, R238, R0.reuse, 0x7 ;  /* 0x00000000eeee7211 */ /* 0x080fe200078e38ff */
        /* <DEDUP_REMOVED lines=12> */
[----:B-1----:R-:W-:Y:S01]  /*2aaa0*/  FADD R224, R12, R224 ;  /* 0x000000e00ce07221 */ /* 0x002fe20000000000 */
[----:B------:R-:W-:Y:S01]  /*2aab0*/  FADD R225, R13, R225 ;  /* 0x000000e10de17221 */ /* 0x000fe20000000000 */
[----:B------:R-:W-:Y:S01]  /*2aac0*/  FADD R226, R14, R226 ;  /* 0x000000e20ee27221 */ /* 0x000fe20000000000 */
[----:B------:R-:W-:Y:S01]  /*2aad0*/  FADD R227, R15, R227 ;  /* 0x000000e30fe37221 */ /* 0x000fe20000000000 */
[----:B-----5:R-:W-:Y:S01]  /*2aae0*/  FADD R220, R8, R220 ;  /* 0x000000dc08dc7221 */ /* 0x020fe20000000000 */
[----:B------:R-:W-:Y:S01]  /*2aaf0*/  FADD R221, R9, R221 ;  /* 0x000000dd09dd7221 */ /* 0x000fe20000000000 */
[----:B------:R-:W-:Y:S01]  /*2ab00*/  FADD R222, R10, R222 ;  /* 0x000000de0ade7221 */ /* 0x000fe20000000000 */
[----:B------:R-:W-:Y:S01]  /*2ab10*/  FADD R223, R11, R223 ;  /* 0x000000df0bdf7221 */ /* 0x000fe20000000000 */
[-C--:B------:R-:W-:Y:S01]  /*2ab20*/  IMAD.WIDE R8, R237, R241.reuse, c[0x0][0x178] ;  /* 0x00005e00ed087625 */ /* 0x080fe200078e02f1 */
[----:B------:R-:W-:Y:S01]  /*2ab30*/  FADD R16, R16, R228 ;  /* 0x000000e410107221 */ /* 0x000fe20000000000 */
[----:B------:R-:W-:Y:S01]  /*2ab40*/  FADD R17, R17, R229 ;  /* 0x000000e511117221 */ /* 0x000fe20000000000 */
[----:B------:R-:W-:Y:S01]  /*2ab50*/  FADD R18, R18, R230 ;  /* 0x000000e612127221 */ /* 0x000fe20000000000 */
[----:B------:R-:W-:Y:S01]  /*2ab60*/  IMAD.WIDE R10, R238, R241, c[0x0][0x178] ;  /* 0x00005e00ee0a7625 */ /* 0x000fe200078e02f1 */
[----:B------:R-:W-:-:S03]  /*2ab70*/  FADD R19, R19, R231 ;  /* 0x000000e713137221 */ /* 0x000fc60000000000 */
[----:B------:R-:W-:Y:S01]  /*2ab80*/  IMAD.WIDE R12, R239, R241, c[0x0][0x178] ;  /* 0x00005e00ef0c7625 */ /* 0x000fe200078e02f1 */
[----:B------:R-:W-:Y:S01]  /*2ab90*/  FADD R20, R20, R232 ;  /* 0x000000e814147221 */ /* 0x000fe20000000000 */
[----:B------:R-:W-:Y:S01]  /*2aba0*/  FADD R21, R21, R233 ;  /* 0x000000e915157221 */ /* 0x000fe20000000000 */
[----:B------:R-:W-:Y:S01]  /*2abb0*/  FADD R22, R22, R234 ;  /* 0x000000ea16167221 */ /* 0x000fe20000000000 */
[----:B------:R-:W-:Y:S01]  /*2abc0*/  FADD R23, R23, R235 ;  /* 0x000000eb17177221 */ /* 0x000fe20000000000 */
[----:B----4-:R-:W-:-:S05]  /*2abd0*/  FADD R43, R43, R199 ;  /* 0x000000c72b2b7221 */ /* 0x010fca0000000000 */
[----:B------:R1:W-:Y:S01]  /*2abe0*/  @P3 STG.E.128 [R6.64], R40 ;  /* 0x0000002806003986 */ /* 0x0003e2000c101d0a */
[----:B------:R-:W-:Y:S01]  /*2abf0*/  LOP3.LUT P3, RZ, R3, 0x8000000, RZ, 0xc0, !PT ;  /* 0x0800000003ff7812 */ /* 0x000fe2000786c0ff */
[----:B-1----:R-:W-:Y:S01]  /*2ac00*/  IMAD.WIDE R6, R29, R241, c[0x0][0x178] ;  /* 0x00005e001d067625 */ /* 0x002fe200078e02f1 */
[----:B--2---:R-:W-:Y:S01]  /*2ac10*/  FADD R39, R39, R203 ;  /* 0x000000cb27277221 */ /* 0x004fe20000000000 */
[----:B---3--:R-:W-:-:S04]  /*2ac20*/  FADD R63, R63, R207 ;  /* 0x000000cf3f3f7221 */ /* 0x008fc80000000000 */
[----:B------:R1:W-:Y:S01]  /*2ac30*/  @P4 STG.E.128 [R4.64], R36 ;  /* 0x0000002404004986 */ /* 0x0003e2000c101d0a */
[----:B------:R-:W-:-:S03]  /*2ac40*/  LOP3.LUT P4, RZ, R3, 0x4000000, RZ, 0xc0, !PT ;  /* 0x0400000003ff7812 */ /* 0x000fc6000788c0ff */
[----:B------:R2:W-:Y:S01]  /*2ac50*/  @P5 STG.E.128 [R6.64], R60 ;  /* 0x0000003c06005986 */ /* 0x0005e2000c101d0a */
[----:B------:R-:W-:Y:S02]  /*2ac60*/  LOP3.LUT P5, RZ, R3, 0x2000000, RZ, 0xc0, !PT ;  /* 0x0200000003ff7812 */ /* 0x000fe400078ac0ff */
[----:B------:R-:W-:-:S05]  /*2ac70*/  LEA R3, R30, R0, 0x7 ;  /* 0x000000001e037211 */ /* 0x000fca00078e38ff */
[----:B------:R-:W-:Y:S01]  /*2ac80*/  IMAD.WIDE R2, R3, R241, c[0x0][0x178] ;  /* 0x00005e0003027625 */ /* 0x000fe200078e02f1 */
[----:B-1----:R-:W-:-:S05]  /*2ac90*/  LEA R4, R31, R0, 0x7 ;  /* 0x000000001f047211 */ /* 0x002fca00078e38ff */
[----:B------:R1:W-:Y:S01]  /*2aca0*/  @P5 STG.E.128 [R2.64], R48 ;  /* 0x0000003002005986 */ /* 0x0003e2000c101d0a */
[----:B--2---:R-:W-:-:S04]  /*2acb0*/  IMAD.WIDE R6, R236, R241, c[0x0][0x178] ;  /* 0x00005e00ec067625 */ /* 0x004fc800078e02f1 */
[----:B------:R-:W-:Y:S01]  /*2acc0*/  IMAD.WIDE R4, R4, R241, c[0x0][0x178] ;  /* 0x00005e0004047625 */ /* 0x000fe200078e02f1 */
[----:B------:R-:W-:-:S04]  /*2acd0*/  LEA R0, R242, R0, 0x7 ;  /* 0x00000000f2007211 */ /* 0x000fc800078e38ff */
[----:B------:R2:W-:Y:S04]  /*2ace0*/  @P4 STG.E.128 [R4.64], R52 ;  /* 0x0000003404004986 */ /* 0x0005e8000c101d0a */
[----:B------:R2:W-:Y:S04]  /*2acf0*/  @P3 STG.E.128 [R6.64], R56 ;  /* 0x0000003806003986 */ /* 0x0005e8000c101d0a */
[----:B------:R2:W-:Y:S04]  /*2ad00*/  @P2 STG.E.128 [R8.64], R220 ;  /* 0x000000dc08002986 */ /* 0x0005e8000c101d0a */
[----:B------:R2:W-:Y:S01]  /*2ad10*/  @P1 STG.E.128 [R10.64], R224 ;  /* 0x000000e00a001986 */ /* 0x0005e2000c101d0a */
[----:B-1----:R-:W-:-:S03]  /*2ad20*/  IMAD.WIDE R2, R0, R241, c[0x0][0x178] ;  /* 0x00005e0000027625 */ /* 0x002fc600078e02f1 */
[----:B------:R2:W-:Y:S01]  /*2ad30*/  @P0 STG.E.128 [R12.64], R16 ;  /* 0x000000100c000986 */ /* 0x0005e2000c101d0a */
[----:B------:R-:W-:Y:S05]  /*2ad40*/  @!P6 EXIT ;  /* 0x000000000000e94d */ /* 0x000fea0003800000 */
[----:B------:R-:W-:Y:S01]  /*2ad50*/  STG.E.128 [R2.64], R20 ;  /* 0x0000001402007986 */ /* 0x000fe2000c101d0a */
[----:B------:R-:W-:Y:S05]  /*2ad60*/  EXIT ;  /* 0x000000000000794d */ /* 0x000fea0003800000 */
.L_x_2:
[----:B------:R-:W-:-:S00]  /*2ad70*/  BRA `(.L_x_2) ;  /* 0xfffffff000007947 */ /* 0x000fc0000383ffff */
[----:B------:R-:W-:-:S00]  /*2ad80*/  NOP ;  /* 0x0000000000007918 */ /* 0x000fc00000000000 */
[----:B------:R-:W-:-:S00]  /*2ad90*/  NOP ;  /* 0x0000000000007918 */ /* 0x000fc00000000000 */
[----:B------:R-:W-:-:S00]  /*2ada0*/  NOP ;  /* 0x0000000000007918 */ /* 0x000fc00000000000 */
[----:B------:R-:W-:-:S00]  /*2adb0*/  NOP ;  /* 0x0000000000007918 */ /* 0x000fc00000000000 */
[----:B------:R-:W-:-:S00]  /*2adc0*/  NOP ;  /* 0x0000000000007918 */ /* 0x000fc00000000000 */
[----:B------:R-:W-:-:S00]  /*2add0*/  NOP ;  /* 0x0000000000007918 */ /* 0x000fc00000000000 */
[----:B------:R-:W-:-:S00]  /*2ade0*/  NOP ;  /* 0x0000000000007918 */ /* 0x000fc00000000000 */
[----:B------:R-:W-:-:S00]  /*2adf0*/  NOP ;  /* 0x0000000000007918 */ /* 0x000fc00000000000 */
.L_x_3:


//--------------------- .nv.shared.triton_mm      --------------------------
	.section	.nv.shared.triton_mm,"aw",@nobits
	.align	16
